def matmul_kernel(
    a_ptr,
    b_ptr,
    c_ptr,
    M,
    N,
    K,
    stride_am,
    stride_ak,
    stride_bk,
    stride_bn,
    stride_cm,
    stride_cn,
    BLOCK_M: tl.constexpr,
    BLOCK_N: tl.constexpr,
    BLOCK_K: tl.constexpr,
    GROUP_M: tl.constexpr,
):
    pid = tl.program_id(axis=0)
    num_pid_m = tl.cdiv(M, BLOCK_M)
    num_pid_n = tl.cdiv(N, BLOCK_N)
    num_pid_in_group = GROUP_M * num_pid_n
    group_id = pid // num_pid_in_group
    first_pid_m = group_id * GROUP_M
    group_size_m = min(num_pid_m - first_pid_m, GROUP_M)
    pid_m = first_pid_m + ((pid % num_pid_in_group) % group_size_m)
    pid_n = (pid % num_pid_in_group) // group_size_m

    offs_am = (pid_m * BLOCK_M + tl.arange(0, BLOCK_M)) % M
    offs_bn = (pid_n * BLOCK_N + tl.arange(0, BLOCK_N)) % N
    offs_k = tl.arange(0, BLOCK_K)
    a_ptrs = a_ptr + offs_am[:, None] * stride_am + offs_k[None, :] * stride_ak
    b_ptrs = b_ptr + offs_k[:, None] * stride_bk + offs_bn[None, :] * stride_bn

    acc = tl.zeros((BLOCK_M, BLOCK_N), dtype=tl.float32)
    for kk in range(0, tl.cdiv(K, BLOCK_K)):
        a = tl.load(a_ptrs, mask=offs_k[None, :] < K - kk * BLOCK_K, other=0.0)
        b = tl.load(b_ptrs, mask=offs_k[:, None] < K - kk * BLOCK_K, other=0.0)
        acc = tl.dot(a, b, acc)
        a_ptrs += BLOCK_K * stride_ak
        b_ptrs += BLOCK_K * stride_bk

    c = acc.to(c_ptr.dtype.element_ty)
    offs_cm = pid_m * BLOCK_M + tl.arange(0, BLOCK_M)
    offs_cn = pid_n * BLOCK_N + tl.arange(0, BLOCK_N)
    c_ptrs = c_ptr + offs_cm[:, None] * stride_cm + offs_cn[None, :] * stride_cn
    mask = (offs_cm[:, None] < M) & (offs_cn[None, :] < N)
    tl.store(c_ptrs, c, mask=mask)

# config = {"BLOCK_K": 128, "BLOCK_M": 128, "BLOCK_N": 512, "GROUP_M": 8, "arch": "sm_100", "dtype": "fp8e4m3", "num_ctas": 1, "num_stages": 3, "num_warps": 16}
# arch = sm_100


// ===== COMPILED SASS (sm_100a) =====

	.target	sm_100a

	.elftype	@"ET_EXEC"


//--------------------- .note.nv.tkinfo           --------------------------
	.section	.note.nv.tkinfo,"",@"SHT_NOTE"
	.sectionflags	@"SHF_NOTE_NV_TKINFO"
	.tkinfo
        /*0018*/ 	.word	0x00000081
        /*0030*/ 	.string	""
        /*0030*/ 	.string	"ptxas-blackwell"
        /*0030*/ 	.string	"Cuda compilation tools, release 12.9, V12.9.86"
        /*0030*/ 	.string	"Build cuda_12.9.r12.9/compiler.36037853_0"
        /*0030*/ 	.string	"-v  -suppress-debug-info  -lineinfo  -arch sm_100a "



//--------------------- .note.nv.cuver            --------------------------
	.section	.note.nv.cuver,"",@"SHT_NOTE"
	.sectionflags	@"SHF_NOTE_NV_CUVER"
        /*0018*/ 	.short	0x0001
        /*001a*/ 	.short	0x0064
        /*001c*/ 	.short	0x0001
        /*001e*/ 	.short	0x0000
        /*0020*/ 	.short	0x0001
        /*0022*/ 	.short	0x0000


//--------------------- .nv.info                  --------------------------
	.section	.nv.info,"",@"SHT_CUDA_INFO"
	.align	4


	//----- nvinfo : EIATTR_REGCOUNT
	.align		4
        /*0000*/ 	.byte	0x04, 0x2f
        /*0002*/ 	.short	(.L_1 - .L_0)
	.align		4
.L_0:
        /*0004*/ 	.word	index@(matmul_kernel)
        /*0008*/ 	.word	0x00000020


	//----- nvinfo : EIATTR_FRAME_SIZE
	.align		4
.L_1:
        /*000c*/ 	.byte	0x04, 0x11
        /*000e*/ 	.short	(.L_3 - .L_2)
	.align		4
.L_2:
        /*0010*/ 	.word	index@(matmul_kernel)
        /*0014*/ 	.word	0x00001eb8


	//----- nvinfo : EIATTR_MIN_STACK_SIZE
	.align		4
.L_3:
        /*0018*/ 	.byte	0x04, 0x12
        /*001a*/ 	.short	(.L_5 - .L_4)
	.align		4
.L_4:
        /*001c*/ 	.word	index@(matmul_kernel)
        /*0020*/ 	.word	0x00001eb8
.L_5:


//--------------------- .nv.info.matmul_kernel    --------------------------
	.section	.nv.info.matmul_kernel,"",@"SHT_CUDA_INFO"
	.sectionflags	@""
	.align	4


	//----- nvinfo : EIATTR_CUDA_API_VERSION
	.align		4
        /*0000*/ 	.byte	0x04, 0x37
        /*0002*/ 	.short	(.L_7 - .L_6)
.L_6:
        /*0004*/ 	.word	0x00000081


	//----- nvinfo : EIATTR_KPARAM_INFO
	.align		4
.L_7:
        /*0008*/ 	.byte	0x04, 0x17
        /*000a*/ 	.short	(.L_9 - .L_8)
.L_8:
        /*000c*/ 	.word	0x00000000
        /*0010*/ 	.short	0x000d
        /*0012*/ 	.short	0x0048
        /*0014*/ 	.byte	0x00, 0xf4, 0x21, 0x00


	//----- nvinfo : EIATTR_KPARAM_INFO
	.align		4
.L_9:
        /*0018*/ 	.byte	0x04, 0x17
        /*001a*/ 	.short	(.L_11 - .L_10)
.L_10:
        /*001c*/ 	.word	0x00000000
        /*0020*/ 	.short	0x000c
        /*0022*/ 	.short	0x0040
        /*0024*/ 	.byte	0x00, 0xf4, 0x21, 0x00


	//----- nvinfo : EIATTR_KPARAM_INFO
	.align		4
.L_11:
        /*0028*/ 	.byte	0x04, 0x17
        /*002a*/ 	.short	(.L_13 - .L_12)
.L_12:
        /*002c*/ 	.word	0x00000000
        /*0030*/ 	.short	0x000b
        /*0032*/ 	.short	0x0038
        /*0034*/ 	.byte	0x00, 0xf0, 0x11, 0x00


	//----- nvinfo : EIATTR_KPARAM_INFO
	.align		4
.L_13:
        /*0038*/ 	.byte	0x04, 0x17
        /*003a*/ 	.short	(.L_15 - .L_14)
.L_14:
        /*003c*/ 	.word	0x00000000
        /*0040*/ 	.short	0x000a
        /*0042*/ 	.short	0x0034
        /*0044*/ 	.byte	0x00, 0xf0, 0x11, 0x00


	//----- nvinfo : EIATTR_KPARAM_INFO
	.align		4
.L_15:
        /*0048*/ 	.byte	0x04, 0x17
        /*004a*/ 	.short	(.L_17 - .L_16)
.L_16:
        /*004c*/ 	.word	0x00000000
        /*0050*/ 	.short	0x0009
        /*0052*/ 	.short	0x0030
        /*0054*/ 	.byte	0x00, 0xf0, 0x11, 0x00


	//----- nvinfo : EIATTR_KPARAM_INFO
	.align		4
.L_17:
        /*0058*/ 	.byte	0x04, 0x17
        /*005a*/ 	.short	(.L_19 - .L_18)
.L_18:
        /*005c*/ 	.word	0x00000000
        /*0060*/ 	.short	0x0008
        /*0062*/ 	.short	0x002c
        /*0064*/ 	.byte	0x00, 0xf0, 0x11, 0x00


	//----- nvinfo : EIATTR_KPARAM_INFO
	.align		4
.L_19:
        /*0068*/ 	.byte	0x04, 0x17
        /*006a*/ 	.short	(.L_21 - .L_20)
.L_20:
        /*006c*/ 	.word	0x00000000
        /*0070*/ 	.short	0x0007
        /*0072*/ 	.short	0x0028
        /*0074*/ 	.byte	0x00, 0xf0, 0x11, 0x00


	//----- nvinfo : EIATTR_KPARAM_INFO
	.align		4
.L_21:
        /*0078*/ 	.byte	0x04, 0x17
        /*007a*/ 	.short	(.L_23 - .L_22)
.L_22:
        /*007c*/ 	.word	0x00000000
        /*0080*/ 	.short	0x0006
        /*0082*/ 	.short	0x0024
        /*0084*/ 	.byte	0x00, 0xf0, 0x11, 0x00


	//----- nvinfo : EIATTR_KPARAM_INFO
	.align		4
.L_23:
        /*0088*/ 	.byte	0x04, 0x17
        /*008a*/ 	.short	(.L_25 - .L_24)
.L_24:
        /*008c*/ 	.word	0x00000000
        /*0090*/ 	.short	0x0005
        /*0092*/ 	.short	0x0020
        /*0094*/ 	.byte	0x00, 0xf0, 0x11, 0x00


	//----- nvinfo : EIATTR_KPARAM_INFO
	.align		4
.L_25:
        /*0098*/ 	.byte	0x04, 0x17
        /*009a*/ 	.short	(.L_27 - .L_26)
.L_26:
        /*009c*/ 	.word	0x00000000
        /*00a0*/ 	.short	0x0004
        /*00a2*/ 	.short	0x001c
        /*00a4*/ 	.byte	0x00, 0xf0, 0x11, 0x00


	//----- nvinfo : EIATTR_KPARAM_INFO
	.align		4
.L_27:
        /*00a8*/ 	.byte	0x04, 0x17
        /*00aa*/ 	.short	(.L_29 - .L_28)
.L_28:
        /*00ac*/ 	.word	0x00000000
        /*00b0*/ 	.short	0x0003
        /*00b2*/ 	.short	0x0018
        /*00b4*/ 	.byte	0x00, 0xf0, 0x11, 0x00


	//----- nvinfo : EIATTR_KPARAM_INFO
	.align		4
.L_29:
        /*00b8*/ 	.byte	0x04, 0x17
        /*00ba*/ 	.short	(.L_31 - .L_30)
.L_30:
        /*00bc*/ 	.word	0x00000000
        /*00c0*/ 	.short	0x0002
        /*00c2*/ 	.short	0x0010
        /*00c4*/ 	.byte	0x00, 0xf4, 0x21, 0x00


	//----- nvinfo : EIATTR_KPARAM_INFO
	.align		4
.L_31:
        /*00c8*/ 	.byte	0x04, 0x17
        /*00ca*/ 	.short	(.L_33 - .L_32)
.L_32:
        /*00cc*/ 	.word	0x00000000
        /*00d0*/ 	.short	0x0001
        /*00d2*/ 	.short	0x0008
        /*00d4*/ 	.byte	0x00, 0xf4, 0x21, 0x00


	//----- nvinfo : EIATTR_KPARAM_INFO
	.align		4
.L_33:
        /*00d8*/ 	.byte	0x04, 0x17
        /*00da*/ 	.short	(.L_35 - .L_34)
.L_34:
        /*00dc*/ 	.word	0x00000000
        /*00e0*/ 	.short	0x0000
        /*00e2*/ 	.short	0x0000
        /*00e4*/ 	.byte	0x00, 0xf4, 0x21, 0x00


	//----- nvinfo : EIATTR_SPARSE_MMA_MASK
	.align		4
.L_35:
        /*00e8*/ 	.byte	0x03, 0x50
        /*00ea*/ 	.short	0x0000


	//----- nvinfo : EIATTR_MAXREG_COUNT
	.align		4
        /*00ec*/ 	.byte	0x03, 0x1b
        /*00ee*/ 	.short	0x0080


	//----- nvinfo : EIATTR_NUM_BARRIERS
	.align		4
        /*00f0*/ 	.byte	0x02, 0x4c
        /*00f2*/ 	.byte	0x01
	.zero		1


	//----- nvinfo : EIATTR_ANNOTATIONS
	.align		4
        /*00f4*/ 	.byte	0x04, 0x55
        /*00f6*/ 	.short	(.L_37 - .L_36)


	//   ....[0]....
.L_36:
        /*00f8*/ 	.word	0x00000001
        /*00fc*/ 	.byte	0x50, 0x00, 0x00, 0x00, 0x01, 0x00, 0x00, 0x00, 0x70, 0x00, 0x00, 0x00, 0x01, 0x00, 0x00, 0x00
        /* <DEDUP_REMOVED lines=3508> */
        /*dc4c*/ 	.byte	0x30, 0x3d, 0x03, 0x00


	//----- nvinfo : EIATTR_VRC_CTA_INIT_COUNT
	.align		4
.L_37:
        /*dc50*/ 	.byte	0x02, 0x4a
	.zero		1
	.zero		1


	//----- nvinfo : EIATTR_EXIT_INSTR_OFFSETS
	.align		4
        /*dc54*/ 	.byte	0x04, 0x1c
        /*dc56*/ 	.short	(.L_39 - .L_38)


	//   ....[0]....
.L_38:
        /*dc58*/ 	.word	0x00034060


	//   ....[1]....
        /*dc5c*/ 	.word	0x00034080


	//----- nvinfo : EIATTR_REQNTID
	.align		4
.L_39:
        /*dc60*/ 	.byte	0x04, 0x10
        /*dc62*/ 	.short	(.L_41 - .L_40)
.L_40:
        /*dc64*/ 	.word	0x00000200
        /*dc68*/ 	.word	0x00000001
        /*dc6c*/ 	.word	0x00000001


	//----- nvinfo : EIATTR_CBANK_PARAM_SIZE
	.align		4
.L_41:
        /*dc70*/ 	.byte	0x03, 0x19
        /*dc72*/ 	.short	0x0050


	//----- nvinfo : EIATTR_PARAM_CBANK
	.align		4
        /*dc74*/ 	.byte	0x04, 0x0a
        /*dc76*/ 	.short	(.L_43 - .L_42)
	.align		4
.L_42:
        /*dc78*/ 	.word	index@(.nv.constant0.matmul_kernel)
        /*dc7c*/ 	.short	0x0380
        /*dc7e*/ 	.short	0x0050


	//----- nvinfo : EIATTR_SW_WAR
	.align		4
.L_43:
        /*dc80*/ 	.byte	0x04, 0x36
        /*dc82*/ 	.short	(.L_45 - .L_44)
.L_44:
        /*dc84*/ 	.word	0x00000008
.L_45:


//--------------------- .nv.compat                --------------------------
	.section	.nv.compat,"",@"SHT_CUDA_COMPAT_INFO"
	.align	4
        /*0000*/ 	.byte	0x02, 0x02, 0x02, 0x00, 0x02, 0x05, 0x05, 0x00, 0x02, 0x03, 0x00, 0x00, 0x02, 0x06, 0x01, 0x00


//--------------------- .nv.callgraph             --------------------------
	.section	.nv.callgraph,"",@"SHT_CUDA_CALLGRAPH"
	.align	4
	.sectionentsize	8
	.align		4
        /*0000*/ 	.word	0x00000000
	.align		4
        /*0004*/ 	.word	0xffffffff
	.align		4
        /*0008*/ 	.word	0x00000000
	.align		4
        /*000c*/ 	.word	0xfffffffe
	.align		4
        /*0010*/ 	.word	0x00000000
	.align		4
        /*0014*/ 	.word	0xfffffffd
	.align		4
        /*0018*/ 	.word	0x00000000
	.align		4
        /*001c*/ 	.word	0xfffffffc


//--------------------- .text.matmul_kernel       --------------------------
	.section	.text.matmul_kernel,"ax",@progbits
	.align	128
        .global         matmul_kernel
        .type           matmul_kernel,@function
        .size           matmul_kernel,(.L_x_3 - matmul_kernel)
        .other          matmul_kernel,@"STO_CUDA_ENTRY STV_DEFAULT"
matmul_kernel:
.text.matmul_kernel:
[----:B------:R-:W0:Y:S08]  /*0000*/  LDC R1, c[0x0][0x37c] ;  /* 0x0000df00ff017b82 */ /* 0x000e300000000800 */
[----:B------:R-:W1:Y:S01]  /*0010*/  LDC.64 R2, c[0x0][0x398] ;  /* 0x0000e600ff027b82 */ /* 0x000e620000000a00 */
[----:B------:R-:W2:Y:S01]  /*0020*/  S2R R14, SR_TID.X ;  /* 0x00000000000e7919 */ /* 0x000ea20000002100 */
[----:B0-----:R-:W-:Y:S01]  /*0030*/  VIADD R1, R1, 0xffffe148 ;  /* 0xffffe14801017836 */ /* 0x001fe20000000000 */
[----:B------:R-:W0:Y:S04]  /*0040*/  LDCU UR4, c[0x0][0x3a0] ;  /* 0x00007400ff0477ac */ /* 0x000e280008000800 */
[----:B------:R-:W-:Y:S01]  /*0050*/  STL [R1+0x1e0], RZ ;  /* 0x0001e0ff01007387 */ /* 0x000fe20000100800 */
[----:B------:R-:W3:Y:S03]  /*0060*/  LDCU.64 UR12, c[0x0][0x358] ;  /* 0x00006b00ff0c77ac */ /* 0x000ee60008000a00 */
[----:B------:R-:W-:Y:S04]  /*0070*/  STL [R1+0x1e4], RZ ;  /* 0x0001e4ff01007387 */ /* 0x000fe80000100800 */
[----:B------:R-:W-:Y:S01]  /*0080*/  STL [R1+0x1e8], RZ ;  /* 0x0001e8ff01007387 */ /* 0x000fe20000100800 */
[----:B0-----:R-:W-:Y:S01]  /*0090*/  UIADD3 UR4, UPT, UPT, UR4, 0x7f, URZ ;  /* 0x0000007f04047890 */ /* 0x001fe2000fffe0ff */
[----:B-1----:R-:W-:-:S03]  /*00a0*/  VIADD R0, R3, 0x1ff ;  /* 0x000001ff03007836 */ /* 0x002fc60000000000 */
[----:B------:R-:W-:Y:S02]  /*00b0*/  UISETP.GE.AND UP0, UPT, UR4, 0x80, UPT ;  /* 0x000000800400788c */ /* 0x000fe4000bf06270 */
[----:B------:R-:W-:-:S04]  /*00c0*/  SHF.R.S32.HI R5, RZ, 0x1f, R0 ;  /* 0x0000001fff057819 */ /* 0x000fc80000011400 */
[----:B------:R-:W-:-:S04]  /*00d0*/  LEA.HI R5, R5, R0, RZ, 0x9 ;  /* 0x0000000005057211 */ /* 0x000fc800078f48ff */
[----:B------:R-:W-:Y:S02]  /*00e0*/  SHF.R.S32.HI R0, RZ, 0x9, R5 ;  /* 0x00000009ff007819 */ /* 0x000fe40000011405 */
[----:B------:R-:W0:Y:S03]  /*00f0*/  S2R R5, SR_CTAID.X ;  /* 0x0000000000057919 */ /* 0x000e260000002500 */
[----:B------:R-:W-:-:S05]  /*0100*/  IMAD.SHL.U32 R0, R0, 0x8, RZ ;  /* 0x0000000800007824 */ /* 0x000fca00078e00ff */
[-C--:B------:R-:W-:Y:S02]  /*0110*/  IABS R9, R0.reuse ;  /* 0x0000000000097213 */ /* 0x080fe40000000000 */
[----:B------:R-:W-:Y:S02]  /*0120*/  IABS R12, R0 ;  /* 0x00000000000c7213 */ /* 0x000fe40000000000 */
[----:B------:R-:W1:Y:S08]  /*0130*/  I2F.RP R4, R9 ;  /* 0x0000000900047306 */ /* 0x000e700000209400 */
[----:B-1----:R-:W1:Y:S01]  /*0140*/  MUFU.RCP R4, R4 ;  /* 0x0000000400047308 */ /* 0x002e620000001000 */
[----:B0-----:R-:W-:Y:S01]  /*0150*/  IABS R10, R5 ;  /* 0x00000005000a7213 */ /* 0x001fe20000000000 */
[----:B-1----:R-:W-:-:S02]  /*0160*/  VIADD R6, R4, 0xffffffe ;  /* 0x0ffffffe04067836 */ /* 0x002fc40000000000 */
[----:B------:R-:W-:-:S04]  /*0170*/  IMAD.MOV R4, RZ, RZ, -R12 ;  /* 0x000000ffff047224 */ /* 0x000fc800078e0a0c */
[----:B------:R0:W1:Y:S02]  /*0180*/  F2I.FTZ.U32.TRUNC.NTZ R7, R6 ;  /* 0x0000000600077305 */ /* 0x000064000021f000 */
[----:B0-----:R-:W-:Y:S02]  /*0190*/  IMAD.MOV.U32 R6, RZ, RZ, RZ ;  /* 0x000000ffff067224 */ /* 0x001fe400078e00ff */
[----:B-1----:R-:W-:-:S04]  /*01a0*/  IMAD.MOV R8, RZ, RZ, -R7 ;  /* 0x000000ffff087224 */ /* 0x002fc800078e0a07 */
[----:B------:R-:W-:Y:S02]  /*01b0*/  IMAD R11, R8, R9, RZ ;  /* 0x00000009080b7224 */ /* 0x000fe400078e02ff */
[----:B------:R-:W-:Y:S02]  /*01c0*/  IMAD.MOV.U32 R8, RZ, RZ, R10 ;  /* 0x000000ffff087224 */ /* 0x000fe400078e000a */
[----:B------:R-:W-:-:S06]  /*01d0*/  IMAD.HI.U32 R7, R7, R11, R6 ;  /* 0x0000000b07077227 */ /* 0x000fcc00078e0006 */
[----:B------:R-:W-:-:S04]  /*01e0*/  IMAD.HI.U32 R7, R7, R8, RZ ;  /* 0x0000000807077227 */ /* 0x000fc800078e00ff */
[----:B------:R-:W-:-:S05]  /*01f0*/  IMAD R4, R7, R4, R8 ;  /* 0x0000000407047224 */ /* 0x000fca00078e0208 */
[----:B------:R-:W-:-:S13]  /*0200*/  ISETP.GT.U32.AND P1, PT, R9, R4, PT ;  /* 0x000000040900720c */ /* 0x000fda0003f24070 */
[----:B------:R-:W-:Y:S02]  /*0210*/  @!P1 IMAD.IADD R4, R4, 0x1, -R9 ;  /* 0x0000000104049824 */ /* 0x000fe400078e0a09 */
[----:B------:R-:W-:Y:S01]  /*0220*/  @!P1 VIADD R7, R7, 0x1 ;  /* 0x0000000107079836 */ /* 0x000fe20000000000 */
[----:B------:R-:W-:Y:S02]  /*0230*/  ISETP.NE.AND P1, PT, R0, RZ, PT ;  /* 0x000000ff0000720c */ /* 0x000fe40003f25270 */
[----:B------:R-:W-:Y:S02]  /*0240*/  ISETP.GE.U32.AND P0, PT, R4, R9, PT ;  /* 0x000000090400720c */ /* 0x000fe40003f06070 */
[----:B------:R-:W-:-:S04]  /*0250*/  LOP3.LUT R4, R5, R0, RZ, 0x3c, !PT ;  /* 0x0000000005047212 */ /* 0x000fc800078e3cff */
[----:B------:R-:W-:Y:S01]  /*0260*/  ISETP.GE.AND P2, PT, R4, RZ, PT ;  /* 0x000000ff0400720c */ /* 0x000fe20003f46270 */
[----:B------:R-:W-:-:S06]  /*0270*/  VIADD R4, R2, 0x7f ;  /* 0x0000007f02047836 */ /* 0x000fcc0000000000 */
[----:B------:R-:W-:-:S04]  /*0280*/  @P0 VIADD R7, R7, 0x1 ;  /* 0x0000000107070836 */ /* 0x000fc80000000000 */
[----:B------:R-:W-:Y:S01]  /*0290*/  IMAD.MOV.U32 R6, RZ, RZ, R7 ;  /* 0x000000ffff067224 */ /* 0x000fe200078e0007 */
[----:B------:R-:W-:-:S03]  /*02a0*/  SHF.R.S32.HI R7, RZ, 0x1f, R4 ;  /* 0x0000001fff077819 */ /* 0x000fc60000011404 */
[----:B------:R-:W-:Y:S01]  /*02b0*/  @!P2 IMAD.MOV R6, RZ, RZ, -R6 ;  /* 0x000000ffff06a224 */ /* 0x000fe200078e0a06 */
[----:B------:R-:W-:Y:S02]  /*02c0*/  @!P1 LOP3.LUT R6, RZ, R0, RZ, 0x33, !PT ;  /* 0x00000000ff069212 */ /* 0x000fe400078e33ff */
[----:B------:R-:W-:-:S03]  /*02d0*/  LEA.HI R7, R7, R4, RZ, 0x7 ;  /* 0x0000000407077211 */ /* 0x000fc600078f38ff */
[----:B------:R-:W-:Y:S02]  /*02e0*/  IMAD.SHL.U32 R4, R6, 0x8, RZ ;  /* 0x0000000806047824 */ /* 0x000fe400078e00ff */
[----:B------:R-:W-:-:S03]  /*02f0*/  IMAD.MOV R6, RZ, RZ, -R6 ;  /* 0x000000ffff067224 */ /* 0x000fc600078e0a06 */
[----:B------:R-:W-:Y:S01]  /*0300*/  LEA.HI.SX32 R7, R7, -R4, 0x19 ;  /* 0x8000000407077211 */ /* 0x000fe200078fcaff */
[----:B------:R-:W-:Y:S02]  /*0310*/  IMAD R13, R0, R6, R5 ;  /* 0x00000006000d7224 */ /* 0x000fe400078e0205 */
[----:B------:R-:W-:Y:S01]  /*0320*/  IMAD.MOV.U32 R6, RZ, RZ, RZ ;  /* 0x000000ffff067224 */ /* 0x000fe200078e00ff */
[----:B------:R-:W-:-:S04]  /*0330*/  VIMNMX R8, PT, PT, R7, 0x8, PT ;  /* 0x0000000807087848 */ /* 0x000fc80003fe0100 */
[-C--:B------:R-:W-:Y:S02]  /*0340*/  IABS R10, R8.reuse ;  /* 0x00000008000a7213 */ /* 0x080fe40000000000 */
[----:B------:R-:W-:Y:S02]  /*0350*/  IABS R0, R8 ;  /* 0x0000000800007213 */ /* 0x000fe40000000000 */
[----:B------:R-:W0:Y:S08]  /*0360*/  I2F.RP R9, R10 ;  /* 0x0000000a00097306 */ /* 0x000e300000209400 */
[----:B0-----:R-:W0:Y:S02]  /*0370*/  MUFU.RCP R9, R9 ;  /* 0x0000000900097308 */ /* 0x001e240000001000 */
[----:B0-----:R-:W-:-:S06]  /*0380*/  VIADD R7, R9, 0xffffffe ;  /* 0x0ffffffe09077836 */ /* 0x001fcc0000000000 */
[----:B------:R-:W0:Y:S02]  /*0390*/  F2I.FTZ.U32.TRUNC.NTZ R7, R7 ;  /* 0x0000000700077305 */ /* 0x000e24000021f000 */
[----:B0-----:R-:W-:-:S04]  /*03a0*/  IMAD.MOV R11, RZ, RZ, -R7 ;  /* 0x000000ffff0b7224 */ /* 0x001fc800078e0a07 */
[----:B------:R-:W-:Y:S01]  /*03b0*/  IMAD.MOV.U32 R5, RZ, RZ, R11 ;  /* 0x000000ffff057224 */ /* 0x000fe200078e000b */
[----:B------:R-:W-:-:S03]  /*03c0*/  IABS R11, R13 ;  /* 0x0000000d000b7213 */ /* 0x000fc60000000000 */
[----:B------:R-:W-:-:S04]  /*03d0*/  IMAD R5, R5, R10, RZ ;  /* 0x0000000a05057224 */ /* 0x000fc800078e02ff */
[----:B------:R-:W-:-:S04]  /*03e0*/  IMAD.HI.U32 R6, R7, R5, R6 ;  /* 0x0000000507067227 */ /* 0x000fc800078e0006 */
[----:B------:R-:W-:Y:S02]  /*03f0*/  IMAD.MOV R5, RZ, RZ, -R0 ;  /* 0x000000ffff057224 */ /* 0x000fe400078e0a00 */
[----:B------:R-:W-:Y:S01]  /*0400*/  IMAD.HI.U32 R0, R6, R11, RZ ;  /* 0x0000000b06007227 */ /* 0x000fe200078e00ff */
[----:B--2---:R-:W-:-:S03]  /*0410*/  LOP3.LUT R6, R14, 0x7f, RZ, 0xc0, !PT ;  /* 0x0000007f0e067812 */ /* 0x004fc600078ec0ff */
[----:B------:R-:W-:-:S05]  /*0420*/  IMAD R5, R0, R5, R11 ;  /* 0x0000000500057224 */ /* 0x000fca00078e020b */
[----:B------:R-:W-:-:S13]  /*0430*/  ISETP.GT.U32.AND P1, PT, R10, R5, PT ;  /* 0x000000050a00720c */ /* 0x000fda0003f24070 */
[----:B------:R-:W-:Y:S02]  /*0440*/  @!P1 IMAD.IADD R5, R5, 0x1, -R10 ;  /* 0x0000000105059824 */ /* 0x000fe400078e0a0a */
[----:B------:R-:W-:Y:S01]  /*0450*/  @!P1 VIADD R0, R0, 0x1 ;  /* 0x0000000100009836 */ /* 0x000fe20000000000 */
[----:B------:R-:W-:Y:S02]  /*0460*/  ISETP.NE.AND P1, PT, R8, RZ, PT ;  /* 0x000000ff0800720c */ /* 0x000fe40003f25270 */
[----:B------:R-:W-:Y:S02]  /*0470*/  ISETP.GE.U32.AND P0, PT, R5, R10, PT ;  /* 0x0000000a0500720c */ /* 0x000fe40003f06070 */
[----:B------:R-:W-:-:S04]  /*0480*/  LOP3.LUT R5, R13, R8, RZ, 0x3c, !PT ;  /* 0x000000080d057212 */ /* 0x000fc800078e3cff */
[----:B------:R-:W-:-:S07]  /*0490*/  ISETP.GE.AND P2, PT, R5, RZ, PT ;  /* 0x000000ff0500720c */ /* 0x000fce0003f46270 */
[----:B------:R-:W-:-:S06]  /*04a0*/  @P0 VIADD R0, R0, 0x1 ;  /* 0x0000000100000836 */ /* 0x000fcc0000000000 */
[----:B------:R-:W-:Y:S01]  /*04b0*/  @!P2 IMAD.MOV R0, RZ, RZ, -R0 ;  /* 0x000000ffff00a224 */ /* 0x000fe200078e0a00 */
[----:B------:R-:W-:-:S05]  /*04c0*/  @!P1 LOP3.LUT R0, RZ, R8, RZ, 0x33, !PT ;  /* 0x00000008ff009212 */ /* 0x000fca00078e33ff */
[----:B------:R-:W-:Y:S02]  /*04d0*/  IMAD.MOV R5, RZ, RZ, -R0 ;  /* 0x000000ffff057224 */ /* 0x000fe400078e0a00 */
[----:B------:R-:W-:Y:S02]  /*04e0*/  IMAD.SHL.U32 R0, R0, 0x200, RZ ;  /* 0x0000020000007824 */ /* 0x000fe400078e00ff */
[----:B------:R-:W-:-:S04]  /*04f0*/  IMAD R5, R8, R5, R13 ;  /* 0x0000000508057224 */ /* 0x000fc800078e020d */
[----:B------:R-:W-:Y:S01]  /*0500*/  IMAD.IADD R5, R4, 0x1, R5 ;  /* 0x0000000104057824 */ /* 0x000fe200078e0205 */
[----:B------:R-:W-:-:S03]  /*0510*/  SHF.R.U32.HI R4, RZ, 0x7, R14 ;  /* 0x00000007ff047819 */ /* 0x000fc6000001160e */
[----:B------:R-:W-:Y:S01]  /*0520*/  IMAD R25, R5, 0x80, R6 ;  /* 0x0000008005197824 */ /* 0x000fe200078e0206 */
[----:B------:R-:W-:-:S04]  /*0530*/  SGXT.U32 R5, R4, 0x2 ;  /* 0x000000020405781a */ /* 0x000fc80000000000 */
[----:B------:R-:W-:Y:S01]  /*0540*/  STL [R1+0xc2c], R25 ;  /* 0x000c2c1901007387 */ /* 0x000fe20000100800 */
[C-C-:B------:R-:W-:Y:S02]  /*0550*/  LOP3.LUT R9, R0.reuse, 0x4, R5.reuse, 0xfe, !PT ;  /* 0x0000000400097812 */ /* 0x140fe400078efe05 */
[C---:B------:R-:W-:Y:S01]  /*0560*/  LOP3.LUT R4, R0.reuse, R5, RZ, 0xfc, !PT ;  /* 0x0000000500047212 */ /* 0x040fe200078efcff */
[----:B------:R-:W-:Y:S01]  /*0570*/  STL [R1+0x1ec], RZ ;  /* 0x0001ecff01007387 */ /* 0x000fe20000100800 */
[C-C-:B------:R-:W-:Y:S02]  /*0580*/  LOP3.LUT R7, R0.reuse, 0x8, R5.reuse, 0xfe, !PT ;  /* 0x0000000800077812 */ /* 0x140fe400078efe05 */
[C-C-:B------:R-:W-:Y:S01]  /*0590*/  LOP3.LUT R8, R0.reuse, 0xc, R5.reuse, 0xfe, !PT ;  /* 0x0000000c00087812 */ /* 0x140fe200078efe05 */
[----:B------:R-:W-:Y:S01]  /*05a0*/  STL [R1+0x200], RZ ;  /* 0x000200ff01007387 */ /* 0x000fe20000100800 */
[C-C-:B------:R-:W-:Y:S02]  /*05b0*/  LOP3.LUT R26, R0.reuse, 0x14, R5.reuse, 0xfe, !PT ;  /* 0x00000014001a7812 */ /* 0x140fe400078efe05 */
[C-C-:B------:R-:W-:Y:S01]  /*05c0*/  LOP3.LUT R27, R0.reuse, 0x18, R5.reuse, 0xfe, !PT ;  /* 0x00000018001b7812 */ /* 0x140fe200078efe05 */
[----:B------:R-:W-:Y:S01]  /*05d0*/  STL [R1+0x204], RZ ;  /* 0x000204ff01007387 */ /* 0x000fe20000100800 */
[----:B------:R-:W-:-:S02]  /*05e0*/  LOP3.LUT R23, R0, 0x20, R5, 0xfe, !PT ;  /* 0x0000002000177812 */ /* 0x000fc400078efe05 */
[C-C-:B------:R-:W-:Y:S01]  /*05f0*/  LOP3.LUT R22, R0.reuse, 0x24, R5.reuse, 0xfe, !PT ;  /* 0x0000002400167812 */ /* 0x140fe200078efe05 */
        /* <DEDUP_REMOVED lines=13> */
[----:B------:R-:W-:Y:S02]  /*06d0*/  LOP3.LUT R14, R0, 0x48, R5, 0xfe, !PT ;  /* 0x00000048000e7812 */ /* 0x000fe400078efe05 */
[C---:B------:R-:W-:Y:S01]  /*06e0*/  LOP3.LUT R13, R4.reuse, 0x84, RZ, 0xfc, !PT ;  /* 0x00000084040d7812 */ /* 0x040fe200078efcff */
[----:B------:R-:W-:Y:S01]  /*06f0*/  STL [R1+0x21c], RZ ;  /* 0x00021cff01007387 */ /* 0x000fe20000100800 */
[----:B------:R-:W-:-:S02]  /*0700*/  LOP3.LUT R11, R4, 0x1ec, RZ, 0xfc, !PT ;  /* 0x000001ec040b7812 */ /* 0x000fc400078efcff */
[C---:B------:R-:W-:Y:S01]  /*0710*/  LOP3.LUT R12, R4.reuse, 0x1f4, RZ, 0xfc, !PT ;  /* 0x000001f4040c7812 */ /* 0x040fe200078efcff */
[----:B------:R-:W-:Y:S01]  /*0720*/  STL [R1+0x280], RZ ;  /* 0x000280ff01007387 */ /* 0x000fe20000100800 */
[----:B------:R-:W-:-:S03]  /*0730*/  LOP3.LUT R10, R4, 0x1fc, RZ, 0xfc, !PT ;  /* 0x000001fc040a7812 */ /* 0x000fc600078efcff */
[----:B------:R-:W-:Y:S04]  /*0740*/  STL [R1+0x284], RZ ;  /* 0x000284ff01007387 */ /* 0x000fe80000100800 */
        /* <DEDUP_REMOVED lines=114> */
[----:B------:R0:W-:Y:S04]  /*0e70*/  STL [R1+0xc30], R9 ;  /* 0x000c300901007387 */ /* 0x0001e80000100800 */
[----:B------:R-:W-:Y:S04]  /*0e80*/  STL [R1+0x4c8], R4 ;  /* 0x0004c80401007387 */ /* 0x000fe80000100800 */
[----:B------:R1:W-:Y:S01]  /*0e90*/  STL [R1+0xc38], R7 ;  /* 0x000c380701007387 */ /* 0x0003e20000100800 */
[----:B0-----:R-:W-:-:S03]  /*0ea0*/  LOP3.LUT R9, R0, 0x58, R5, 0xfe, !PT ;  /* 0x0000005800097812 */ /* 0x001fc600078efe05 */
[----:B------:R0:W-:Y:S01]  /*0eb0*/  STL [R1+0xc34], R8 ;  /* 0x000c340801007387 */ /* 0x0001e20000100800 */
[C-C-:B-1----:R-:W-:Y:S02]  /*0ec0*/  LOP3.LUT R7, R0.reuse, 0x10, R5.reuse, 0xfe, !PT ;  /* 0x0000001000077812 */ /* 0x142fe400078efe05 */
[----:B0-----:R-:W-:-:S03]  /*0ed0*/  LOP3.LUT R8, R0, 0x50, R5, 0xfe, !PT ;  /* 0x0000005000087812 */ /* 0x001fc600078efe05 */
[----:B------:R0:W-:Y:S04]  /*0ee0*/  STL [R1+0xc3c], R7 ;  /* 0x000c3c0701007387 */ /* 0x0001e80000100800 */
[----:B------:R-:W-:Y:S01]  /*0ef0*/  STL [R1+0xc40], R26 ;  /* 0x000c401a01007387 */ /* 0x000fe20000100800 */
[----:B0-----:R-:W-:-:S05]  /*0f00*/  LOP3.LUT R7, R0, 0x1c, R5, 0xfe, !PT ;  /* 0x0000001c00077812 */ /* 0x001fca00078efe05 */
[----:B------:R0:W-:Y:S04]  /*0f10*/  STL [R1+0xc48], R7 ;  /* 0x000c480701007387 */ /* 0x0001e80000100800 */
[----:B------:R-:W-:Y:S04]  /*0f20*/  STL [R1+0xc44], R27 ;  /* 0x000c441b01007387 */ /* 0x000fe80000100800 */
[----:B------:R-:W-:Y:S01]  /*0f30*/  STL [R1+0xc4c], R23 ;  /* 0x000c4c1701007387 */ /* 0x000fe20000100800 */
[----:B0-----:R-:W-:-:S03]  /*0f40*/  LOP3.LUT R7, R0, 0x4c, R5, 0xfe, !PT ;  /* 0x0000004c00077812 */ /* 0x001fc600078efe05 */
[----:B------:R-:W-:Y:S04]  /*0f50*/  STL [R1+0xc50], R22 ;  /* 0x000c501601007387 */ /* 0x000fe80000100800 */
        /* <DEDUP_REMOVED lines=8> */
[----:B------:R0:W-:Y:S04]  /*0fe0*/  STL [R1+0xcc8], R7 ;  /* 0x000cc80701007387 */ /* 0x0001e80000100800 */
[----:B------:R-:W-:Y:S04]  /*0ff0*/  STL [R1+0xcc4], R14 ;  /* 0x000cc40e01007387 */ /* 0x000fe80000100800 */
[----:B------:R1:W-:Y:S01]  /*1000*/  STL [R1+0xccc], R8 ;  /* 0x000ccc0801007387 */ /* 0x0003e20000100800 */
[----:B0-----:R-:W-:-:S05]  /*1010*/  LOP3.LUT R7, R0, 0x54, R5, 0xfe, !PT ;  /* 0x0000005400077812 */ /* 0x001fca00078efe05 */
[----:B------:R0:W-:Y:S01]  /*1020*/  STL [R1+0xcd0], R7 ;  /* 0x000cd00701007387 */ /* 0x0001e20000100800 */
[----:B-1----:R-:W-:-:S03]  /*1030*/  LOP3.LUT R8, R0, 0x5c, R5, 0xfe, !PT ;  /* 0x0000005c00087812 */ /* 0x002fc600078efe05 */
[----:B------:R1:W-:Y:S04]  /*1040*/  STL [R1+0xcd4], R9 ;  /* 0x000cd40901007387 */ /* 0x0003e80000100800 */
[----:B------:R2:W-:Y:S01]  /*1050*/  STL [R1+0xcd8], R8 ;  /* 0x000cd80801007387 */ /* 0x0005e20000100800 */
[C-C-:B0-----:R-:W-:Y:S02]  /*1060*/  LOP3.LUT R7, R0.reuse, 0x60, R5.reuse, 0xfe, !PT ;  /* 0x0000006000077812 */ /* 0x141fe400078efe05 */
[----:B-1----:R-:W-:-:S03]  /*1070*/  LOP3.LUT R9, R0, 0x64, R5, 0xfe, !PT ;  /* 0x0000006400097812 */ /* 0x002fc600078efe05 */
[----:B------:R0:W-:Y:S01]  /*1080*/  STL [R1+0xcdc], R7 ;  /* 0x000cdc0701007387 */ /* 0x0001e20000100800 */
[----:B--2---:R-:W-:-:S03]  /*1090*/  LOP3.LUT R8, R0, 0x68, R5, 0xfe, !PT ;  /* 0x0000006800087812 */ /* 0x004fc600078efe05 */
        /* <DEDUP_REMOVED lines=9> */
[----:B------:R-:W-:Y:S02]  /*1130*/  LOP3.LUT R5, R0, 0x7c, R5, 0xfe, !PT ;  /* 0x0000007c00057812 */ /* 0x000fe400078efe05 */
[C---:B------:R-:W-:Y:S01]  /*1140*/  LOP3.LUT R0, R4.reuse, 0x80, RZ, 0xfc, !PT ;  /* 0x0000008004007812 */ /* 0x040fe200078efcff */
[----:B------:R0:W-:Y:S01]  /*1150*/  STL [R1+0xcf4], R7 ;  /* 0x000cf40701007387 */ /* 0x0001e20000100800 */
[----:B-1----:R-:W-:-:S02]  /*1160*/  LOP3.LUT R9, R4, 0x1f0, RZ, 0xfc, !PT ;  /* 0x000001f004097812 */ /* 0x002fc400078efcff */
[C---:B--2---:R-:W-:Y:S01]  /*1170*/  LOP3.LUT R8, R4.reuse, 0x1f8, RZ, 0xfc, !PT ;  /* 0x000001f804087812 */ /* 0x044fe200078efcff */
[----:B------:R1:W-:Y:S04]  /*1180*/  STL [R1+0xcf8], R5 ;  /* 0x000cf80501007387 */ /* 0x0003e80000100800 */
[----:B------:R2:W-:Y:S01]  /*1190*/  STL [R1+0xcfc], R0 ;  /* 0x000cfc0001007387 */ /* 0x0005e20000100800 */
[C---:B0-----:R-:W-:Y:S02]  /*11a0*/  LOP3.LUT R7, R4.reuse, 0x88, RZ, 0xfc, !PT ;  /* 0x0000008804077812 */ /* 0x041fe400078efcff */
[----:B-1----:R-:W-:-:S03]  /*11b0*/  LOP3.LUT R5, R4, 0x8c, RZ, 0xfc, !PT ;  /* 0x0000008c04057812 */ /* 0x002fc600078efcff */
[----:B------:R0:W-:Y:S01]  /*11c0*/  STL [R1+0xd08], R7 ;  /* 0x000d080701007387 */ /* 0x0001e20000100800 */
[----:B--2---:R-:W-:-:S03]  /*11d0*/  LOP3.LUT R0, R4, 0x90, RZ, 0xfc, !PT ;  /* 0x0000009004007812 */ /* 0x004fc600078efcff */
[----:B------:R-:W-:Y:S04]  /*11e0*/  STL [R1+0xd04], R13 ;  /* 0x000d040d01007387 */ /* 0x000fe80000100800 */
[----:B------:R1:W-:Y:S01]  /*11f0*/  STL [R1+0xd0c], R5 ;  /* 0x000d0c0501007387 */ /* 0x0003e20000100800 */
[----:B0-----:R-:W-:-:S03]  /*1200*/  LOP3.LUT R7, R4, 0x9c, RZ, 0xfc, !PT ;  /* 0x0000009c04077812 */ /* 0x001fc600078efcff */
[----:B------:R0:W-:Y:S01]  /*1210*/  STL [R1+0xd10], R0 ;  /* 0x000d100001007387 */ /* 0x0001e20000100800 */
[C---:B-1----:R-:W-:Y:S02]  /*1220*/  LOP3.LUT R5, R4.reuse, 0x94, RZ, 0xfc, !PT ;  /* 0x0000009404057812 */ /* 0x042fe400078efcff */
[----:B0-----:R-:W-:-:S03]  /*1230*/  LOP3.LUT R0, R4, 0x98, RZ, 0xfc, !PT ;  /* 0x0000009804007812 */ /* 0x001fc600078efcff */
[----:B------:R0:W-:Y:S04]  /*1240*/  STL [R1+0xd14], R5 ;  /* 0x000d140501007387 */ /* 0x0001e80000100800 */
[----:B------:R1:W-:Y:S04]  /*1250*/  STL [R1+0xd18], R0 ;  /* 0x000d180001007387 */ /* 0x0003e80000100800 */
[----:B------:R2:W-:Y:S01]  /*1260*/  STL [R1+0xd1c], R7 ;  /* 0x000d1c0701007387 */ /* 0x0005e20000100800 */
[C---:B0-----:R-:W-:Y:S02]  /*1270*/  LOP3.LUT R5, R4.reuse, 0xa0, RZ, 0xfc, !PT ;  /* 0x000000a004057812 */ /* 0x041fe400078efcff */
[----:B-1----:R-:W-:-:S03]  /*1280*/  LOP3.LUT R0, R4, 0xa4, RZ, 0xfc, !PT ;  /* 0x000000a404007812 */ /* 0x002fc600078efcff */
[----:B------:R0:W-:Y:S01]  /*1290*/  STL [R1+0xd20], R5 ;  /* 0x000d200501007387 */ /* 0x0001e20000100800 */
[----:B--2---:R-:W-:-:S03]  /*12a0*/  LOP3.LUT R7, R4, 0xa8, RZ, 0xfc, !PT ;  /* 0x000000a804077812 */ /* 0x004fc600078efcff */
        /* <DEDUP_REMOVED lines=160> */
[----:B------:R2:W-:Y:S04]  /*1cb0*/  STL [R1+0xe68], R5 ;  /* 0x000e680501007387 */ /* 0x0005e80000100800 */
[----:B------:R2:W-:Y:S04]  /*1cc0*/  STL [R1+0xe78], R0 ;  /* 0x000e780001007387 */ /* 0x0005e80000100800 */
[----:B------:R2:W-:Y:S04]  /*1cd0*/  STL [R1+0xe74], R11 ;  /* 0x000e740b01007387 */ /* 0x0005e80000100800 */
[----:B------:R2:W-:Y:S04]  /*1ce0*/  STL [R1+0xe6c], R12 ;  /* 0x000e6c0c01007387 */ /* 0x0005e80000100800 */
[----:B------:R2:W-:Y:S04]  /*1cf0*/  STL [R1+0xe64], R8 ;  /* 0x000e640801007387 */ /* 0x0005e80000100800 */
[----:B------:R2:W-:Y:S04]  /*1d00*/  STL [R1+0xe70], R9 ;  /* 0x000e700901007387 */ /* 0x0005e80000100800 */
[----:B------:R2:W-:Y:S01]  /*1d10*/  STL [R1+0xd00], R10 ;  /* 0x000d000a01007387 */ /* 0x0005e20000100800 */
[----:B---3--:R-:W-:Y:S05]  /*1d20*/  BRA.U !UP0, `(.L_x_0) ;  /* 0x000002a508dc7547 */ /* 0x008fea000b800000 */
[----:B------:R-:W-:Y:S01]  /*1d30*/  IABS R28, R3 ;  /* 0x00000003001c7213 */ /* 0x000fe20000000000 */
[----:B------:R0:W-:Y:S01]  /*1d40*/  STL [R1+0xfc8], R3 ;  /* 0x000fc80301007387 */ /* 0x0001e20000100800 */
[----:B------:R-:W-:Y:S01]  /*1d50*/  IABS R29, R2 ;  /* 0x00000002001d7213 */ /* 0x000fe20000000000 */
[----:B------:R-:W-:Y:S01]  /*1d60*/  IMAD.MOV.U32 R6, RZ, RZ, RZ ;  /* 0x000000ffff067224 */ /* 0x000fe200078e00ff */
[----:B--2---:R-:W-:Y:S01]  /*1d70*/  IABS R10, R10 ;  /* 0x0000000a000a7213 */ /* 0x004fe20000000000 */
[----:B------:R-:W1:Y:S01]  /*1d80*/  LDCU UR7, c[0x0][0x3b0] ;  /* 0x00007600ff0777ac */ /* 0x000e620008000800 */
[----:B------:R-:W-:Y:S02]  /*1d90*/  IABS R8, R8 ;  /* 0x0000000800087213 */ /* 0x000fe40000000000 */
[----:B------:R-:W-:Y:S01]  /*1da0*/  IABS R9, R9 ;  /* 0x0000000900097213 */ /* 0x000fe20000000000 */
[----:B------:R-:W2:Y:S01]  /*1db0*/  LDCU UR20, c[0x0][0x3a4] ;  /* 0x00007480ff1477ac */ /* 0x000ea20008000800 */
[----:B0-----:R-:W3:Y:S01]  /*1dc0*/  LDL R3, [R1+0x4c8] ;  /* 0x0004c80001037983 */ /* 0x001ee20000100800 */
[----:B------:R-:W0:Y:S01]  /*1dd0*/  I2F.RP R4, R28 ;  /* 0x0000001c00047306 */ /* 0x000e220000209400 */
[----:B------:R-:W-:Y:S01]  /*1de0*/  IABS R15, R15 ;  /* 0x0000000f000f7213 */ /* 0x000fe20000000000 */
[----:B------:R-:W4:Y:S01]  /*1df0*/  LDCU.128 UR8, c[0x0][0x380] ;  /* 0x00007000ff0877ac */ /* 0x000f220008000c00 */
[----:B------:R5:W-:Y:S01]  /*1e00*/  STL [R1+0xfcc], R2 ;  /* 0x000fcc0201007387 */ /* 0x000be20000100800 */
[----:B------:R-:W-:-:S02]  /*1e10*/  IABS R18, R18 ;  /* 0x0000001200127213 */ /* 0x000fc40000000000 */
[----:B------:R-:W-:Y:S01]  /*1e20*/  IABS R20, R20 ;  /* 0x0000001400147213 */ /* 0x000fe20000000000 */
[----:B------:R-:W1:Y:S01]  /*1e30*/  LDCU.64 UR14, c[0x0][0x388] ;  /* 0x00007100ff0e77ac */ /* 0x000e620008000a00 */
[----:B------:R-:W2:Y:S01]  /*1e40*/  I2F.RP R0, R29 ;  /* 0x0000001d00007306 */ /* 0x000ea20000209400 */
[----:B------:R-:W-:Y:S02]  /*1e50*/  IABS R23, R23 ;  /* 0x0000001700177213 */ /* 0x000fe40000000000 */
[----:B------:R-:W-:Y:S01]  /*1e60*/  IABS R26, R26 ;  /* 0x0000001a001a7213 */ /* 0x000fe20000000000 */
[----:B------:R-:W1:Y:S01]  /*1e70*/  LDCU.64 UR16, c[0x0][0x388] ;  /* 0x00007100ff1077ac */ /* 0x000e620008000a00 */
[----:B-----5:R-:W-:-:S03]  /*1e80*/  IMAD.MOV.U32 R2, RZ, RZ, R25 ;  /* 0x000000ffff027224 */ /* 0x020fc600078e0019 */
[----:B0-----:R-:W0:Y:S01]  /*1e90*/  MUFU.RCP R4, R4 ;  /* 0x0000000400047308 */ /* 0x001e220000001000 */
[----:B------:R-:W5:Y:S01]  /*1ea0*/  LDCU UR22, c[0x0][0x3a8] ;  /* 0x00007500ff1677ac */ /* 0x000f620008000800 */
[----:B------:R-:W1:Y:S06]  /*1eb0*/  LDCU UR24, c[0x0][0x3a8] ;  /* 0x00007500ff1877ac */ /* 0x000e6c0008000800 */
[----:B--2---:R-:W2:Y:S01]  /*1ec0*/  MUFU.RCP R0, R0 ;  /* 0x0000000000007308 */ /* 0x004ea20000001000 */
[----:B------:R-:W1:Y:S01]  /*1ed0*/  LDCU UR27, c[0x0][0x3a8] ;  /* 0x00007500ff1b77ac */ /* 0x000e620008000800 */
[----:B------:R-:W1:Y:S01]  /*1ee0*/  LDCU UR30, c[0x0][0x3a8] ;  /* 0x00007500ff1e77ac */ /* 0x000e620008000800 */
[----:B0-----:R-:W-:Y:S01]  /*1ef0*/  VIADD R4, R4, 0xffffffe ;  /* 0x0ffffffe04047836 */ /* 0x001fe20000000000 */
[----:B------:R-:W0:Y:S04]  /*1f00*/  LDCU UR32, c[0x0][0x3a8] ;  /* 0x00007500ff2077ac */ /* 0x000e280008000800 */
[----:B------:R-:W0:Y:S01]  /*1f10*/  F2I.FTZ.U32.TRUNC.NTZ R7, R4 ;  /* 0x0000000400077305 */ /* 0x000e22000021f000 */
[----:B------:R-:W1:Y:S01]  /*1f20*/  LDCU UR21, c[0x0][0x38c] ;  /* 0x00007180ff1577ac */ /* 0x000e620008000800 */
[----:B--2---:R-:W-:Y:S01]  /*1f30*/  VIADD R0, R0, 0xffffffe ;  /* 0x0ffffffe00007836 */ /* 0x004fe20000000000 */
[----:B------:R-:W2:Y:S05]  /*1f40*/  LDCU UR23, c[0x0][0x3a8] ;  /* 0x00007500ff1777ac */ /* 0x000eaa0008000800 */
[----:B------:R-:W1:Y:S01]  /*1f50*/  F2I.FTZ.U32.TRUNC.NTZ R5, R0 ;  /* 0x0000000000057305 */ /* 0x000e62000021f000 */
[----:B------:R-:W2:Y:S01]  /*1f60*/  LDCU UR25, c[0x0][0x3a8] ;  /* 0x00007500ff1977ac */ /* 0x000ea20008000800 */
[----:B------:R-:W2:Y:S01]  /*1f70*/  LDCU UR28, c[0x0][0x3a8] ;  /* 0x00007500ff1c77ac */ /* 0x000ea20008000800 */
[----:B0-----:R-:W-:Y:S01]  /*1f80*/  IMAD.MOV R25, RZ, RZ, -R7 ;  /* 0x000000ffff197224 */ /* 0x001fe200078e0a07 */
[----:B------:R-:W0:Y:S03]  /*1f90*/  LDCU UR31, c[0x0][0x3a8] ;  /* 0x00007500ff1f77ac */ /* 0x000e260008000800 */
[----:B------:R-:W-:Y:S01]  /*1fa0*/  IMAD R25, R25, R28, RZ ;  /* 0x0000001c19197224 */ /* 0x000fe200078e02ff */
[----:B------:R-:W0:Y:S01]  /*1fb0*/  LDCU UR33, c[0x0][0x3a8] ;  /* 0x00007500ff2177ac */ /* 0x000e220008000800 */
[----:B-1----:R-:W-:-:S02]  /*1fc0*/  IMAD.MOV R0, RZ, RZ, -R5 ;  /* 0x000000ffff007224 */ /* 0x002fc400078e0a05 */
[----:B------:R-:W-:Y:S01]  /*1fd0*/  IMAD.HI.U32 R25, R7, R25, R6 ;  /* 0x0000001907197227 */ /* 0x000fe200078e0006 */
[----:B------:R-:W-:Y:S01]  /*1fe0*/  IABS R7, R2 ;  /* 0x0000000200077213 */ /* 0x000fe20000000000 */
[----:B------:R-:W1:Y:S02]  /*1ff0*/  LDCU UR26, c[0x0][0x3a8] ;  /* 0x00007500ff1a77ac */ /* 0x000e640008000800 */
[----:B------:R-:W-:Y:S01]  /*2000*/  IMAD R0, R0, R29, RZ ;  /* 0x0000001d00007224 */ /* 0x000fe200078e02ff */
[----:B------:R-:W0:Y:S01]  /*2010*/  LDCU UR35, c[0x0][0x3a8] ;  /* 0x00007500ff2377ac */ /* 0x000e220008000800 */
        /* <DEDUP_REMOVED lines=19> */
[----:B---3--:R-:W-:Y:S01]  /*2150*/  IABS R4, R3 ;  /* 0x0000000300047213 */ /* 0x008fe20000000000 */
[----:B------:R3:W-:Y:S04]  /*2160*/  STL [R1+0xfd0], R3 ;  /* 0x000fd00301007387 */ /* 0x0007e80000100800 */
[----:B------:R-:W-:Y:S01]  /*2170*/  IMAD.MOV.U32 R6, RZ, RZ, R4 ;  /* 0x000000ffff067224 */ /* 0x000fe200078e0004 */
[----:B------:R-:W2:Y:S01]  /*2180*/  LDL R2, [R1+0xe60] ;  /* 0x000e600001027983 */ /* 0x000ea20000100800 */
[----:B------:R-:W-:-:S04]  /*2190*/  IMAD.MOV.U32 R4, RZ, RZ, RZ ;  /* 0x000000ffff047224 */ /* 0x000fc800078e00ff */
[----:B------:R-:W-:Y:S01]  /*21a0*/  IMAD.HI.U32 R5, R5, R0, R4 ;  /* 0x0000000005057227 */ /* 0x000fe200078e0004 */
[----:B---3--:R-:W3:Y:S03]  /*21b0*/  LDL R3, [R1+0xe68] ;  /* 0x000e680001037983 */ /* 0x008ee60000100800 */
[----:B------:R-:W-:Y:S01]  /*21c0*/  IMAD.MOV.U32 R0, RZ, RZ, R7 ;  /* 0x000000ffff007224 */ /* 0x000fe200078e0007 */
[----:B------:R-:W-:Y:S01]  /*21d0*/  IABS R7, R12 ;  /* 0x0000000c00077213 */ /* 0x000fe20000000000 */
[----:B------:R-:W-:-:S04]  /*21e0*/  IMAD.HI.U32 R12, R25, R10, RZ ;  /* 0x0000000a190c7227 */ /* 0x000fc800078e00ff */
[----:B------:R-:W-:-:S04]  /*21f0*/  IMAD.MOV R12, RZ, RZ, -R12 ;  /* 0x000000ffff0c7224 */ /* 0x000fc800078e0a0c */
[----:B------:R-:W-:Y:S02]  /*2200*/  IMAD R10, R28, R12, R10 ;  /* 0x0000000c1c0a7224 */ /* 0x000fe400078e020a */
[----:B------:R-:W4:Y:S01]  /*2210*/  LDL R12, [R1+0xe78] ;  /* 0x000e7800010c7983 */ /* 0x000f220000100800 */
[----:B------:R-:W-:-:S04]  /*2220*/  IMAD.HI.U32 R4, R25, R6, RZ ;  /* 0x0000000619047227 */ /* 0x000fc800078e00ff */
[----:B------:R-:W-:-:S04]  /*2230*/  IMAD.HI.U32 R5, R5, R0, RZ ;  /* 0x0000000005057227 */ /* 0x000fc800078e00ff */
[----:B------:R-:W-:Y:S02]  /*2240*/  IMAD.MOV R4, RZ, RZ, -R4 ;  /* 0x000000ffff047224 */ /* 0x000fe400078e0a04 */
[----:B------:R-:W-:Y:S02]  /*2250*/  IMAD.MOV R5, RZ, RZ, -R5 ;  /* 0x000000ffff057224 */ /* 0x000fe400078e0a05 */
[----:B------:R-:W-:Y:S02]  /*2260*/  IMAD R4, R28, R4, R6 ;  /* 0x000000041c047224 */ /* 0x000fe400078e0206 */
[----:B------:R-:W-:Y:S02]  /*2270*/  IMAD.MOV.U32 R6, RZ, RZ, R7 ;  /* 0x000000ffff067224 */ /* 0x000fe400078e0007 */
[----:B------:R-:W-:Y:S02]  /*2280*/  IMAD R0, R29, R5, R0 ;  /* 0x000000051d007224 */ /* 0x000fe400078e0200 */
[----:B------:R-:W-:-:S02]  /*2290*/  IMAD.MOV.U32 R5, RZ, RZ, R11 ;  /* 0x000000ffff057224 */ /* 0x000fc400078e000b */
[----:B------:R-:W-:-:S04]  /*22a0*/  IMAD.HI.U32 R11, R25, R8, RZ ;  /* 0x00000008190b7227 */ /* 0x000fc800078e00ff */
[----:B------:R-:W-:Y:S01]  /*22b0*/  IMAD.HI.U32 R7, R25, R6, RZ ;  /* 0x0000000619077227 */ /* 0x000fe200078e00ff */
[----:B------:R0:W-:Y:S03]  /*22c0*/  STL [R1+0x78], R10 ;  /* 0x0000780a01007387 */ /* 0x0001e60000100800 */
[----:B------:R-:W-:Y:S02]  /*22d0*/  IMAD.MOV R11, RZ, RZ, -R11 ;  /* 0x000000ffff0b7224 */ /* 0x000fe400078e0a0b */
[----:B------:R-:W-:Y:S01]  /*22e0*/  IMAD.MOV R7, RZ, RZ, -R7 ;  /* 0x000000ffff077224 */ /* 0x000fe200078e0a07 */
[----:B------:R-:W-:Y:S01]  /*22f0*/  IABS R5, R5 ;  /* 0x0000000500057213 */ /* 0x000fe20000000000 */
[C---:B------:R-:W-:Y:S02]  /*2300*/  IMAD R8, R28.reuse, R11, R8 ;  /* 0x0000000b1c087224 */ /* 0x040fe400078e0208 */
[----:B------:R-:W-:-:S02]  /*2310*/  IMAD R6, R28, R7, R6 ;  /* 0x000000071c067224 */ /* 0x000fc400078e0206 */
[C---:B0-----:R-:W-:Y:S01]  /*2320*/  IMAD.HI.U32 R10, R25.reuse, R9, RZ ;  /* 0x00000009190a7227 */ /* 0x041fe200078e00ff */
[----:B------:R-:W-:Y:S03]  /*2330*/  STL [R1+0x74], R8 ;  /* 0x0000740801007387 */ /* 0x000fe60000100800 */
[----:B------:R-:W-:Y:S01]  /*2340*/  IMAD.MOV R10, RZ, RZ, -R10 ;  /* 0x000000ffff0a7224 */ /* 0x000fe200078e0a0a */
[----:B------:R2:W-:Y:S01]  /*2350*/  STL [R1+0x70], R6 ;  /* 0x0000700601007387 */ /* 0x0005e20000100800 */
[----:B------:R-:W-:-:S04]  /*2360*/  IMAD.HI.U32 R7, R25, R5, RZ ;  /* 0x0000000519077227 */ /* 0x000fc800078e00ff */
[----:B------:R-:W-:-:S04]  /*2370*/  IMAD.MOV R7, RZ, RZ, -R7 ;  /* 0x000000ffff077224 */ /* 0x000fc800078e0a07 */
[C---:B------:R-:W-:Y:S01]  /*2380*/  IMAD R7, R28.reuse, R7, R5 ;  /* 0x000000071c077224 */ /* 0x040fe200078e0205 */
[----:B--2---:R-:W-:Y:S01]  /*2390*/  IABS R6, R2 ;  /* 0x0000000200067213 */ /* 0x004fe20000000000 */
[----:B------:R-:W-:Y:S02]  /*23a0*/  IMAD R2, R28, R10, R9 ;  /* 0x0000000a1c027224 */ /* 0x000fe400078e0209 */
[----:B------:R-:W2:Y:S01]  /*23b0*/  LDL R9, [R1+0xe5c] ;  /* 0x000e5c0001097983 */ /* 0x000ea20000100800 */
[----:B---3--:R-:W-:-:S03]  /*23c0*/  IABS R8, R3 ;  /* 0x0000000300087213 */ /* 0x008fc60000000000 */
[----:B------:R-:W3:Y:S02]  /*23d0*/  LDL R3, [R1+0xe48] ;  /* 0x000e480001037983 */ /* 0x000ee40000100800 */
[----:B------:R-:W-:Y:S01]  /*23e0*/  IMAD.HI.U32 R10, R25, R8, RZ ;  /* 0x00000008190a7227 */ /* 0x000fe200078e00ff */
[----:B----4-:R-:W-:-:S05]  /*23f0*/  IABS R11, R12 ;  /* 0x0000000c000b7213 */ /* 0x010fca0000000000 */
[----:B------:R-:W-:Y:S01]  /*2400*/  IMAD.HI.U32 R12, R25, R11, RZ ;  /* 0x0000000b190c7227 */ /* 0x000fe200078e00ff */
[----:B------:R0:W-:Y:S03]  /*2410*/  STL [R1+0x6c], R2 ;  /* 0x00006c0201007387 */ /* 0x0001e60000100800 */
[----:B------:R-:W-:Y:S01]  /*2420*/  IMAD.MOV R12, RZ, RZ, -R12 ;  /* 0x000000ffff0c7224 */ /* 0x000fe200078e0a0c */
[----:B------:R-:W4:Y:S01]  /*2430*/  LDL R5, [R1+0xe58] ;  /* 0x000e580001057983 */ /* 0x000f220000100800 */
[----:B------:R-:W-:Y:S02]  /*2440*/  IMAD.MOV R10, RZ, RZ, -R10 ;  /* 0x000000ffff0a7224 */ /* 0x000fe400078e0a0a */
[C---:B------:R-:W-:Y:S01]  /*2450*/  IMAD R11, R28.reuse, R12, R11 ;  /* 0x0000000c1c0b7224 */ /* 0x040fe200078e020b */
[----:B0-----:R-:W3:Y:S01]  /*2460*/  LDL R2, [R1+0xe44] ;  /* 0x000e440001027983 */ /* 0x001ee20000100800 */
[----:B------:R-:W-:-:S03]  /*2470*/  IMAD R8, R28, R10, R8 ;  /* 0x0000000a1c087224 */ /* 0x000fc600078e0208 */
[----:B------:R-:W-:Y:S04]  /*2480*/  STL [R1+0x68], R7 ;  /* 0x0000680701007387 */ /* 0x000fe80000100800 */
[----:B------:R-:W3:Y:S04]  /*2490*/  LDL R12, [R1+0xe4c] ;  /* 0x000e4c00010c7983 */ /* 0x000ee80000100800 */
[----:B------:R-:W-:Y:S04]  /*24a0*/  STL [R1+0x64], R11 ;  /* 0x0000640b01007387 */ /* 0x000fe80000100800 */
[----:B------:R-:W5:Y:S04]  /*24b0*/  LDL R10, [R1+0xe54] ;  /* 0x000e5400010a7983 */ /* 0x000f680000100800 */
[----:B------:R0:W-:Y:S04]  /*24c0*/  STL [R1+0x60], R8 ;  /* 0x0000600801007387 */ /* 0x0001e80000100800 */
[----:B0-----:R-:W5:Y:S01]  /*24d0*/  LDL R8, [R1+0xe50] ;  /* 0x000e500001087983 */ /* 0x001f620000100800 */
[----:B------:R-:W-:-:S04]  /*24e0*/  IMAD.HI.U32 R7, R25, R6, RZ ;  /* 0x0000000619077227 */ /* 0x000fc800078e00ff */
[----:B------:R-:W-:-:S04]  /*24f0*/  IMAD.MOV R7, RZ, RZ, -R7 ;  /* 0x000000ffff077224 */ /* 0x000fc800078e0a07 */
[----:B------:R-:W-:-:S05]  /*2500*/  IMAD R6, R28, R7, R6 ;  /* 0x000000071c067224 */ /* 0x000fca00078e0206 */
[----:B------:R3:W-:Y:S01]  /*2510*/  STL [R1+0x5c], R6 ;  /* 0x00005c0601007387 */ /* 0x0007e20000100800 */
[----:B--2---:R-:W-:-:S05]  /*2520*/  IABS R9, R9 ;  /* 0x0000000900097213 */ /* 0x004fca0000000000 */
[----:B------:R-:W-:-:S04]  /*2530*/  IMAD.HI.U32 R11, R25, R9, RZ ;  /* 0x00000009190b7227 */ /* 0x000fc800078e00ff */
[----:B------:R-:W-:-:S04]  /*2540*/  IMAD.MOV R11, RZ, RZ, -R11 ;  /* 0x000000ffff0b7224 */ /* 0x000fc800078e0a0b */
[----:B------:R-:W-:Y:S01]  /*2550*/  IMAD R9, R28, R11, R9 ;  /* 0x0000000b1c097224 */ /* 0x000fe200078e0209 */
[----:B----4-:R-:W-:-:S05]  /*2560*/  IABS R5, R5 ;  /* 0x0000000500057213 */ /* 0x010fca0000000000 */
[----:B------:R-:W-:-:S04]  /*2570*/  IMAD.HI.U32 R7, R25, R5, RZ ;  /* 0x0000000519077227 */ /* 0x000fc800078e00ff */
[----:B------:R-:W-:Y:S01]  /*2580*/  IMAD.MOV R7, RZ, RZ, -R7 ;  /* 0x000000ffff077224 */ /* 0x000fe200078e0a07 */
[----:B---3--:R-:W-:-:S03]  /*2590*/  IABS R6, R12 ;  /* 0x0000000c00067213 */ /* 0x008fc60000000000 */
[----:B------:R-:W-:Y:S01]  /*25a0*/  IMAD R5, R28, R7, R5 ;  /* 0x000000071c057224 */ /* 0x000fe200078e0205 */
[----:B-----5:R-:W-:-:S05]  /*25b0*/  IABS R10, R10 ;  /* 0x0000000a000a7213 */ /* 0x020fca0000000000 */
[C---:B------:R-:W-:Y:S01]  /*25c0*/  IMAD.HI.U32 R12, R25.reuse, R10, RZ ;  /* 0x0000000a190c7227 */ /* 0x040fe200078e00ff */
[----:B------:R-:W-:Y:S03]  /*25d0*/  STL [R1+0x58], R9 ;  /* 0x0000580901007387 */ /* 0x000fe60000100800 */
[----:B------:R-:W-:Y:S01]  /*25e0*/  IMAD.MOV R12, RZ, RZ, -R12 ;  /* 0x000000ffff0c7224 */ /* 0x000fe200078e0a0c */
[----:B------:R-:W-:Y:S01]  /*25f0*/  IABS R8, R8 ;  /* 0x0000000800087213 */ /* 0x000fe20000000000 */
[----:B------:R0:W-:Y:S04]  /*2600*/  STL [R1+0x54], R5 ;  /* 0x0000540501007387 */ /* 0x0001e80000100800 */
[----:B------:R-:W-:-:S04]  /*2610*/  IMAD.HI.U32 R11, R25, R8, RZ ;  /* 0x00000008190b7227 */ /* 0x000fc800078e00ff */
[----:B------:R-:W-:Y:S01]  /*2620*/  IMAD.MOV R11, RZ, RZ, -R11 ;  /* 0x000000ffff0b7224 */ /* 0x000fe200078e0a0b */
[----:B0-----:R-:W-:Y:S01]  /*2630*/  IABS R5, R2 ;  /* 0x0000000200057213 */ /* 0x001fe20000000000 */
[C---:B------:R-:W-:Y:S02]  /*2640*/  IMAD R2, R28.reuse, R12, R10 ;  /* 0x0000000c1c027224 */ /* 0x040fe400078e020a */
[----:B------:R-:W2:Y:S04]  /*2650*/  LDL R12, [R1+0xe38] ;  /* 0x000e3800010c7983 */ /* 0x000ea80000100800 */
[----:B------:R0:W-:Y:S02]  /*2660*/  STL [R1+0x50], R2 ;  /* 0x0000500201007387 */ /* 0x0001e40000100800 */
[----:B0-----:R-:W-:-:S02]  /*2670*/  IMAD R2, R28, R11, R8 ;  /* 0x0000000b1c027224 */ /* 0x001fc400078e0208 */
[----:B------:R-:W3:Y:S01]  /*2680*/  LDL R11, [R1+0xe40] ;  /* 0x000e4000010b7983 */ /* 0x000ee20000100800 */
[C---:B------:R-:W-:Y:S01]  /*2690*/  IMAD.HI.U32 R7, R25.reuse, R6, RZ ;  /* 0x0000000619077227 */ /* 0x040fe200078e00ff */
[----:B------:R-:W-:Y:S02]  /*26a0*/  IABS R9, R3 ;  /* 0x0000000300097213 */ /* 0x000fe40000000000 */
[----:B------:R-:W4:Y:S01]  /*26b0*/  LDL R8, [R1+0xe3c] ;  /* 0x000e3c0001087983 */ /* 0x000f220000100800 */
[----:B------:R-:W-:Y:S02]  /*26c0*/  IMAD.MOV R7, RZ, RZ, -R7 ;  /* 0x000000ffff077224 */ /* 0x000fe400078e0a07 */
[C---:B------:R-:W-:Y:S01]  /*26d0*/  IMAD.HI.U32 R10, R25.reuse, R9, RZ ;  /* 0x00000009190a7227 */ /* 0x040fe200078e00ff */
[----:B------:R0:W-:Y:S03]  /*26e0*/  STL [R1+0x4c], R2 ;  /* 0x00004c0201007387 */ /* 0x0001e60000100800 */
[----:B------:R-:W-:Y:S01]  /*26f0*/  IMAD R6, R28, R7, R6 ;  /* 0x000000071c067224 */ /* 0x000fe200078e0206 */
[----:B------:R-:W5:Y:S01]  /*2700*/  LDL R3, [R1+0xe28] ;  /* 0x000e280001037983 */ /* 0x000f620000100800 */
[----:B------:R-:W-:-:S04]  /*2710*/  IMAD.HI.U32 R7, R25, R5, RZ ;  /* 0x0000000519077227 */ /* 0x000fc800078e00ff */
[----:B------:R-:W-:Y:S01]  /*2720*/  IMAD.MOV R10, RZ, RZ, -R10 ;  /* 0x000000ffff0a7224 */ /* 0x000fe200078e0a0a */
[----:B0-----:R-:W5:Y:S01]  /*2730*/  LDL R2, [R1+0xe20] ;  /* 0x000e200001027983 */ /* 0x001f620000100800 */
[----:B------:R-:W-:-:S03]  /*2740*/  IMAD.MOV R7, RZ, RZ, -R7 ;  /* 0x000000ffff077224 */ /* 0x000fc600078e0a07 */
[----:B------:R2:W-:Y:S01]  /*2750*/  STL [R1+0x188], R6 ;  /* 0x0001880601007387 */ /* 0x0005e20000100800 */
[C---:B------:R-:W-:Y:S02]  /*2760*/  IMAD R10, R28.reuse, R10, R9 ;  /* 0x0000000a1c0a7224 */ /* 0x040fe400078e0209 */
[----:B------:R-:W-:Y:S01]  /*2770*/  IMAD R7, R28, R7, R5 ;  /* 0x000000071c077224 */ /* 0x000fe200078e0205 */
[----:B------:R-:W5:Y:S04]  /*2780*/  LDL R9, [R1+0xe34] ;  /* 0x000e340001097983 */ /* 0x000f680000100800 */
[----:B------:R-:W-:Y:S04]  /*2790*/  STL [R1+0x190], R10 ;  /* 0x0001900a01007387 */ /* 0x000fe80000100800 */
[----:B------:R-:W5:Y:S04]  /*27a0*/  LDL R5, [R1+0xe2c] ;  /* 0x000e2c0001057983 */ /* 0x000f680000100800 */
[----:B------:R0:W-:Y:S01]  /*27b0*/  STL [R1+0x198], R7 ;  /* 0x0001980701007387 */ /* 0x0001e20000100800 */
[----:B--2---:R-:W-:-:S02]  /*27c0*/  IABS R6, R12 ;  /* 0x0000000c00067213 */ /* 0x004fc40000000000 */
[----:B---3--:R-:W-:-:S05]  /*27d0*/  IABS R11, R11 ;  /* 0x0000000b000b7213 */ /* 0x008fca0000000000 */
[----:B------:R-:W-:-:S04]  /*27e0*/  IMAD.HI.U32 R12, R25, R11, RZ ;  /* 0x0000000b190c7227 */ /* 0x000fc800078e00ff */
[----:B------:R-:W-:-:S04]  /*27f0*/  IMAD.MOV R12, RZ, RZ, -R12 ;  /* 0x000000ffff0c7224 */ /* 0x000fc800078e0a0c */
[----:B------:R-:W-:Y:S02]  /*2800*/  IMAD R11, R28, R12, R11 ;  /* 0x0000000c1c0b7224 */ /* 0x000fe400078e020b */
[----:B------:R-:W2:Y:S01]  /*2810*/  LDL R12, [R1+0xe30] ;  /* 0x000e3000010c7983 */ /* 0x000ea20000100800 */
[----:B----4-:R-:W-:Y:S01]  /*2820*/  IABS R8, R8 ;  /* 0x0000000800087213 */ /* 0x010fe20000000000 */
[----:B0-----:R-:W-:-:S04]  /*2830*/  IMAD.HI.U32 R7, R25, R6, RZ ;  /* 0x0000000619077227 */ /* 0x001fc800078e00ff */
[----:B------:R-:W-:Y:S01]  /*2840*/  IMAD.HI.U32 R10, R25, R8, RZ ;  /* 0x00000008190a7227 */ /* 0x000fe200078e00ff */
[----:B------:R0:W-:Y:S03]  /*2850*/  STL [R1+0x16c], R11 ;  /* 0x00016c0b01007387 */ /* 0x0001e60000100800 */
[----:B------:R-:W-:Y:S01]  /*2860*/  IMAD.MOV R10, RZ, RZ, -R10 ;  /* 0x000000ffff0a7224 */ /* 0x000fe200078e0a0a */
[----:B-----5:R-:W-:Y:S01]  /*2870*/  IABS R9, R9 ;  /* 0x0000000900097213 */ /* 0x020fe20000000000 */
[----:B------:R-:W-:Y:S02]  /*2880*/  IMAD.MOV R7, RZ, RZ, -R7 ;  /* 0x000000ffff077224 */ /* 0x000fe400078e0a07 */
[C---:B------:R-:W-:Y:S02]  /*2890*/  IMAD R8, R28.reuse, R10, R8 ;  /* 0x0000000a1c087224 */ /* 0x040fe400078e0208 */
[----:B------:R-:W-:-:S02]  /*28a0*/  IMAD R6, R28, R7, R6 ;  /* 0x000000071c067224 */ /* 0x000fc400078e0206 */
[C---:B0-----:R-:W-:Y:S01]  /*28b0*/  IMAD.HI.U32 R11, R25.reuse, R9, RZ ;  /* 0x00000009190b7227 */ /* 0x041fe200078e00ff */
[----:B------:R-:W-:Y:S01]  /*28c0*/  IABS R5, R5 ;  /* 0x0000000500057213 */ /* 0x000fe20000000000 */
[----:B------:R0:W-:Y:S02]  /*28d0*/  STL [R1+0x180], R8 ;  /* 0x0001800801007387 */ /* 0x0001e40000100800 */
[----:B------:R-:W-:Y:S02]  /*28e0*/  IMAD.MOV R11, RZ, RZ, -R11 ;  /* 0x000000ffff0b7224 */ /* 0x000fe400078e0a0b */
[----:B------:R-:W-:Y:S01]  /*28f0*/  IMAD.HI.U32 R7, R25, R5, RZ ;  /* 0x0000000519077227 */ /* 0x000fe200078e00ff */
[----:B------:R3:W-:Y:S01]  /*2900*/  STL [R1+0x184], R6 ;  /* 0x0001840601007387 */ /* 0x0007e20000100800 */
[----:B0-----:R-:W-:Y:S02]  /*2910*/  IABS R8, R3 ;  /* 0x0000000300087213 */ /* 0x001fe40000000000 */
[----:B------:R-:W-:Y:S01]  /*2920*/  IMAD.MOV R7, RZ, RZ, -R7 ;  /* 0x000000ffff077224 */ /* 0x000fe200078e0a07 */
[----:B------:R-:W4:Y:S01]  /*2930*/  LDL R3, [R1+0xe08] ;  /* 0x000e080001037983 */ /* 0x000f220000100800 */
[----:B---3--:R-:W-:Y:S01]  /*2940*/  IABS R6, R2 ;  /* 0x0000000200067213 */ /* 0x008fe20000000000 */
[----:B------:R-:W-:-:S02]  /*2950*/  IMAD R2, R28, R11, R9 ;  /* 0x0000000b1c027224 */ /* 0x000fc400078e0209 */
[----:B------:R-:W-:Y:S01]  /*2960*/  IMAD.HI.U32 R11, R25, R8, RZ ;  /* 0x00000008190b7227 */ /* 0x000fe200078e00ff */
[----:B------:R-:W3:Y:S03]  /*2970*/  LDL R9, [R1+0xe24] ;  /* 0x000e240001097983 */ /* 0x000ee60000100800 */
[----:B------:R-:W-:Y:S01]  /*2980*/  IMAD R7, R28, R7, R5 ;  /* 0x000000071c077224 */ /* 0x000fe200078e0205 */
[----:B------:R0:W-:Y:S01]  /*2990*/  STL [R1+0x178], R2 ;  /* 0x0001780201007387 */ /* 0x0001e20000100800 */
[----:B------:R-:W-:-:S03]  /*29a0*/  IMAD.MOV R11, RZ, RZ, -R11 ;  /* 0x000000ffff0b7224 */ /* 0x000fc600078e0a0b */
[----:B------:R-:W5:Y:S01]  /*29b0*/  LDL R5, [R1+0xe1c] ;  /* 0x000e1c0001057983 */ /* 0x000f620000100800 */
[----:B------:R-:W-:-:S03]  /*29c0*/  IMAD R8, R28, R11, R8 ;  /* 0x0000000b1c087224 */ /* 0x000fc600078e0208 */
[----:B0-----:R-:W4:Y:S04]  /*29d0*/  LDL R2, [R1+0xe0c] ;  /* 0x000e0c0001027983 */ /* 0x001f280000100800 */
[----:B------:R-:W-:Y:S01]  /*29e0*/  STL [R1+0x17c], R7 ;  /* 0x00017c0701007387 */ /* 0x000fe20000100800 */
[----:B--2---:R-:W-:-:S05]  /*29f0*/  IABS R10, R12 ;  /* 0x0000000c000a7213 */ /* 0x004fca0000000000 */
[----:B------:R-:W-:-:S04]  /*2a00*/  IMAD.HI.U32 R12, R25, R10, RZ ;  /* 0x0000000a190c7227 */ /* 0x000fc800078e00ff */
[----:B------:R-:W-:-:S04]  /*2a10*/  IMAD.MOV R12, RZ, RZ, -R12 ;  /* 0x000000ffff0c7224 */ /* 0x000fc800078e0a0c */
[----:B------:R-:W-:Y:S02]  /*2a20*/  IMAD R10, R28, R12, R10 ;  /* 0x0000000c1c0a7224 */ /* 0x000fe400078e020a */
[----:B------:R-:W2:Y:S04]  /*2a30*/  LDL R12, [R1+0xe10] ;  /* 0x000e1000010c7983 */ /* 0x000ea80000100800 */
[----:B------:R-:W-:Y:S04]  /*2a40*/  STL [R1+0x150], R10 ;  /* 0x0001500a01007387 */ /* 0x000fe80000100800 */
[----:B------:R-:W2:Y:S04]  /*2a50*/  LDL R11, [R1+0xe14] ;  /* 0x000e1400010b7983 */ /* 0x000ea80000100800 */
[----:B------:R0:W-:Y:S04]  /*2a60*/  STL [R1+0x164], R8 ;  /* 0x0001640801007387 */ /* 0x0001e80000100800 */
[----:B0-----:R-:W2:Y:S01]  /*2a70*/  LDL R8, [R1+0xe18] ;  /* 0x000e180001087983 */ /* 0x001ea20000100800 */
[----:B------:R-:W-:Y:S01]  /*2a80*/  IMAD.HI.U32 R7, R25, R6, RZ ;  /* 0x0000000619077227 */ /* 0x000fe200078e00ff */
[----:B---3--:R-:W-:-:S03]  /*2a90*/  IABS R9, R9 ;  /* 0x0000000900097213 */ /* 0x008fc60000000000 */
[----:B------:R-:W-:Y:S01]  /*2aa0*/  IMAD.MOV R7, RZ, RZ, -R7 ;  /* 0x000000ffff077224 */ /* 0x000fe200078e0a07 */
[----:B-----5:R-:W-:Y:S01]  /*2ab0*/  IABS R5, R5 ;  /* 0x0000000500057213 */ /* 0x020fe20000000000 */
[----:B------:R-:W-:-:S04]  /*2ac0*/  IMAD.HI.U32 R10, R25, R9, RZ ;  /* 0x00000009190a7227 */ /* 0x000fc800078e00ff */
[----:B------:R-:W-:Y:S02]  /*2ad0*/  IMAD R6, R28, R7, R6 ;  /* 0x000000071c067224 */ /* 0x000fe400078e0206 */
[----:B------:R-:W-:-:S04]  /*2ae0*/  IMAD.HI.U32 R7, R25, R5, RZ ;  /* 0x0000000519077227 */ /* 0x000fc800078e00ff */
[----:B------:R-:W-:Y:S01]  /*2af0*/  IMAD.MOV R10, RZ, RZ, -R10 ;  /* 0x000000ffff0a7224 */ /* 0x000fe200078e0a0a */
[----:B------:R-:W-:Y:S01]  /*2b00*/  STL [R1+0x168], R6 ;  /* 0x0001680601007387 */ /* 0x000fe20000100800 */
[----:B------:R-:W-:Y:S02]  /*2b10*/  IMAD.MOV R7, RZ, RZ, -R7 ;  /* 0x000000ffff077224 */ /* 0x000fe400078e0a07 */
[C---:B------:R-:W-:Y:S02]  /*2b20*/  IMAD R9, R28.reuse, R10, R9 ;  /* 0x0000000a1c097224 */ /* 0x040fe400078e0209 */
[----:B------:R-:W-:-:S03]  /*2b30*/  IMAD R5, R28, R7, R5 ;  /* 0x000000071c057224 */ /* 0x000fc600078e0205 */
[----:B------:R-:W-:Y:S04]  /*2b40*/  STL [R1+0x154], R9 ;  /* 0x0001540901007387 */ /* 0x000fe80000100800 */
[----:B------:R4:W-:Y:S02]  /*2b50*/  STL [R1+0x160], R5 ;  /* 0x0001600501007387 */ /* 0x0009e40000100800 */
[----:B----4-:R-:W-:Y:S02]  /*2b60*/  IABS R5, R2 ;  /* 0x0000000200057213 */ /* 0x010fe40000000000 */
[----:B--2---:R-:W-:Y:S02]  /*2b70*/  IABS R6, R12 ;  /* 0x0000000c00067213 */ /* 0x004fe40000000000 */
[----:B------:R-:W-:-:S05]  /*2b80*/  IABS R11, R11 ;  /* 0x0000000b000b7213 */ /* 0x000fca0000000000 */
[----:B------:R-:W-:-:S04]  /*2b90*/  IMAD.HI.U32 R12, R25, R11, RZ ;  /* 0x0000000b190c7227 */ /* 0x000fc800078e00ff */
[----:B------:R-:W-:Y:S01]  /*2ba0*/  IMAD.MOV R12, RZ, RZ, -R12 ;  /* 0x000000ffff0c7224 */ /* 0x000fe200078e0a0c */
[----:B------:R-:W-:-:S03]  /*2bb0*/  IABS R8, R8 ;  /* 0x0000000800087213 */ /* 0x000fc60000000000 */
[----:B------:R-:W-:Y:S02]  /*2bc0*/  IMAD R2, R28, R12, R11 ;  /* 0x0000000c1c027224 */ /* 0x000fe400078e020b */
[----:B------:R-:W2:Y:S01]  /*2bd0*/  LDL R12, [R1+0xe00] ;  /* 0x000e0000010c7983 */ /* 0x000ea20000100800 */
[----:B------:R-:W-:-:S04]  /*2be0*/  IMAD.HI.U32 R10, R25, R8, RZ ;  /* 0x00000008190a7227 */ /* 0x000fc800078e00ff */
[----:B------:R-:W-:Y:S01]  /*2bf0*/  IMAD.MOV R10, RZ, RZ, -R10 ;  /* 0x000000ffff0a7224 */ /* 0x000fe200078e0a0a */
[----:B------:R0:W-:Y:S03]  /*2c00*/  STL [R1+0x130], R2 ;  /* 0x0001300201007387 */ /* 0x0001e60000100800 */
[----:B0-----:R-:W-:Y:S02]  /*2c10*/  IMAD R2, R28, R10, R8 ;  /* 0x0000000a1c027224 */ /* 0x001fe400078e0208 */
[----:B------:R-:W3:Y:S01]  /*2c20*/  LDL R10, [R1+0xe04] ;  /* 0x000e0400010a7983 */ /* 0x000ee20000100800 */
[----:B------:R-:W-:Y:S01]  /*2c30*/  IMAD.HI.U32 R7, R25, R6, RZ ;  /* 0x0000000619077227 */ /* 0x000fe200078e00ff */
[----:B------:R-:W-:Y:S02]  /*2c40*/  IABS R9, R3 ;  /* 0x0000000300097213 */ /* 0x000fe40000000000 */
[----:B------:R-:W4:Y:S01]  /*2c50*/  LDL R8, [R1+0xdfc] ;  /* 0x000dfc0001087983 */ /* 0x000f220000100800 */
[----:B------:R-:W-:-:S02]  /*2c60*/  IMAD.MOV R7, RZ, RZ, -R7 ;  /* 0x000000ffff077224 */ /* 0x000fc400078e0a07 */
        /* <DEDUP_REMOVED lines=331> */
[----:B------:R-:W-:Y:S02]  /*4120*/  IMAD.MOV R7, RZ, RZ, -R7 ;  /* 0x000000ffff077224 */ /* 0x000fe400078e0a07 */
[----:B------:R-:W-:Y:S01]  /*4130*/  IMAD.HI.U32 R10, R25, R9, RZ ;  /* 0x00000009190a7227 */ /* 0x000fe200078e00ff */
[----:B-----5:R-:W-:-:S03]  /*4140*/  IABS R5, R5 ;  /* 0x0000000500057213 */ /* 0x020fc60000000000 */
[C---:B------:R-:W-:Y:S02]  /*4150*/  IMAD R6, R28.reuse, R7, R6 ;  /* 0x000000071c067224 */ /* 0x040fe400078e0206 */
[----:B------:R-:W-:Y:S02]  /*4160*/  IMAD.MOV R10, RZ, RZ, -R10 ;  /* 0x000000ffff0a7224 */ /* 0x000fe400078e0a0a */
[----:B------:R-:W-:Y:S01]  /*4170*/  IMAD.HI.U32 R7, R25, R5, RZ ;  /* 0x0000000519077227 */ /* 0x000fe200078e00ff */
[----:B------:R-:W-:Y:S03]  /*4180*/  STL [R1+0x13c], R6 ;  /* 0x00013c0601007387 */ /* 0x000fe60000100800 */
[----:B------:R-:W-:Y:S02]  /*4190*/  IMAD.MOV R7, RZ, RZ, -R7 ;  /* 0x000000ffff077224 */ /* 0x000fe400078e0a07 */
[----:B------:R-:W-:-:S02]  /*41a0*/  IMAD R9, R28, R10, R9 ;  /* 0x0000000a1c097224 */ /* 0x000fc400078e0209 */
        /* <DEDUP_REMOVED lines=20> */
[----:B------:R-:W-:Y:S01]  /*42f0*/  IMAD.HI.U32 R11, R25, R10, RZ ;  /* 0x0000000a190b7227 */ /* 0x000fe200078e00ff */
[----:B------:R0:W-:Y:S03]  /*4300*/  STL [R1+0x44], R2 ;  /* 0x0000440201007387 */ /* 0x0001e60000100800 */
[----:B------:R-:W-:Y:S01]  /*4310*/  IMAD.MOV R11, RZ, RZ, -R11 ;  /* 0x000000ffff0b7224 */ /* 0x000fe200078e0a0b */
[----:B------:R-:W5:Y:S01]  /*4320*/  LDL R3, [R1+0xcf8] ;  /* 0x000cf80001037983 */ /* 0x000f620000100800 */
[----:B0-----:R-:W-:-:S03]  /*4330*/  IMAD R2, R28, R7, R6 ;  /* 0x000000071c027224 */ /* 0x001fc600078e0206 */
[----:B------:R-:W5:Y:S01]  /*4340*/  LDL R7, [R1+0xd0c] ;  /* 0x000d0c0001077983 */ /* 0x000f620000100800 */
[----:B------:R-:W-:-:S04]  /*4350*/  IMAD.HI.U32 R6, R25, R5, RZ ;  /* 0x0000000519067227 */ /* 0x000fc800078e00ff */
[----:B------:R-:W-:Y:S01]  /*4360*/  IMAD R10, R28, R11, R10 ;  /* 0x0000000b1c0a7224 */ /* 0x000fe200078e020a */
[----:B------:R0:W-:Y:S01]  /*4370*/  STL [R1+0x40], R2 ;  /* 0x0000400201007387 */ /* 0x0001e20000100800 */
[----:B------:R-:W-:-:S03]  /*4380*/  IMAD.MOV R6, RZ, RZ, -R6 ;  /* 0x000000ffff067224 */ /* 0x000fc600078e0a06 */
[----:B0-----:R-:W5:Y:S04]  /*4390*/  LDL R2, [R1+0xcf4] ;  /* 0x000cf40001027983 */ /* 0x001f680000100800 */
[----:B------:R0:W-:Y:S02]  /*43a0*/  STL [R1+0x3c], R10 ;  /* 0x00003c0a01007387 */ /* 0x0001e40000100800 */
[----:B0-----:R-:W-:-:S05]  /*43b0*/  IMAD R10, R28, R6, R5 ;  /* 0x000000061c0a7224 */ /* 0x001fca00078e0205 */
[----:B------:R0:W-:Y:S01]  /*43c0*/  STL [R1+0x38], R10 ;  /* 0x0000380a01007387 */ /* 0x0001e20000100800 */
[----:B--2---:R-:W-:Y:S02]  /*43d0*/  IABS R6, R12 ;  /* 0x0000000c00067213 */ /* 0x004fe40000000000 */
[----:B------:R-:W-:Y:S02]  /*43e0*/  IABS R12, R13 ;  /* 0x0000000d000c7213 */ /* 0x000fe40000000000 */
[----:B---3--:R-:W-:-:S05]  /*43f0*/  IABS R9, R9 ;  /* 0x0000000900097213 */ /* 0x008fca0000000000 */
[----:B------:R-:W-:-:S04]  /*4400*/  IMAD.HI.U32 R5, R25, R9, RZ ;  /* 0x0000000919057227 */ /* 0x000fc800078e00ff */
[----:B------:R-:W-:Y:S02]  /*4410*/  IMAD.MOV R13, RZ, RZ, -R5 ;  /* 0x000000ffff0d7224 */ /* 0x000fe400078e0a05 */
[----:B------:R-:W-:Y:S02]  /*4420*/  IMAD.MOV.U32 R5, RZ, RZ, R12 ;  /* 0x000000ffff057224 */ /* 0x000fe400078e000c */
[----:B------:R-:W2:Y:S01]  /*4430*/  LDL R12, [R1+0xcfc] ;  /* 0x000cfc00010c7983 */ /* 0x000ea20000100800 */
[----:B------:R-:W-:-:S03]  /*4440*/  IMAD R9, R28, R13, R9 ;  /* 0x0000000d1c097224 */ /* 0x000fc600078e0209 */
[----:B------:R-:W3:Y:S01]  /*4450*/  LDL R13, [R1+0xcec] ;  /* 0x000cec00010d7983 */ /* 0x000ee20000100800 */
[----:B----4-:R-:W-:Y:S02]  /*4460*/  IABS R8, R8 ;  /* 0x0000000800087213 */ /* 0x010fe40000000000 */
[----:B-----5:R-:W-:-:S03]  /*4470*/  IABS R7, R7 ;  /* 0x0000000700077213 */ /* 0x020fc60000000000 */
[----:B0-----:R-:W-:-:S04]  /*4480*/  IMAD.HI.U32 R10, R25, R8, RZ ;  /* 0x00000008190a7227 */ /* 0x001fc800078e00ff */
[----:B------:R-:W-:-:S04]  /*4490*/  IMAD.HI.U32 R11, R25, R7, RZ ;  /* 0x00000007190b7227 */ /* 0x000fc800078e00ff */
[----:B------:R-:W-:Y:S02]  /*44a0*/  IMAD.MOV R10, RZ, RZ, -R10 ;  /* 0x000000ffff0a7224 */ /* 0x000fe400078e0a0a */
[----:B------:R-:W-:Y:S02]  /*44b0*/  IMAD.MOV R11, RZ, RZ, -R11 ;  /* 0x000000ffff0b7224 */ /* 0x000fe400078e0a0b */
[C---:B------:R-:W-:Y:S01]  /*44c0*/  IMAD R8, R28.reuse, R10, R8 ;  /* 0x0000000a1c087224 */ /* 0x040fe200078e0208 */
[----:B------:R0:W-:Y:S01]  /*44d0*/  STL [R1+0x34], R9 ;  /* 0x0000340901007387 */ /* 0x0001e20000100800 */
[----:B------:R-:W-:-:S03]  /*44e0*/  IMAD R10, R28, R11, R7 ;  /* 0x0000000b1c0a7224 */ /* 0x000fc600078e0207 */
[----:B------:R4:W-:Y:S01]  /*44f0*/  STL [R1+0x30], R8 ;  /* 0x0000300801007387 */ /* 0x0009e20000100800 */
[----:B0-----:R-:W-:-:S03]  /*4500*/  IMAD.HI.U32 R9, R25, R6, RZ ;  /* 0x0000000619097227 */ /* 0x001fc600078e00ff */
[----:B------:R0:W-:Y:S01]  /*4510*/  STL [R1+0x2c], R10 ;  /* 0x00002c0a01007387 */ /* 0x0001e20000100800 */
[----:B----4-:R-:W-:Y:S01]  /*4520*/  IMAD.HI.U32 R8, R25, R5, RZ ;  /* 0x0000000519087227 */ /* 0x010fe200078e00ff */
[----:B------:R-:W-:-:S03]  /*4530*/  IABS R11, R2 ;  /* 0x00000002000b7213 */ /* 0x000fc60000000000 */
[----:B------:R-:W-:Y:S01]  /*4540*/  IMAD.MOV R9, RZ, RZ, -R9 ;  /* 0x000000ffff097224 */ /* 0x000fe200078e0a09 */
[----:B0-----:R-:W-:-:S03]  /*4550*/  IABS R10, R3 ;  /* 0x00000003000a7213 */ /* 0x001fc60000000000 */
[----:B------:R-:W-:Y:S01]  /*4560*/  IMAD R2, R28, R9, R6 ;  /* 0x000000091c027224 */ /* 0x000fe200078e0206 */
[----:B------:R-:W4:Y:S01]  /*4570*/  LDL R3, [R1+0xcdc] ;  /* 0x000cdc0001037983 */ /* 0x000f220000100800 */
[----:B------:R-:W-:-:S03]  /*4580*/  IMAD.MOV.U32 R6, RZ, RZ, R10 ;  /* 0x000000ffff067224 */ /* 0x000fc600078e000a */
[----:B------:R-:W5:Y:S04]  /*4590*/  LDL R9, [R1+0xcf0] ;  /* 0x000cf00001097983 */ /* 0x000f680000100800 */
[----:B------:R0:W-:Y:S04]  /*45a0*/  STL [R1+0x28], R2 ;  /* 0x0000280201007387 */ /* 0x0001e80000100800 */
[----:B0-----:R-:W4:Y:S01]  /*45b0*/  LDL R2, [R1+0xcd8] ;  /* 0x000cd80001027983 */ /* 0x001f220000100800 */
[----:B--2---:R-:W-:Y:S01]  /*45c0*/  IABS R7, R12 ;  /* 0x0000000c00077213 */ /* 0x004fe20000000000 */
[----:B------:R-:W-:-:S04]  /*45d0*/  IMAD.MOV R12, RZ, RZ, -R8 ;  /* 0x000000ffff0c7224 */ /* 0x000fc800078e0a08 */
[----:B------:R-:W-:Y:S02]  /*45e0*/  IMAD R10, R28, R12, R5 ;  /* 0x0000000c1c0a7224 */ /* 0x000fe400078e0205 */
[----:B------:R-:W-:Y:S01]  /*45f0*/  IMAD.HI.U32 R5, R25, R7, RZ ;  /* 0x0000000719057227 */ /* 0x000fe200078e00ff */
[----:B---3--:R-:W-:Y:S02]  /*4600*/  IABS R12, R13 ;  /* 0x0000000d000c7213 */ /* 0x008fe40000000000 */
[----:B------:R0:W-:Y:S01]  /*4610*/  STL [R1+0x24], R10 ;  /* 0x0000240a01007387 */ /* 0x0001e20000100800 */
[----:B------:R-:W-:-:S04]  /*4620*/  IMAD.MOV R13, RZ, RZ, -R5 ;  /* 0x000000ffff0d7224 */ /* 0x000fc800078e0a05 */
[----:B------:R-:W-:Y:S02]  /*4630*/  IMAD R7, R28, R13, R7 ;  /* 0x0000000d1c077224 */ /* 0x000fe400078e0207 */
[----:B------:R-:W2:Y:S01]  /*4640*/  LDL R13, [R1+0xce4] ;  /* 0x000ce400010d7983 */ /* 0x000ea20000100800 */
[----:B0-----:R-:W-:-:S04]  /*4650*/  IMAD.HI.U32 R10, R25, R6, RZ ;  /* 0x00000006190a7227 */ /* 0x001fc800078e00ff */
[----:B------:R-:W-:Y:S02]  /*4660*/  IMAD.MOV R5, RZ, RZ, -R10 ;  /* 0x000000ffff057224 */ /* 0x000fe400078e0a0a */
[----:B------:R-:W-:Y:S02]  /*4670*/  IMAD.MOV.U32 R10, RZ, RZ, R12 ;  /* 0x000000ffff0a7224 */ /* 0x000fe400078e000c */
[----:B------:R-:W3:Y:S01]  /*4680*/  LDL R12, [R1+0xce0] ;  /* 0x000ce000010c7983 */ /* 0x000ee20000100800 */
[----:B------:R-:W-:-:S03]  /*4690*/  IMAD R6, R28, R5, R6 ;  /* 0x000000051c067224 */ /* 0x000fc600078e0206 */
[----:B------:R0:W-:Y:S04]  /*46a0*/  STL [R1+0x20], R7 ;  /* 0x0000200701007387 */ /* 0x0001e80000100800 */
[----:B------:R-:W4:Y:S01]  /*46b0*/  LDL R5, [R1+0xce8] ;  /* 0x000ce80001057983 */ /* 0x000f220000100800 */
[----:B------:R-:W-:-:S04]  /*46c0*/  IMAD.MOV.U32 R8, RZ, RZ, R11 ;  /* 0x000000ffff087224 */ /* 0x000fc800078e000b */
[----:B------:R-:W-:-:S04]  /*46d0*/  IMAD.HI.U32 R11, R25, R8, RZ ;  /* 0x00000008190b7227 */ /* 0x000fc800078e00ff */
[----:B------:R-:W-:Y:S01]  /*46e0*/  IMAD.MOV R11, RZ, RZ, -R11 ;  /* 0x000000ffff0b7224 */ /* 0x000fe200078e0a0b */
[----:B-----5:R-:W-:-:S03]  /*46f0*/  IABS R9, R9 ;  /* 0x0000000900097213 */ /* 0x020fc60000000000 */
[----:B------:R-:W-:Y:S01]  /*4700*/  IMAD R8, R28, R11, R8 ;  /* 0x0000000b1c087224 */ /* 0x000fe200078e0208 */
[----:B------:R5:W-:Y:S01]  /*4710*/  STL [R1+0x1c], R6 ;  /* 0x00001c0601007387 */ /* 0x000be20000100800 */
[----:B0-----:R-:W-:-:S03]  /*4720*/  IMAD.HI.U32 R7, R25, R9, RZ ;  /* 0x0000000919077227 */ /* 0x001fc600078e00ff */
[----:B------:R2:W-:Y:S01]  /*4730*/  STL [R1+0x18], R8 ;  /* 0x0000180801007387 */ /* 0x0005e20000100800 */
[----:B------:R-:W-:Y:S02]  /*4740*/  IMAD.MOV R7, RZ, RZ, -R7 ;  /* 0x000000ffff077224 */ /* 0x000fe400078e0a07 */
[----:B-----5:R-:W-:-:S04]  /*4750*/  IMAD.HI.U32 R6, R25, R10, RZ ;  /* 0x0000000a19067227 */ /* 0x020fc800078e00ff */
[----:B------:R-:W-:-:S05]  /*4760*/  IMAD R9, R28, R7, R9 ;  /* 0x000000071c097224 */ /* 0x000fca00078e0209 */
[----:B------:R0:W-:Y:S01]  /*4770*/  STL [R1+0x14], R9 ;  /* 0x0000140901007387 */ /* 0x0001e20000100800 */
[----:B--2---:R-:W-:Y:S02]  /*4780*/  IABS R8, R13 ;  /* 0x0000000d00087213 */ /* 0x004fe40000000000 */
[----:B---3--:R-:W-:Y:S01]  /*4790*/  IABS R11, R12 ;  /* 0x0000000c000b7213 */ /* 0x008fe20000000000 */
[----:B------:R-:W-:Y:S02]  /*47a0*/  IMAD.MOV R12, RZ, RZ, -R6 ;  /* 0x000000ffff0c7224 */ /* 0x000fe400078e0a06 */
[----:B------:R-:W-:Y:S02]  /*47b0*/  IMAD.MOV.U32 R6, RZ, RZ, R8 ;  /* 0x000000ffff067224 */ /* 0x000fe400078e0008 */
[----:B------:R-:W-:Y:S01]  /*47c0*/  IMAD R10, R28, R12, R10 ;  /* 0x0000000c1c0a7224 */ /* 0x000fe200078e020a */
[----:B----4-:R-:W-:-:S04]  /*47d0*/  IABS R5, R5 ;  /* 0x0000000500057213 */ /* 0x010fc80000000000 */
[----:B------:R2:W-:Y:S01]  /*47e0*/  STL [R1+0x10], R10 ;  /* 0x0000100a01007387 */ /* 0x0005e20000100800 */
[----:B0-----:R-:W-:Y:S01]  /*47f0*/  IMAD.HI.U32 R9, R25, R5, RZ ;  /* 0x0000000519097227 */ /* 0x001fe200078e00ff */
[----:B------:R-:W-:-:S03]  /*4800*/  IABS R12, R2 ;  /* 0x00000002000c7213 */ /* 0x000fc60000000000 */
[----:B------:R-:W-:Y:S02]  /*4810*/  IMAD.MOV R13, RZ, RZ, -R9 ;  /* 0x000000ffff0d7224 */ /* 0x000fe400078e0a09 */
[----:B--2---:R-:W-:Y:S01]  /*4820*/  IMAD.HI.U32 R10, R25, R6, RZ ;  /* 0x00000006190a7227 */ /* 0x004fe200078e00ff */
[----:B------:R-:W-:-:S03]  /*4830*/  IABS R8, R3 ;  /* 0x0000000300087213 */ /* 0x000fc60000000000 */
[----:B------:R-:W-:Y:S02]  /*4840*/  IMAD.MOV R10, RZ, RZ, -R10 ;  /* 0x000000ffff0a7224 */ /* 0x000fe400078e0a0a */
[C---:B------:R-:W-:Y:S02]  /*4850*/  IMAD R2, R28.reuse, R13, R5 ;  /* 0x0000000d1c027224 */ /* 0x040fe400078e0205 */
[----:B------:R-:W-:Y:S01]  /*4860*/  IMAD R3, R28, R10, R6 ;  /* 0x0000000a1c037224 */ /* 0x000fe200078e0206 */
[----:B------:R-:W2:Y:S04]  /*4870*/  LDL R13, [R1+0xcc8] ;  /* 0x000cc800010d7983 */ /* 0x000ea80000100800 */
[----:B------:R-:W-:Y:S04]  /*4880*/  STL [R1+0xc], R2 ;  /* 0x00000c0201007387 */ /* 0x000fe80000100800 */
[----:B------:R-:W3:Y:S04]  /*4890*/  LDL R6, [R1+0xcd4] ;  /* 0x000cd40001067983 */ /* 0x000ee80000100800 */
[----:B------:R-:W4:Y:S04]  /*48a0*/  LDL R10, [R1+0xcd0] ;  /* 0x000cd000010a7983 */ /* 0x000f280000100800 */
[----:B------:R0:W-:Y:S04]  /*48b0*/  STL [R1+0x1004], R3 ;  /* 0x0010040301007387 */ /* 0x0001e80000100800 */
[----:B0-----:R-:W5:Y:S01]  /*48c0*/  LDL R3, [R1+0xccc] ;  /* 0x000ccc0001037983 */ /* 0x001f620000100800 */
[----:B------:R-:W-:-:S04]  /*48d0*/  IMAD.MOV.U32 R7, RZ, RZ, R11 ;  /* 0x000000ffff077224 */ /* 0x000fc800078e000b */
[----:B------:R-:W-:-:S04]  /*48e0*/  IMAD.HI.U32 R11, R25, R7, RZ ;  /* 0x00000007190b7227 */ /* 0x000fc800078e00ff */
[----:B------:R-:W-:Y:S02]  /*48f0*/  IMAD.MOV R11, RZ, RZ, -R11 ;  /* 0x000000ffff0b7224 */ /* 0x000fe400078e0a0b */
[----:B------:R-:W-:Y:S02]  /*4900*/  IMAD.MOV.U32 R9, RZ, RZ, R12 ;  /* 0x000000ffff097224 */ /* 0x000fe400078e000c */
[----:B------:R-:W-:-:S04]  /*4910*/  IMAD.HI.U32 R12, R25, R8, RZ ;  /* 0x00000008190c7227 */ /* 0x000fc800078e00ff */
[----:B------:R-:W-:Y:S02]  /*4920*/  IMAD R2, R28, R11, R7 ;  /* 0x0000000b1c027224 */ /* 0x000fe400078e0207 */
[----:B------:R-:W-:-:S04]  /*4930*/  IMAD.HI.U32 R5, R25, R9, RZ ;  /* 0x0000000919057227 */ /* 0x000fc800078e00ff */
[----:B------:R-:W-:Y:S01]  /*4940*/  IMAD.MOV R7, RZ, RZ, -R12 ;  /* 0x000000ffff077224 */ /* 0x000fe200078e0a0c */
[----:B------:R0:W-:Y:S01]  /*4950*/  STL [R1+0xfe8], R2 ;  /* 0x000fe80201007387 */ /* 0x0001e20000100800 */
[----:B------:R-:W-:-:S04]  /*4960*/  IMAD.MOV R5, RZ, RZ, -R5 ;  /* 0x000000ffff057224 */ /* 0x000fc800078e0a05 */
[C---:B------:R-:W-:Y:S02]  /*4970*/  IMAD R5, R28.reuse, R5, R9 ;  /* 0x000000051c057224 */ /* 0x040fe400078e0209 */
[----:B0-----:R-:W-:-:S05]  /*4980*/  IMAD R2, R28, R7, R8 ;  /* 0x000000071c027224 */ /* 0x001fca00078e0208 */
[----:B------:R-:W-:Y:S04]  /*4990*/  STL [R1], R2 ;  /* 0x0000000201007387 */ /* 0x000fe80000100800 */
[----:B------:R-:W-:Y:S01]  /*49a0*/  STL [R1+0xfe0], R5 ;  /* 0x000fe00501007387 */ /* 0x000fe20000100800 */
[----:B--2---:R-:W-:Y:S02]  /*49b0*/  IABS R9, R13 ;  /* 0x0000000d00097213 */ /* 0x004fe40000000000 */
[----:B------:R-:W-:Y:S02]  /*49c0*/  IABS R13, R14 ;  /* 0x0000000e000d7213 */ /* 0x000fe40000000000 */
[----:B---3--:R-:W-:Y:S02]  /*49d0*/  IABS R6, R6 ;  /* 0x0000000600067213 */ /* 0x008fe40000000000 */
[----:B----4-:R-:W-:-:S05]  /*49e0*/  IABS R10, R10 ;  /* 0x0000000a000a7213 */ /* 0x010fca0000000000 */
[----:B------:R-:W-:Y:S01]  /*49f0*/  IMAD.MOV.U32 R7, RZ, RZ, R10 ;  /* 0x000000ffff077224 */ /* 0x000fe200078e000a */
[----:B-----5:R-:W-:Y:S01]  /*4a00*/  IABS R11, R3 ;  /* 0x00000003000b7213 */ /* 0x020fe20000000000 */
[----:B------:R-:W-:-:S04]  /*4a10*/  IMAD.HI.U32 R10, R25, R6, RZ ;  /* 0x00000006190a7227 */ /* 0x000fc800078e00ff */
[----:B------:R-:W-:-:S04]  /*4a20*/  IMAD.MOV.U32 R8, RZ, RZ, R11 ;  /* 0x000000ffff087224 */ /* 0x000fc800078e000b */
[----:B------:R-:W-:-:S04]  /*4a30*/  IMAD.HI.U32 R12, R25, R8, RZ ;  /* 0x00000008190c7227 */ /* 0x000fc800078e00ff */
[----:B------:R-:W-:-:S04]  /*4a40*/  IMAD.HI.U32 R11, R25, R7, RZ ;  /* 0x00000007190b7227 */ /* 0x000fc800078e00ff */
[----:B------:R-:W-:Y:S02]  /*4a50*/  IMAD.MOV R14, RZ, RZ, -R10 ;  /* 0x000000ffff0e7224 */ /* 0x000fe400078e0a0a */
[----:B------:R-:W-:Y:S02]  /*4a60*/  IMAD.MOV R12, RZ, RZ, -R12 ;  /* 0x000000ffff0c7224 */ /* 0x000fe400078e0a0c */
[----:B------:R-:W-:Y:S02]  /*4a70*/  IMAD.MOV.U32 R10, RZ, RZ, R13 ;  /* 0x000000ffff0a7224 */ /* 0x000fe400078e000d */
[----:B------:R-:W-:-:S04]  /*4a80*/  IMAD.HI.U32 R13, R25, R9, RZ ;  /* 0x00000009190d7227 */ /* 0x000fc800078e00ff */
[----:B------:R-:W-:Y:S02]  /*4a90*/  IMAD.MOV R11, RZ, RZ, -R11 ;  /* 0x000000ffff0b7224 */ /* 0x000fe400078e0a0b */
[C---:B------:R-:W-:Y:S01]  /*4aa0*/  IMAD R6, R28.reuse, R14, R6 ;  /* 0x0000000e1c067224 */ /* 0x040fe200078e0206 */
[----:B------:R-:W-:Y:S01]  /*4ab0*/  IABS R14, R16 ;  /* 0x00000010000e7213 */ /* 0x000fe20000000000 */
[----:B------:R-:W-:Y:S02]  /*4ac0*/  IMAD R8, R28, R12, R8 ;  /* 0x0000000c1c087224 */ /* 0x000fe400078e0208 */
[----:B------:R-:W-:-:S04]  /*4ad0*/  IMAD.HI.U32 R12, R25, R10, RZ ;  /* 0x0000000a190c7227 */ /* 0x000fc800078e00ff */
[----:B------:R-:W-:Y:S02]  /*4ae0*/  IMAD.MOV R13, RZ, RZ, -R13 ;  /* 0x000000ffff0d7224 */ /* 0x000fe400078e0a0d */
[C---:B------:R-:W-:Y:S01]  /*4af0*/  IMAD R7, R28.reuse, R11, R7 ;  /* 0x0000000b1c077224 */ /* 0x040fe200078e0207 */
[----:B------:R-:W-:Y:S01]  /*4b00*/  IABS R11, R19 ;  /* 0x00000013000b7213 */ /* 0x000fe20000000000 */
[----:B------:R-:W-:Y:S02]  /*4b10*/  IMAD.MOV R16, RZ, RZ, -R12 ;  /* 0x000000ffff107224 */ /* 0x000fe400078e0a0c */
[C---:B------:R-:W-:Y:S02]  /*4b20*/  IMAD R9, R28.reuse, R13, R9 ;  /* 0x0000000d1c097224 */ /* 0x040fe400078e0209 */
[----:B------:R-:W-:Y:S02]  /*4b30*/  IMAD.MOV.U32 R12, RZ, RZ, R14 ;  /* 0x000000ffff0c7224 */ /* 0x000fe400078e000e */
[----:B------:R-:W-:Y:S01]  /*4b40*/  IMAD.MOV.U32 R13, RZ, RZ, R15 ;  /* 0x000000ffff0d7224 */ /* 0x000fe200078e000f */
[----:B------:R-:W-:Y:S01]  /*4b50*/  IABS R14, R17 ;  /* 0x00000011000e7213 */ /* 0x000fe20000000000 */
[----:B------:R-:W-:-:S02]  /*4b60*/  IMAD R10, R28, R16, R10 ;  /* 0x000000101c0a7224 */ /* 0x000fc400078e020a */
[----:B------:R-:W-:-:S04]  /*4b70*/  IMAD.HI.U32 R15, R25, R11, RZ ;  /* 0x0000000b190f7227 */ /* 0x000fc800078e00ff */
[----:B------:R-:W-:-:S04]  /*4b80*/  IMAD.HI.U32 R16, R25, R12, RZ ;  /* 0x0000000c19107227 */ /* 0x000fc800078e00ff */
[----:B------:R-:W-:-:S04]  /*4b90*/  IMAD.HI.U32 R17, R25, R13, RZ ;  /* 0x0000000d19117227 */ /* 0x000fc800078e00ff */
[----:B------:R-:W-:Y:S02]  /*4ba0*/  IMAD.MOV R19, RZ, RZ, -R15 ;  /* 0x000000ffff137224 */ /* 0x000fe400078e0a0f */
[----:B------:R-:W-:Y:S02]  /*4bb0*/  IMAD.MOV R16, RZ, RZ, -R16 ;  /* 0x000000ffff107224 */ /* 0x000fe400078e0a10 */
[----:B------:R-:W-:Y:S01]  /*4bc0*/  IMAD.MOV R17, RZ, RZ, -R17 ;  /* 0x000000ffff117224 */ /* 0x000fe200078e0a11 */
[----:B------:R-:W-:Y:S01]  /*4bd0*/  STL [R1+0xfdc], R6 ;  /* 0x000fdc0601007387 */ /* 0x000fe20000100800 */
[C---:B------:R-:W-:Y:S02]  /*4be0*/  IMAD R11, R28.reuse, R19, R11 ;  /* 0x000000131c0b7224 */ /* 0x040fe400078e020b */
[C---:B------:R-:W-:Y:S01]  /*4bf0*/  IMAD R12, R28.reuse, R16, R12 ;  /* 0x000000101c0c7224 */ /* 0x040fe200078e020c */
[----:B------:R0:W-:Y:S01]  /*4c00*/  STL [R1+0xfd8], R7 ;  /* 0x000fd80701007387 */ /* 0x0001e20000100800 */
[----:B------:R-:W-:-:S03]  /*4c10*/  IMAD R13, R28, R17, R13 ;  /* 0x000000111c0d7224 */ /* 0x000fc600078e020d */
[----:B------:R2:W-:Y:S04]  /*4c20*/  STL [R1+0xfd4], R8 ;  /* 0x000fd40801007387 */ /* 0x0005e80000100800 */
[----:B------:R-:W-:Y:S04]  /*4c30*/  STL [R1+0xfe4], R9 ;  /* 0x000fe40901007387 */ /* 0x000fe80000100800 */
[----:B------:R-:W-:Y:S04]  /*4c40*/  STL [R1+0xfec], R10 ;  /* 0x000fec0a01007387 */ /* 0x000fe80000100800 */
[----:B------:R-:W-:Y:S04]  /*4c50*/  STL [R1+0xff0], R11 ;  /* 0x000ff00b01007387 */ /* 0x000fe80000100800 */
[----:B------:R-:W-:Y:S04]  /*4c60*/  STL [R1+0xff4], R12 ;  /* 0x000ff40c01007387 */ /* 0x000fe80000100800 */
[----:B------:R-:W-:Y:S04]  /*4c70*/  STL [R1+0xff8], R13 ;  /* 0x000ff80d01007387 */ /* 0x000fe80000100800 */
[----:B------:R-:W3:Y:S01]  /*4c80*/  LDL R3, [R1+0xc48] ;  /* 0x000c480001037983 */ /* 0x000ee20000100800 */
[----:B------:R-:W-:-:S02]  /*4c90*/  IMAD.MOV.U32 R15, RZ, RZ, R18 ;  /* 0x000000ffff0f7224 */ /* 0x000fc400078e0012 */
[----:B------:R-:W-:Y:S01]  /*4ca0*/  IMAD.HI.U32 R18, R25, R14, RZ ;  /* 0x0000000e19127227 */ /* 0x000fe200078e00ff */
[----:B------:R-:W-:-:S03]  /*4cb0*/  IABS R19, R21 ;  /* 0x0000001500137213 */ /* 0x000fc60000000000 */
[----:B------:R-:W-:Y:S01]  /*4cc0*/  IMAD.HI.U32 R17, R25, R15, RZ ;  /* 0x0000000f19117227 */ /* 0x000fe200078e00ff */
[----:B------:R-:W-:-:S03]  /*4cd0*/  IABS R16, R24 ;  /* 0x0000001800107213 */ /* 0x000fc60000000000 */
[----:B------:R-:W-:Y:S02]  /*4ce0*/  IMAD.MOV R18, RZ, RZ, -R18 ;  /* 0x000000ffff127224 */ /* 0x000fe400078e0a12 */
        /* <DEDUP_REMOVED lines=11> */
[----:B------:R-:W-:Y:S02]  /*4da0*/  IMAD.MOV R22, RZ, RZ, -R22 ;  /* 0x000000ffff167224 */ /* 0x000fe400078e0a16 */
[C---:B------:R-:W-:Y:S01]  /*4db0*/  IMAD R16, R28.reuse, R24, R16 ;  /* 0x000000181c107224 */ /* 0x040fe200078e0210 */
[----:B------:R-:W-:Y:S01]  /*4dc0*/  STL [R1+0xffc], R14 ;  /* 0x000ffc0e01007387 */ /* 0x000fe20000100800 */
[C---:B------:R-:W-:Y:S02]  /*4dd0*/  IMAD R17, R28.reuse, R21, R17 ;  /* 0x000000151c117224 */ /* 0x040fe400078e0211 */
[----:B------:R-:W-:Y:S01]  /*4de0*/  IMAD R18, R28, R22, R18 ;  /* 0x000000161c127224 */ /* 0x000fe200078e0212 */
[----:B------:R-:W-:Y:S04]  /*4df0*/  STL [R1+0x1000], R15 ;  /* 0x0010000f01007387 */ /* 0x000fe80000100800 */
[----:B0-----:R-:W4:Y:S04]  /*4e00*/  LDL R7, [R1+0xc3c] ;  /* 0x000c3c0001077983 */ /* 0x001f280000100800 */
[----:B------:R-:W-:Y:S04]  /*4e10*/  STL [R1+0x1008], R16 ;  /* 0x0010081001007387 */ /* 0x000fe80000100800 */
[----:B------:R-:W-:Y:S04]  /*4e20*/  STL [R1+0x100c], R17 ;  /* 0x00100c1101007387 */ /* 0x000fe80000100800 */
[----:B------:R-:W-:Y:S04]  /*4e30*/  STL [R1+0x1010], R18 ;  /* 0x0010101201007387 */ /* 0x000fe80000100800 */
[----:B------:R-:W5:Y:S01]  /*4e40*/  LDL R5, [R1+0xc34] ;  /* 0x000c340001057983 */ /* 0x000f620000100800 */
[----:B------:R-:W-:Y:S01]  /*4e50*/  IMAD.MOV.U32 R20, RZ, RZ, R23 ;  /* 0x000000ffff147224 */ /* 0x000fe200078e0017 */
[----:B---3--:R-:W-:-:S02]  /*4e60*/  IABS R21, R3 ;  /* 0x0000000300157213 */ /* 0x008fc40000000000 */
[----:B------:R-:W3:Y:S04]  /*4e70*/  LDL R2, [R1+0xc30] ;  /* 0x000c300001027983 */ /* 0x000ee80000100800 */
[----:B------:R-:W3:Y:S01]  /*4e80*/  LDL R3, [R1+0xc38] ;  /* 0x000c380001037983 */ /* 0x000ee20000100800 */
[----:B------:R-:W-:Y:S01]  /*4e90*/  IMAD.HI.U32 R23, R25, R19, RZ ;  /* 0x0000001319177227 */ /* 0x000fe200078e00ff */
[----:B------:R-:W-:-:S03]  /*4ea0*/  IABS R24, R27 ;  /* 0x0000001b00187213 */ /* 0x000fc60000000000 */
[----:B------:R-:W-:-:S04]  /*4eb0*/  IMAD.HI.U32 R22, R25, R20, RZ ;  /* 0x0000001419167227 */ /* 0x000fc800078e00ff */
[----:B------:R-:W-:Y:S02]  /*4ec0*/  IMAD.MOV R23, RZ, RZ, -R23 ;  /* 0x000000ffff177224 */ /* 0x000fe400078e0a17 */
[----:B------:R-:W-:Y:S02]  /*4ed0*/  IMAD.MOV R27, RZ, RZ, -R22 ;  /* 0x000000ffff1b7224 */ /* 0x000fe400078e0a16 */
[C---:B------:R-:W-:Y:S02]  /*4ee0*/  IMAD R19, R28.reuse, R23, R19 ;  /* 0x000000171c137224 */ /* 0x040fe400078e0213 */
[----:B------:R-:W-:Y:S02]  /*4ef0*/  IMAD.MOV.U32 R22, RZ, RZ, R24 ;  /* 0x000000ffff167224 */ /* 0x000fe400078e0018 */
[----:B------:R-:W-:Y:S02]  /*4f00*/  IMAD.MOV.U32 R23, RZ, RZ, R26 ;  /* 0x000000ffff177224 */ /* 0x000fe400078e001a */
[----:B------:R-:W-:-:S02]  /*4f10*/  IMAD R20, R28, R27, R20 ;  /* 0x0000001b1c147224 */ /* 0x000fc400078e0214 */
[----:B------:R-:W-:-:S04]  /*4f20*/  IMAD.HI.U32 R6, R25, R21, RZ ;  /* 0x0000001519067227 */ /* 0x000fc800078e00ff */
[----:B------:R-:W-:-:S04]  /*4f30*/  IMAD.HI.U32 R27, R25, R22, RZ ;  /* 0x00000016191b7227 */ /* 0x000fc800078e00ff */
[----:B------:R-:W-:-:S04]  /*4f40*/  IMAD.HI.U32 R26, R25, R23, RZ ;  /* 0x00000017191a7227 */ /* 0x000fc800078e00ff */
[----:B------:R-:W-:Y:S02]  /*4f50*/  IMAD.MOV R6, RZ, RZ, -R6 ;  /* 0x000000ffff067224 */ /* 0x000fe400078e0a06 */
[----:B------:R-:W-:Y:S02]  /*4f60*/  IMAD.MOV R27, RZ, RZ, -R27 ;  /* 0x000000ffff1b7224 */ /* 0x000fe400078e0a1b */
[----:B------:R-:W-:Y:S02]  /*4f70*/  IMAD.MOV R26, RZ, RZ, -R26 ;  /* 0x000000ffff1a7224 */ /* 0x000fe400078e0a1a */
[C---:B------:R-:W-:Y:S02]  /*4f80*/  IMAD R21, R28.reuse, R6, R21 ;  /* 0x000000061c157224 */ /* 0x040fe400078e0215 */
[C---:B------:R-:W-:Y:S01]  /*4f90*/  IMAD R22, R28.reuse, R27, R22 ;  /* 0x0000001b1c167224 */ /* 0x040fe200078e0216 */
[----:B------:R-:W-:Y:S01]  /*4fa0*/  STL [R1+0x1014], R19 ;  /* 0x0010141301007387 */ /* 0x000fe20000100800 */
[----:B------:R-:W-:Y:S01]  /*4fb0*/  IMAD R23, R28, R26, R23 ;  /* 0x0000001a1c177224 */ /* 0x000fe200078e0217 */
[----:B----4-:R-:W-:-:S02]  /*4fc0*/  IABS R24, R7 ;  /* 0x0000000700187213 */ /* 0x010fc40000000000 */
[----:B------:R-:W-:Y:S04]  /*4fd0*/  STL [R1+0x1018], R20 ;  /* 0x0010181401007387 */ /* 0x000fe80000100800 */
[----:B------:R-:W-:Y:S01]  /*4fe0*/  STL [R1+0x101c], R21 ;  /* 0x00101c1501007387 */ /* 0x000fe20000100800 */
[----:B------:R-:W-:-:S03]  /*4ff0*/  IMAD.HI.U32 R27, R25, R24, RZ ;  /* 0x00000018191b7227 */ /* 0x000fc600078e00ff */
[----:B------:R0:W-:Y:S04]  /*5000*/  STL [R1+0x1020], R22 ;  /* 0x0010201601007387 */ /* 0x0001e80000100800 */
[----:B------:R-:W-:Y:S01]  /*5010*/  STL [R1+0x1024], R23 ;  /* 0x0010241701007387 */ /* 0x000fe20000100800 */
[----:B-----5:R-:W-:-:S03]  /*5020*/  IABS R26, R5 ;  /* 0x00000005001a7213 */ /* 0x020fc60000000000 */
[----:B--2---:R-:W2:Y:S04]  /*5030*/  LDL.LU R8, [R1+0x78] ;  /* 0x0000780001087983 */ /* 0x004ea80000300800 */
[----:B------:R-:W4:Y:S04]  /*5040*/  LDL.LU R7, [R1+0x74] ;  /* 0x0000740001077983 */ /* 0x000f280000300800 */
[----:B------:R-:W5:Y:S01]  /*5050*/  LDL.LU R6, [R1+0x70] ;  /* 0x0000700001067983 */ /* 0x000f620000300800 */
[----:B---3--:R-:W-:Y:S01]  /*5060*/  IABS R5, R3 ;  /* 0x0000000300057213 */ /* 0x008fe20000000000 */
[----:B------:R-:W-:-:S04]  /*5070*/  IMAD.MOV R3, RZ, RZ, -R27 ;  /* 0x000000ffff037224 */ /* 0x000fc800078e0a1b */
[----:B------:R-:W-:Y:S02]  /*5080*/  IMAD.MOV.U32 R27, RZ, RZ, R5 ;  /* 0x000000ffff1b7224 */ /* 0x000fe400078e0005 */
[----:B------:R-:W3:Y:S04]  /*5090*/  LDL.LU R5, [R1+0x6c] ;  /* 0x00006c0001057983 */ /* 0x000ee80000300800 */
[----:B0-----:R-:W3:Y:S04]  /*50a0*/  LDL.LU R22, [R1+0x68] ;  /* 0x0000680001167983 */ /* 0x001ee80000300800 */
[----:B------:R-:W3:Y:S04]  /*50b0*/  LDL.LU R21, [R1+0x64] ;  /* 0x0000640001157983 */ /* 0x000ee80000300800 */
[----:B------:R-:W3:Y:S04]  /*50c0*/  LDL.LU R17, [R1+0x60] ;  /* 0x0000600001117983 */ /* 0x000ee80000300800 */
[----:B------:R-:W3:Y:S01]  /*50d0*/  LDL.LU R16, [R1+0x5c] ;  /* 0x00005c0001107983 */ /* 0x000ee20000300800 */
[----:B------:R-:W-:-:S02]  /*50e0*/  IABS R2, R2 ;  /* 0x0000000200027213 */ /* 0x000fc40000000000 */
[C---:B------:R-:W-:Y:S01]  /*50f0*/  ISETP.GT.U32.AND P2, PT, R28.reuse, R4, PT ;  /* 0x000000041c00720c */ /* 0x040fe20003f44070 */
[----:B------:R-:W3:Y:S02]  /*5100*/  LDL.LU R15, [R1+0x58] ;  /* 0x00005800010f7983 */ /* 0x000ee40000300800 */
[----:B------:R-:W-:Y:S02]  /*5110*/  IMAD.MOV.U32 R9, RZ, RZ, R2 ;  /* 0x000000ffff097224 */ /* 0x000fe400078e0002 */
[----:B------:R-:W3:Y:S01]  /*5120*/  LDL.LU R14, [R1+0x54] ;  /* 0x00005400010e7983 */ /* 0x000ee20000300800 */
[----:B------:R-:W-:Y:S02]  /*5130*/  IMAD R24, R28, R3, R24 ;  /* 0x000000031c187224 */ /* 0x000fe400078e0218 */
[----:B------:R-:W-:-:S04]  /*5140*/  IMAD.HI.U32 R10, R25, R26, RZ ;  /* 0x0000001a190a7227 */ /* 0x000fc800078e00ff */
[----:B------:R-:W-:-:S04]  /*5150*/  IMAD.HI.U32 R3, R25, R27, RZ ;  /* 0x0000001b19037227 */ /* 0x000fc800078e00ff */
[----:B------:R-:W-:Y:S01]  /*5160*/  IMAD.HI.U32 R2, R25, R9, RZ ;  /* 0x0000000919027227 */ /* 0x000fe200078e00ff */
[----:B------:R-:W-:-:S03]  /*5170*/  ISETP.GT.U32.AND P0, PT, R29, R0, PT ;  /* 0x000000001d00720c */ /* 0x000fc60003f04070 */
[----:B------:R-:W-:Y:S02]  /*5180*/  IMAD.MOV R25, RZ, RZ, -R10 ;  /* 0x000000ffff197224 */ /* 0x000fe400078e0a0a */
[----:B------:R-:W-:Y:S02]  /*5190*/  IMAD.MOV R10, RZ, RZ, -R3 ;  /* 0x000000ffff0a7224 */ /* 0x000fe400078e0a03 */
[----:B------:R-:W-:Y:S02]  /*51a0*/  IMAD.MOV R3, RZ, RZ, -R2 ;  /* 0x000000ffff037224 */ /* 0x000fe400078e0a02 */
[----:B------:R-:W3:Y:S01]  /*51b0*/  LDL.LU R2, [R1+0x50] ;  /* 0x0000500001027983 */ /* 0x000ee20000300800 */
[----:B------:R-:W-:Y:S01]  /*51c0*/  @!P2 IMAD.IADD R4, R4, 0x1, -R28 ;  /* 0x000000010404a824 */ /* 0x000fe200078e0a1c */
[C---:B--2---:R-:W-:Y:S02]  /*51d0*/  ISETP.GT.U32.AND P4, PT, R28.reuse, R8, PT ;  /* 0x000000081c00720c */ /* 0x044fe40003f84070 */
[----:B----4-:R-:W-:Y:S01]  /*51e0*/  ISETP.GT.U32.AND P5, PT, R28, R7, PT ;  /* 0x000000071c00720c */ /* 0x010fe20003fa4070 */
[----:B------:R-:W-:Y:S01]  /*51f0*/  @!P0 IMAD.IADD R0, R0, 0x1, -R29 ;  /* 0x0000000100008824 */ /* 0x000fe200078e0a1d */
[----:B------:R-:W2:Y:S01]  /*5200*/  LDL.LU R13, [R1+0x4c] ;  /* 0x00004c00010d7983 */ /* 0x000ea20000300800 */
[----:B-----5:R-:W-:-:S08]  /*5210*/  ISETP.GT.U32.AND P1, PT, R28, R6, PT ;  /* 0x000000061c00720c */ /* 0x020fd00003f24070 */
[--C-:B------:R-:W-:Y:S02]  /*5220*/  @!P4 IMAD.IADD R8, R8, 0x1, -R28.reuse ;  /* 0x000000010808c824 */ /* 0x100fe400078e0a1c */
[----:B------:R-:W-:Y:S01]  /*5230*/  @!P5 IMAD.IADD R7, R7, 0x1, -R28 ;  /* 0x000000010707d824 */ /* 0x000fe200078e0a1c */
[----:B------:R-:W-:Y:S01]  /*5240*/  ISETP.GT.U32.AND P0, PT, R29, R0, PT ;  /* 0x000000001d00720c */ /* 0x000fe20003f04070 */
[----:B------:R-:W4:Y:S01]  /*5250*/  LDL.LU R12, [R1+0x188] ;  /* 0x00018800010c7983 */ /* 0x000f220000300800 */
[----:B------:R-:W-:Y:S02]  /*5260*/  IMAD R25, R28, R25, R26 ;  /* 0x000000191c197224 */ /* 0x000fe400078e021a */
[----:B------:R-:W-:Y:S01]  /*5270*/  @!P1 IMAD.IADD R6, R6, 0x1, -R28 ;  /* 0x0000000106069824 */ /* 0x000fe200078e0a1c */
[----:B------:R-:W5:Y:S01]  /*5280*/  LDL.LU R11, [R1+0x190] ;  /* 0x00019000010b7983 */ /* 0x000f620000300800 */
[C---:B------:R-:W-:Y:S02]  /*5290*/  IMAD R26, R28.reuse, R10, R27 ;  /* 0x0000000a1c1a7224 */ /* 0x040fe400078e021b */
[----:B------:R-:W-:Y:S01]  /*52a0*/  IMAD R27, R28, R3, R9 ;  /* 0x000000031c1b7224 */ /* 0x000fe200078e0209 */
[----:B------:R-:W2:Y:S04]  /*52b0*/  LDL.LU R10, [R1+0x198] ;  /* 0x00019800010a7983 */ /* 0x000ea80000300800 */
[----:B------:R-:W2:Y:S01]  /*52c0*/  LDL.LU R9, [R1+0x16c] ;  /* 0x00016c0001097983 */ /* 0x000ea20000300800 */
[----:B------:R-:W-:-:S03]  /*52d0*/  @!P0 IMAD.IADD R0, R0, 0x1, -R29 ;  /* 0x0000000100008824 */ /* 0x000fc600078e0a1d */
[----:B------:R-:W2:Y:S04]  /*52e0*/  LDL.LU R3, [R1+0x180] ;  /* 0x0001800001037983 */ /* 0x000ea80000300800 */
[----:B------:R-:W2:Y:S04]  /*52f0*/  LDL.LU R29, [R1] ;  /* 0x00000000011d7983 */ /* 0x000ea80000300800 */
[----:B------:R-:W2:Y:S01]  /*5300*/  LDL.LU R20, [R1+0x184] ;  /* 0x0001840001147983 */ /* 0x000ea20000300800 */
[C---:B---3--:R-:W-:Y:S02]  /*5310*/  ISETP.GT.U32.AND P2, PT, R28.reuse, R21, PT ;  /* 0x000000151c00720c */ /* 0x048fe40003f44070 */
[----:B------:R-:W-:-:S02]  /*5320*/  ISETP.GT.U32.AND P3, PT, R28, R17, PT ;  /* 0x000000111c00720c */ /* 0x000fc40003f64070 */
[----:B------:R-:W-:-:S09]  /*5330*/  ISETP.GT.U32.AND P4, PT, R28, R16, PT ;  /* 0x000000101c00720c */ /* 0x000fd20003f84070 */
[--C-:B------:R-:W-:Y:S01]  /*5340*/  @!P2 IMAD.IADD R21, R21, 0x1, -R28.reuse ;  /* 0x000000011515a824 */ /* 0x100fe200078e0a1c */
[C---:B------:R-:W-:Y:S01]  /*5350*/  ISETP.GT.U32.AND P2, PT, R28.reuse, R8, PT ;  /* 0x000000081c00720c */ /* 0x040fe20003f44070 */
[--C-:B------:R-:W-:Y:S01]  /*5360*/  @!P3 IMAD.IADD R17, R17, 0x1, -R28.reuse ;  /* 0x000000011111b824 */ /* 0x100fe200078e0a1c */
[----:B------:R-:W-:Y:S01]  /*5370*/  ISETP.GT.U32.AND P3, PT, R28, R7, PT ;  /* 0x000000071c00720c */ /* 0x000fe20003f64070 */
[----:B------:R-:W-:Y:S01]  /*5380*/  @!P4 IMAD.IADD R16, R16, 0x1, -R28 ;  /* 0x000000011010c824 */ /* 0x000fe200078e0a1c */
[----:B------:R-:W-:-:S09]  /*5390*/  ISETP.GT.U32.AND P4, PT, R28, R6, PT ;  /* 0x000000061c00720c */ /* 0x000fd20003f84070 */
[--C-:B------:R-:W-:Y:S02]  /*53a0*/  @!P2 IMAD.IADD R8, R8, 0x1, -R28.reuse ;  /* 0x000000010808a824 */ /* 0x100fe400078e0a1c */
[----:B------:R-:W-:-:S03]  /*53b0*/  @!P3 IMAD.IADD R7, R7, 0x1, -R28 ;  /* 0x000000010707b824 */ /* 0x000fc600078e0a1c */
[----:B------:R0:W-:Y:S04]  /*53c0*/  STL [R1+0x78], R8 ;  /* 0x0000780801007387 */ /* 0x0001e80000100800 */
[----:B------:R-:W3:Y:S04]  /*53d0*/  LDL.LU R19, [R1+0x178] ;  /* 0x0001780001137983 */ /* 0x000ee80000300800 */
[----:B------:R1:W-:Y:S04]  /*53e0*/  STL [R1+0x74], R7 ;  /* 0x0000740701007387 */ /* 0x0003e80000100800 */
[----:B------:R-:W3:Y:S04]  /*53f0*/  LDL.LU R18, [R1+0x17c] ;  /* 0x00017c0001127983 */ /* 0x000ee80000300800 */
[----:B0-----:R-:W3:Y:S01]  /*5400*/  LDL.LU R8, [R1+0x150] ;  /* 0x0001500001087983 */ /* 0x001ee20000300800 */
[----:B------:R-:W-:-:S05]  /*5410*/  @!P4 IMAD.IADD R6, R6, 0x1, -R28 ;  /* 0x000000010606c824 */ /* 0x000fca00078e0a1c */
[----:B------:R0:W-:Y:S04]  /*5420*/  STL [R1+0x70], R6 ;  /* 0x0000700601007387 */ /* 0x0001e80000100800 */
[----:B-1----:R-:W3:Y:S01]  /*5430*/  LDL.LU R7, [R1+0x164] ;  /* 0x0001640001077983 */ /* 0x002ee20000300800 */
[C---:B------:R-:W-:Y:S02]  /*5440*/  ISETP.GT.U32.AND P0, PT, R28.reuse, R22, PT ;  /* 0x000000161c00720c */ /* 0x040fe40003f04070 */
[C---:B------:R-:W-:Y:S02]  /*5450*/  ISETP.GT.U32.AND P6, PT, R28.reuse, R5, PT ;  /* 0x000000051c00720c */ /* 0x040fe40003fc4070 */
[C---:B------:R-:W-:Y:S01]  /*5460*/  ISETP.GT.U32.AND P1, PT, R28.reuse, R14, PT ;  /* 0x0000000e1c00720c */ /* 0x040fe20003f24070 */
[----:B0-----:R-:W3:Y:S01]  /*5470*/  LDL.LU R6, [R1+0x168] ;  /* 0x0001680001067983 */ /* 0x001ee20000300800 */
[----:B------:R-:W-:-:S07]  /*5480*/  ISETP.GT.U32.AND P5, PT, R28, R15, PT ;  /* 0x0000000f1c00720c */ /* 0x000fce0003fa4070 */
[--C-:B------:R-:W-:Y:S01]  /*5490*/  @!P0 IMAD.IADD R22, R22, 0x1, -R28.reuse ;  /* 0x0000000116168824 */ /* 0x100fe200078e0a1c */
[C---:B------:R-:W-:Y:S01]  /*54a0*/  ISETP.GT.U32.AND P0, PT, R28.reuse, R4, PT ;  /* 0x000000041c00720c */ /* 0x040fe20003f04070 */
[--C-:B------:R-:W-:Y:S01]  /*54b0*/  @!P6 IMAD.IADD R5, R5, 0x1, -R28.reuse ;  /* 0x000000010505e824 */ /* 0x100fe200078e0a1c */
[----:B------:R-:W-:Y:S01]  /*54c0*/  ISETP.GT.U32.AND P6, PT, R28, R2, PT ;  /* 0x000000021c00720c */ /* 0x000fe20003fc4070 */
[--C-:B------:R-:W-:Y:S01]  /*54d0*/  @!P1 IMAD.IADD R14, R14, 0x1, -R28.reuse ;  /* 0x000000010e0e9824 */ /* 0x100fe200078e0a1c */
[C---:B------:R-:W-:Y:S01]  /*54e0*/  ISETP.GT.U32.AND P1, PT, R28.reuse, R22, PT ;  /* 0x000000161c00720c */ /* 0x040fe20003f24070 */
[----:B------:R-:W-:Y:S01]  /*54f0*/  @!P5 IMAD.IADD R15, R15, 0x1, -R28 ;  /* 0x000000010f0fd824 */ /* 0x000fe200078e0a1c */
[C---:B------:R-:W-:Y:S02]  /*5500*/  ISETP.GT.U32.AND P5, PT, R28.reuse, R5, PT ;  /* 0x000000051c00720c */ /* 0x040fe40003fa4070 */
[----:B------:R-:W-:-:S05]  /*5510*/  ISETP.GT.U32.AND P2, PT, R28, R17, PT ;  /* 0x000000111c00720c */ /* 0x000fca0003f44070 */
[--C-:B------:R-:W-:Y:S01]  /*5520*/  @!P0 IMAD.IADD R4, R4, 0x1, -R28.reuse ;  /* 0x0000000104048824 */ /* 0x100fe200078e0a1c */
[----:B------:R-:W-:Y:S01]  /*5530*/  ISETP.GT.U32.AND P0, PT, R28, R21, PT ;  /* 0x000000151c00720c */ /* 0x000fe20003f04070 */
[--C-:B------:R-:W-:Y:S01]  /*5540*/  @!P6 IMAD.IADD R2, R2, 0x1, -R28.reuse ;  /* 0x000000010202e824 */ /* 0x100fe200078e0a1c */
[----:B------:R-:W-:Y:S01]  /*5550*/  ISETP.GT.U32.AND P3, PT, R28, R16, PT ;  /* 0x000000101c00720c */ /* 0x000fe20003f64070 */
[--C-:B------:R-:W-:Y:S01]  /*5560*/  @!P1 IMAD.IADD R22, R22, 0x1, -R28.reuse ;  /* 0x0000000116169824 */ /* 0x100fe200078e0a1c */
[C---:B--2---:R-:W-:Y:S02]  /*5570*/  ISETP.GT.U32.AND P1, PT, R28.reuse, R13, PT ;  /* 0x0000000d1c00720c */ /* 0x044fe40003f24070 */
[C---:B------:R-:W-:Y:S01]  /*5580*/  ISETP.GT.U32.AND P6, PT, R28.reuse, R2, PT ;  /* 0x000000021c00720c */ /* 0x040fe20003fc4070 */
[--C-:B------:R-:W-:Y:S02]  /*5590*/  @!P5 IMAD.IADD R5, R5, 0x1, -R28.reuse ;  /* 0x000000010505d824 */ /* 0x100fe400078e0a1c */
[----:B------:R-:W-:Y:S01]  /*55a0*/  @!P2 IMAD.IADD R17, R17, 0x1, -R28 ;  /* 0x000000011111a824 */ /* 0x000fe200078e0a1c */
[----:B-----5:R-:W-:-:S03]  /*55b0*/  ISETP.GT.U32.AND P2, PT, R28, R11, PT ;  /* 0x0000000b1c00720c */ /* 0x020fc60003f44070 */
[--C-:B------:R-:W-:Y:S01]  /*55c0*/  @!P0 IMAD.IADD R21, R21, 0x1, -R28.reuse ;  /* 0x0000000115158824 */ /* 0x100fe200078e0a1c */
[C---:B----4-:R-:W-:Y:S01]  /*55d0*/  ISETP.GT.U32.AND P0, PT, R28.reuse, R12, PT ;  /* 0x0000000c1c00720c */ /* 0x050fe20003f04070 */
[----:B------:R0:W-:Y:S01]  /*55e0*/  STL [R1+0x6c], R5 ;  /* 0x00006c0501007387 */ /* 0x0001e20000100800 */
[----:B------:R-:W-:Y:S01]  /*55f0*/  ISETP.GT.U32.AND P4, PT, R28, R15, PT ;  /* 0x0000000f1c00720c */ /* 0x000fe20003f84070 */
[--C-:B------:R-:W-:Y:S02]  /*5600*/  @!P3 IMAD.IADD R16, R16, 0x1, -R28.reuse ;  /* 0x000000011010b824 */ /* 0x100fe400078e0a1c */
[--C-:B------:R-:W-:Y:S01]  /*5610*/  @!P6 IMAD.IADD R2, R2, 0x1, -R28.reuse ;  /* 0x000000010202e824 */ /* 0x100fe200078e0a1c */
[C---:B------:R-:W-:Y:S01]  /*5620*/  ISETP.GT.U32.AND P6, PT, R28.reuse, R20, PT ;  /* 0x000000141c00720c */ /* 0x040fe20003fc4070 */
[----:B0-----:R-:W2:Y:S01]  /*5630*/  LDL.LU R5, [R1+0x154] ;  /* 0x0001540001057983 */ /* 0x001ea20000300800 */
[----:B------:R-:W-:Y:S01]  /*5640*/  @!P1 IMAD.IADD R13, R13, 0x1, -R28 ;  /* 0x000000010d0d9824 */ /* 0x000fe200078e0a1c */
[----:B------:R-:W-:-:S04]  /*5650*/  ISETP.GT.U32.AND P3, PT, R28, R10, PT ;  /* 0x0000000a1c00720c */ /* 0x000fc80003f64070 */
[--C-:B------:R-:W-:Y:S01]  /*5660*/  @!P0 IMAD.IADD R12, R12, 0x1, -R28.reuse ;  /* 0x000000010c0c8824 */ /* 0x100fe200078e0a1c */
[C---:B------:R-:W-:Y:S01]  /*5670*/  ISETP.GT.U32.AND P5, PT, R28.reuse, R14, PT ;  /* 0x0000000e1c00720c */ /* 0x040fe20003fa4070 */
[--C-:B------:R-:W-:Y:S02]  /*5680*/  @!P2 IMAD.IADD R11, R11, 0x1, -R28.reuse ;  /* 0x000000010b0ba824 */ /* 0x100fe400078e0a1c */
[--C-:B------:R-:W-:Y:S01]  /*5690*/  @!P4 IMAD.IADD R15, R15, 0x1, -R28.reuse ;  /* 0x000000010f0fc824 */ /* 0x100fe200078e0a1c */
[----:B------:R-:W-:Y:S01]  /*56a0*/  ISETP.GT.U32.AND P4, PT, R28, R9, PT ;  /* 0x000000091c00720c */ /* 0x000fe20003f84070 */
[--C-:B------:R-:W-:Y:S01]  /*56b0*/  @!P6 IMAD.IADD R20, R20, 0x1, -R28.reuse ;  /* 0x000000011414e824 */ /* 0x100fe200078e0a1c */
[----:B------:R-:W-:Y:S01]  /*56c0*/  ISETP.GT.U32.AND P6, PT, R28, R13, PT ;  /* 0x0000000d1c00720c */ /* 0x000fe20003fc4070 */
[----:B------:R-:W-:Y:S01]  /*56d0*/  STL [R1+0x68], R22 ;  /* 0x0000681601007387 */ /* 0x000fe20000100800 */
[----:B------:R-:W-:-:S03]  /*56e0*/  @!P3 IMAD.IADD R10, R10, 0x1, -R28 ;  /* 0x000000010a0ab824 */ /* 0x000fc600078e0a1c */
[----:B------:R-:W-:Y:S02]  /*56f0*/  STL [R1+0x64], R21 ;  /* 0x0000641501007387 */ /* 0x000fe40000100800 */
[--C-:B------:R-:W-:Y:S02]  /*5700*/  @!P5 IMAD.IADD R14, R14, 0x1, -R28.reuse ;  /* 0x000000010e0ed824 */ /* 0x100fe400078e0a1c */
[----:B------:R-:W-:Y:S04]  /*5710*/  STL [R1+0x60], R17 ;  /* 0x0000601101007387 */ /* 0x000fe80000100800 */
[----:B------:R-:W-:Y:S04]  /*5720*/  STL [R1+0x5c], R16 ;  /* 0x00005c1001007387 */ /* 0x000fe80000100800 */
[----:B------:R-:W-:Y:S04]  /*5730*/  STL [R1+0x58], R15 ;  /* 0x0000580f01007387 */ /* 0x000fe80000100800 */
[----:B------:R0:W-:Y:S04]  /*5740*/  STL [R1+0x50], R2 ;  /* 0x0000500201007387 */ /* 0x0001e80000100800 */
[----:B------:R1:W-:Y:S01]  /*5750*/  STL [R1+0x54], R14 ;  /* 0x0000540e01007387 */ /* 0x0003e20000100800 */
[----:B------:R-:W-:-:S03]  /*5760*/  @!P4 IMAD.IADD R9, R9, 0x1, -R28 ;  /* 0x000000010909c824 */ /* 0x000fc600078e0a1c */
[----:B0-----:R-:W4:Y:S01]  /*5770*/  LDL.LU R2, [R1+0x160] ;  /* 0x0001600001027983 */ /* 0x001f220000300800 */
[----:B------:R-:W-:-:S03]  /*5780*/  @!P6 IMAD.IADD R13, R13, 0x1, -R28 ;  /* 0x000000010d0de824 */ /* 0x000fc600078e0a1c */
[----:B------:R-:W5:Y:S04]  /*5790*/  LDL.LU R17, [R1+0x130] ;  /* 0x0001300001117983 */ /* 0x000f680000300800 */
[----:B------:R-:W5:Y:S04]  /*57a0*/  LDL.LU R16, [R1+0x144] ;  /* 0x0001440001107983 */ /* 0x000f680000300800 */
[----:B------:R-:W5:Y:S04]  /*57b0*/  LDL.LU R15, [R1+0x148] ;  /* 0x00014800010f7983 */ /* 0x000f680000300800 */
[----:B-1----:R-:W5:Y:S04]  /*57c0*/  LDL.LU R14, [R1+0x138] ;  /* 0x00013800010e7983 */ /* 0x002f680000300800 */
[----:B------:R0:W-:Y:S04]  /*57d0*/  STL [R1+0x4c], R13 ;  /* 0x00004c0d01007387 */ /* 0x0001e80000100800 */
[----:B0-----:R-:W5:Y:S01]  /*57e0*/  LDL.LU R13, [R1+0x140] ;  /* 0x00014000010d7983 */ /* 0x001f620000300800 */
[----:B---3--:R-:W-:-:S02]  /*57f0*/  ISETP.GT.U32.AND P1, PT, R28, R19, PT ;  /* 0x000000131c00720c */ /* 0x008fc40003f24070 */
[C---:B------:R-:W-:Y:S02]  /*5800*/  ISETP.GT.U32.AND P0, PT, R28.reuse, R18, PT ;  /* 0x000000121c00720c */ /* 0x040fe40003f04070 */
[----:B------:R-:W-:-:S09]  /*5810*/  ISETP.GT.U32.AND P2, PT, R28, R8, PT ;  /* 0x000000081c00720c */ /* 0x000fd20003f44070 */
[--C-:B------:R-:W-:Y:S01]  /*5820*/  @!P1 IMAD.IADD R19, R19, 0x1, -R28.reuse ;  /* 0x0000000113139824 */ /* 0x100fe200078e0a1c */
[----:B------:R-:W-:Y:S01]  /*5830*/  ISETP.GT.U32.AND P1, PT, R28, R12, PT ;  /* 0x0000000c1c00720c */ /* 0x000fe20003f24070 */
[--C-:B------:R-:W-:Y:S01]  /*5840*/  @!P0 IMAD.IADD R18, R18, 0x1, -R28.reuse ;  /* 0x0000000112128824 */ /* 0x100fe200078e0a1c */
[C---:B------:R-:W-:Y:S02]  /*5850*/  ISETP.GT.U32.AND P3, PT, R28.reuse, R7, PT ;  /* 0x000000071c00720c */ /* 0x040fe40003f64070 */
[----:B------:R-:W-:Y:S01]  /*5860*/  ISETP.GT.U32.AND P0, PT, R28, R11, PT ;  /* 0x0000000b1c00720c */ /* 0x000fe20003f04070 */
[----:B------:R-:W-:Y:S01]  /*5870*/  @!P2 IMAD.IADD R8, R8, 0x1, -R28 ;  /* 0x000000010808a824 */ /* 0x000fe200078e0a1c */
[----:B------:R-:W-:-:S07]  /*5880*/  ISETP.GT.U32.AND P2, PT, R28, R10, PT ;  /* 0x0000000a1c00720c */ /* 0x000fce0003f44070 */
[--C-:B------:R-:W-:Y:S02]  /*5890*/  @!P1 IMAD.IADD R12, R12, 0x1, -R28.reuse ;  /* 0x000000010c0c9824 */ /* 0x100fe400078e0a1c */
[--C-:B------:R-:W-:Y:S01]  /*58a0*/  @!P3 IMAD.IADD R7, R7, 0x1, -R28.reuse ;  /* 0x000000010707b824 */ /* 0x100fe200078e0a1c */
[----:B------:R-:W-:Y:S01]  /*58b0*/  ISETP.GT.U32.AND P3, PT, R28, R9, PT ;  /* 0x000000091c00720c */ /* 0x000fe20003f64070 */
[--C-:B------:R-:W-:Y:S01]  /*58c0*/  @!P0 IMAD.IADD R11, R11, 0x1, -R28.reuse ;  /* 0x000000010b0b8824 */ /* 0x100fe200078e0a1c */
[----:B------:R0:W-:Y:S01]  /*58d0*/  STL [R1+0x188], R12 ;  /* 0x0001880c01007387 */ /* 0x0001e20000100800 */
[----:B------:R-:W-:-:S03]  /*58e0*/  @!P2 IMAD.IADD R10, R10, 0x1, -R28 ;  /* 0x000000010a0aa824 */ /* 0x000fc600078e0a1c */
[----:B------:R-:W3:Y:S04]  /*58f0*/  LDL.LU R22, [R1+0x110] ;  /* 0x0001100001167983 */ /* 0x000ee80000300800 */
[----:B------:R1:W-:Y:S04]  /*5900*/  STL [R1+0x190], R11 ;  /* 0x0001900b01007387 */ /* 0x0003e80000100800 */
[----:B------:R-:W3:Y:S04]  /*5910*/  LDL.LU R21, [R1+0x128] ;  /* 0x0001280001157983 */ /* 0x000ee80000300800 */
[----:B------:R1:W-:Y:S04]  /*5920*/  STL [R1+0x198], R10 ;  /* 0x0001980a01007387 */ /* 0x0003e80000100800 */
[----:B0-----:R-:W3:Y:S01]  /*5930*/  LDL.LU R12, [R1+0x12c] ;  /* 0x00012c00010c7983 */ /* 0x001ee20000300800 */
[----:B------:R-:W-:-:S03]  /*5940*/  @!P3 IMAD.IADD R9, R9, 0x1, -R28 ;  /* 0x000000010909b824 */ /* 0x000fc600078e0a1c */
[----:B-1----:R-:W3:Y:S04]  /*5950*/  LDL.LU R11, [R1+0x118] ;  /* 0x00011800010b7983 */ /* 0x002ee80000300800 */
[----:B------:R0:W-:Y:S04]  /*5960*/  STL [R1+0x16c], R9 ;  /* 0x00016c0901007387 */ /* 0x0001e80000100800 */
[----:B------:R-:W3:Y:S01]  /*5970*/  LDL.LU R10, [R1+0x120] ;  /* 0x00012000010a7983 */ /* 0x000ee20000300800 */
[C---:B------:R-:W-:Y:S02]  /*5980*/  ISETP.GT.U32.AND P5, PT, R28.reuse, R3, PT ;  /* 0x000000031c00720c */ /* 0x040fe40003fa4070 */
[----:B------:R-:W-:-:S02]  /*5990*/  ISETP.GT.U32.AND P4, PT, R28, R6, PT ;  /* 0x000000061c00720c */ /* 0x000fc40003f84070 */
[C---:B------:R-:W-:Y:S01]  /*59a0*/  ISETP.GT.U32.AND P1, PT, R28.reuse, R19, PT ;  /* 0x000000131c00720c */ /* 0x040fe20003f24070 */
[----:B0-----:R-:W3:Y:S08]  /*59b0*/  LDL.LU R9, [R1+0xfc] ;  /* 0x0000fc0001097983 */ /* 0x001ef00000300800 */
[--C-:B------:R-:W-:Y:S01]  /*59c0*/  @!P5 IMAD.IADD R3, R3, 0x1, -R28.reuse ;  /* 0x000000010303d824 */ /* 0x100fe200078e0a1c */
[----:B--2---:R-:W-:Y:S01]  /*59d0*/  ISETP.GT.U32.AND P5, PT, R28, R5, PT ;  /* 0x000000051c00720c */ /* 0x004fe20003fa4070 */
[----:B------:R-:W-:Y:S01]  /*59e0*/  @!P4 IMAD.IADD R6, R6, 0x1, -R28 ;  /* 0x000000010606c824 */ /* 0x000fe200078e0a1c */
[----:B------:R-:W-:-:S02]  /*59f0*/  ISETP.GT.U32.AND P0, PT, R28, R18, PT ;  /* 0x000000121c00720c */ /* 0x000fc40003f04070 */
[----:B------:R-:W-:-:S09]  /*5a00*/  ISETP.GT.U32.AND P4, PT, R28, R3, PT ;  /* 0x000000031c00720c */ /* 0x000fd20003f84070 */
[--C-:B------:R-:W-:Y:S01]  /*5a10*/  @!P5 IMAD.IADD R5, R5, 0x1, -R28.reuse ;  /* 0x000000010505d824 */ /* 0x100fe200078e0a1c */
[C---:B------:R-:W-:Y:S02]  /*5a20*/  ISETP.GT.U32.AND P5, PT, R28.reuse, R20, PT ;  /* 0x000000141c00720c */ /* 0x040fe40003fa4070 */
[C---:B------:R-:W-:Y:S02]  /*5a30*/  ISETP.GT.U32.AND P2, PT, R28.reuse, R8, PT ;  /* 0x000000081c00720c */ /* 0x040fe40003f44070 */
[----:B------:R-:W-:Y:S01]  /*5a40*/  ISETP.GT.U32.AND P6, PT, R28, R5, PT ;  /* 0x000000051c00720c */ /* 0x000fe20003fc4070 */
[--C-:B------:R-:W-:Y:S02]  /*5a50*/  @!P4 IMAD.IADD R3, R3, 0x1, -R28.reuse ;  /* 0x000000010303c824 */ /* 0x100fe400078e0a1c */
[--C-:B------:R-:W-:Y:S02]  /*5a60*/  @!P1 IMAD.IADD R19, R19, 0x1, -R28.reuse ;  /* 0x0000000113139824 */ /* 0x100fe400078e0a1c */
[----:B------:R-:W-:-:S04]  /*5a70*/  @!P0 IMAD.IADD R18, R18, 0x1, -R28 ;  /* 0x0000000112128824 */ /* 0x000fc800078e0a1c */
[--C-:B------:R-:W-:Y:S01]  /*5a80*/  @!P5 IMAD.IADD R20, R20, 0x1, -R28.reuse ;  /* 0x000000011414d824 */ /* 0x100fe200078e0a1c */
[C---:B----4-:R-:W-:Y:S02]  /*5a90*/  ISETP.GT.U32.AND P5, PT, R28.reuse, R2, PT ;  /* 0x000000021c00720c */ /* 0x050fe40003fa4070 */
[C---:B-----5:R-:W-:Y:S01]  /*5aa0*/  ISETP.GT.U32.AND P1, PT, R28.reuse, R17, PT ;  /* 0x000000111c00720c */ /* 0x060fe20003f24070 */
[----:B------:R0:W-:Y:S01]  /*5ab0*/  STL [R1+0x180], R3 ;  /* 0x0001800301007387 */ /* 0x0001e20000100800 */
[C---:B------:R-:W-:Y:S02]  /*5ac0*/  ISETP.GT.U32.AND P0, PT, R28.reuse, R16, PT ;  /* 0x000000101c00720c */ /* 0x040fe40003f04070 */
[----:B------:R-:W-:Y:S01]  /*5ad0*/  ISETP.GT.U32.AND P3, PT, R28, R7, PT ;  /* 0x000000071c00720c */ /* 0x000fe20003f64070 */
[--C-:B------:R-:W-:Y:S01]  /*5ae0*/  @!P6 IMAD.IADD R5, R5, 0x1, -R28.reuse ;  /* 0x000000010505e824 */ /* 0x100fe200078e0a1c */
[----:B0-----:R-:W2:Y:S01]  /*5af0*/  LDL.LU R3, [R1+0x108] ;  /* 0x0001080001037983 */ /* 0x001ea20000300800 */
[----:B------:R-:W-:Y:S01]  /*5b00*/  @!P2 IMAD.IADD R8, R8, 0x1, -R28 ;  /* 0x000000010808a824 */ /* 0x000fe200078e0a1c */
[----:B------:R-:W-:-:S03]  /*5b10*/  ISETP.GT.U32.AND P2, PT, R28, R15, PT ;  /* 0x0000000f1c00720c */ /* 0x000fc60003f44070 */
[--C-:B------:R-:W-:Y:S02]  /*5b20*/  @!P5 IMAD.IADD R2, R2, 0x1, -R28.reuse ;  /* 0x000000010202d824 */ /* 0x100fe400078e0a1c */
[--C-:B------:R-:W-:Y:S01]  /*5b30*/  @!P1 IMAD.IADD R17, R17, 0x1, -R28.reuse ;  /* 0x0000000111119824 */ /* 0x100fe200078e0a1c */
[----:B------:R-:W-:Y:S01]  /*5b40*/  ISETP.GT.U32.AND P4, PT, R28, R6, PT ;  /* 0x000000061c00720c */ /* 0x000fe20003f84070 */
[--C-:B------:R-:W-:Y:S02]  /*5b50*/  @!P0 IMAD.IADD R16, R16, 0x1, -R28.reuse ;  /* 0x0000000110108824 */ /* 0x100fe400078e0a1c */
[--C-:B------:R-:W-:Y:S01]  /*5b60*/  @!P3 IMAD.IADD R7, R7, 0x1, -R28.reuse ;  /* 0x000000010707b824 */ /* 0x100fe200078e0a1c */
[----:B------:R-:W-:Y:S01]  /*5b70*/  ISETP.GT.U32.AND P3, PT, R28, R14, PT ;  /* 0x0000000e1c00720c */ /* 0x000fe20003f64070 */
[----:B------:R-:W-:Y:S02]  /*5b80*/  STL [R1+0x184], R20 ;  /* 0x0001841401007387 */ /* 0x000fe40000100800 */
[----:B------:R-:W-:-:S02]  /*5b90*/  @!P2 IMAD.IADD R15, R15, 0x1, -R28 ;  /* 0x000000010f0fa824 */ /* 0x000fc400078e0a1c */
[----:B------:R-:W-:Y:S04]  /*5ba0*/  STL [R1+0x178], R19 ;  /* 0x0001781301007387 */ /* 0x000fe80000100800 */
[--C-:B------:R-:W-:Y:S01]  /*5bb0*/  @!P4 IMAD.IADD R6, R6, 0x1, -R28.reuse ;  /* 0x000000010606c824 */ /* 0x100fe200078e0a1c */
[----:B------:R-:W-:Y:S04]  /*5bc0*/  STL [R1+0x17c], R18 ;  /* 0x00017c1201007387 */ /* 0x000fe80000100800 */
[----:B------:R-:W-:Y:S01]  /*5bd0*/  STL [R1+0x150], R8 ;  /* 0x0001500801007387 */ /* 0x000fe20000100800 */
[----:B------:R-:W-:-:S03]  /*5be0*/  @!P3 IMAD.IADD R14, R14, 0x1, -R28 ;  /* 0x000000010e0eb824 */ /* 0x000fc600078e0a1c */
[----:B------:R0:W-:Y:S04]  /*5bf0*/  STL [R1+0x164], R7 ;  /* 0x0001640701007387 */ /* 0x0001e80000100800 */
[----:B0-----:R-:W4:Y:S04]  /*5c00*/  LDL.LU R7, [R1+0x10c] ;  /* 0x00010c0001077983 */ /* 0x001f280000300800 */
[----:B------:R0:W-:Y:S04]  /*5c10*/  STL [R1+0x168], R6 ;  /* 0x0001680601007387 */ /* 0x0001e80000100800 */
[----:B------:R-:W5:Y:S04]  /*5c20*/  LDL.LU R20, [R1+0x100] ;  /* 0x0001000001147983 */ /* 0x000f680000300800 */
[----:B------:R-:W5:Y:S04]  /*5c30*/  LDL.LU R8, [R1+0x104] ;  /* 0x0001040001087983 */ /* 0x000f680000300800 */
[----:B------:R1:W-:Y:S04]  /*5c40*/  STL [R1+0x154], R5 ;  /* 0x0001540501007387 */ /* 0x0003e80000100800 */
[----:B0-----:R-:W5:Y:S04]  /*5c50*/  LDL.LU R6, [R1+0xe8] ;  /* 0x0000e80001067983 */ /* 0x001f680000300800 */
[----:B-1----:R-:W5:Y:S01]  /*5c60*/  LDL.LU R5, [R1+0xf4] ;  /* 0x0000f40001057983 */ /* 0x002f620000300800 */
[----:B---3--:R-:W-:-:S02]  /*5c70*/  ISETP.GT.U32.AND P6, PT, R28, R22, PT ;  /* 0x000000161c00720c */ /* 0x008fc40003fc4070 */
[C---:B------:R-:W-:Y:S02]  /*5c80*/  ISETP.GT.U32.AND P5, PT, R28.reuse, R21, PT ;  /* 0x000000151c00720c */ /* 0x040fe40003fa4070 */
[C---:B------:R-:W-:Y:S02]  /*5c90*/  ISETP.GT.U32.AND P1, PT, R28.reuse, R12, PT ;  /* 0x0000000c1c00720c */ /* 0x040fe40003f24070 */
[----:B------:R-:W-:-:S07]  /*5ca0*/  ISETP.GT.U32.AND P0, PT, R28, R11, PT ;  /* 0x0000000b1c00720c */ /* 0x000fce0003f04070 */
[--C-:B------:R-:W-:Y:S01]  /*5cb0*/  @!P6 IMAD.IADD R22, R22, 0x1, -R28.reuse ;  /* 0x000000011616e824 */ /* 0x100fe200078e0a1c */
[C---:B------:R-:W-:Y:S01]  /*5cc0*/  ISETP.GT.U32.AND P6, PT, R28.reuse, R2, PT ;  /* 0x000000021c00720c */ /* 0x040fe20003fc4070 */
[--C-:B------:R-:W-:Y:S01]  /*5cd0*/  @!P5 IMAD.IADD R21, R21, 0x1, -R28.reuse ;  /* 0x000000011515d824 */ /* 0x100fe200078e0a1c */
[C---:B------:R-:W-:Y:S02]  /*5ce0*/  ISETP.GT.U32.AND P5, PT, R28.reuse, R17, PT ;  /* 0x000000111c00720c */ /* 0x040fe40003fa4070 */
[----:B------:R-:W-:Y:S01]  /*5cf0*/  ISETP.GT.U32.AND P2, PT, R28, R10, PT ;  /* 0x0000000a1c00720c */ /* 0x000fe20003f44070 */
[--C-:B------:R-:W-:Y:S01]  /*5d00*/  @!P1 IMAD.IADD R12, R12, 0x1, -R28.reuse ;  /* 0x000000010c0c9824 */ /* 0x100fe200078e0a1c */
[C---:B------:R-:W-:Y:S01]  /*5d10*/  ISETP.GT.U32.AND P1, PT, R28.reuse, R16, PT ;  /* 0x000000101c00720c */ /* 0x040fe20003f24070 */
[----:B------:R-:W-:Y:S01]  /*5d20*/  @!P0 IMAD.IADD R11, R11, 0x1, -R28 ;  /* 0x000000010b0b8824 */ /* 0x000fe200078e0a1c */
[----:B------:R-:W-:-:S05]  /*5d30*/  ISETP.GT.U32.AND P0, PT, R28, R15, PT ;  /* 0x0000000f1c00720c */ /* 0x000fca0003f04070 */
[--C-:B------:R-:W-:Y:S02]  /*5d40*/  @!P6 IMAD.IADD R2, R2, 0x1, -R28.reuse ;  /* 0x000000010202e824 */ /* 0x100fe400078e0a1c */
[--C-:B------:R-:W-:Y:S02]  /*5d50*/  @!P5 IMAD.IADD R17, R17, 0x1, -R28.reuse ;  /* 0x000000011111d824 */ /* 0x100fe400078e0a1c */
[--C-:B------:R-:W-:Y:S01]  /*5d60*/  @!P2 IMAD.IADD R10, R10, 0x1, -R28.reuse ;  /* 0x000000010a0aa824 */ /* 0x100fe200078e0a1c */
[----:B------:R-:W-:Y:S01]  /*5d70*/  ISETP.GT.U32.AND P2, PT, R28, R14, PT ;  /* 0x0000000e1c00720c */ /* 0x000fe20003f44070 */
[--C-:B------:R-:W-:Y:S01]  /*5d80*/  @!P1 IMAD.IADD R16, R16, 0x1, -R28.reuse ;  /* 0x0000000110109824 */ /* 0x100fe200078e0a1c */
[----:B------:R0:W-:Y:S01]  /*5d90*/  STL [R1+0x160], R2 ;  /* 0x0001600201007387 */ /* 0x0001e20000100800 */
[----:B------:R-:W-:-:S03]  /*5da0*/  @!P0 IMAD.IADD R15, R15, 0x1, -R28 ;  /* 0x000000010f0f8824 */ /* 0x000fc600078e0a1c */
[----:B0-----:R-:W3:Y:S04]  /*5db0*/  LDL.LU R2, [R1+0xf8] ;  /* 0x0000f80001027983 */ /* 0x001ee80000300800 */
[----:B------:R0:W-:Y:S04]  /*5dc0*/  STL [R1+0x130], R17 ;  /* 0x0001301101007387 */ /* 0x0001e80000100800 */
[----:B------:R-:W3:Y:S04]  /*5dd0*/  LDL.LU R19, [R1+0xec] ;  /* 0x0000ec0001137983 */ /* 0x000ee80000300800 */
[----:B------:R1:W-:Y:S04]  /*5de0*/  STL [R1+0x144], R16 ;  /* 0x0001441001007387 */ /* 0x0003e80000100800 */
[----:B------:R-:W3:Y:S04]  /*5df0*/  LDL.LU R18, [R1+0xf0] ;  /* 0x0000f00001127983 */ /* 0x000ee80000300800 */
[----:B------:R1:W-:Y:S01]  /*5e00*/  STL [R1+0x148], R15 ;  /* 0x0001480f01007387 */ /* 0x0003e20000100800 */
[----:B------:R-:W-:-:S03]  /*5e10*/  @!P2 IMAD.IADD R14, R14, 0x1, -R28 ;  /* 0x000000010e0ea824 */ /* 0x000fc600078e0a1c */
[----:B0-----:R-:W3:Y:S04]  /*5e20*/  LDL.LU R17, [R1+0xd4] ;  /* 0x0000d40001117983 */ /* 0x001ee80000300800 */
[----:B-1----:R-:W3:Y:S04]  /*5e30*/  LDL.LU R16, [R1+0xe0] ;  /* 0x0000e00001107983 */ /* 0x002ee80000300800 */
[----:B------:R0:W-:Y:S04]  /*5e40*/  STL [R1+0x138], R14 ;  /* 0x0001380e01007387 */ /* 0x0001e80000100800 */
[----:B------:R-:W3:Y:S01]  /*5e50*/  LDL.LU R15, [R1+0xe4] ;  /* 0x0000e400010f7983 */ /* 0x000ee20000300800 */
[----:B------:R-:W-:-:S02]  /*5e60*/  ISETP.GT.U32.AND P4, PT, R28, R13, PT ;  /* 0x0000000d1c00720c */ /* 0x000fc40003f84070 */
[C---:B------:R-:W-:Y:S02]  /*5e70*/  ISETP.GT.U32.AND P3, PT, R28.reuse, R9, PT ;  /* 0x000000091c00720c */ /* 0x040fe40003f64070 */
[C---:B------:R-:W-:Y:S01]  /*5e80*/  ISETP.GT.U32.AND P5, PT, R28.reuse, R21, PT ;  /* 0x000000151c00720c */ /* 0x040fe20003fa4070 */
[----:B0-----:R-:W3:Y:S08]  /*5e90*/  LDL.LU R14, [R1+0xd8] ;  /* 0x0000d800010e7983 */ /* 0x001ef00000300800 */
[--C-:B------:R-:W-:Y:S01]  /*5ea0*/  @!P4 IMAD.IADD R13, R13, 0x1, -R28.reuse ;  /* 0x000000010d0dc824 */ /* 0x100fe200078e0a1c */
[C---:B--2---:R-:W-:Y:S01]  /*5eb0*/  ISETP.GT.U32.AND P4, PT, R28.reuse, R3, PT ;  /* 0x000000031c00720c */ /* 0x044fe20003f84070 */
        /* <DEDUP_REMOVED lines=15> */
[C---:B------:R-:W-:Y:S01]  /*5fb0*/  ISETP.GT.U32.AND P2, PT, R28.reuse, R10, PT ;  /* 0x0000000a1c00720c */ /* 0x040fe20003f44070 */
[--C-:B------:R-:W-:Y:S01]  /*5fc0*/  @!P0 IMAD.IADD R11, R11, 0x1, -R28.reuse ;  /* 0x000000010b0b8824 */ /* 0x100fe200078e0a1c */
[----:B0-----:R-:W2:Y:S01]  /*5fd0*/  LDL.LU R13, [R1+0xdc] ;  /* 0x0000dc00010d7983 */ /* 0x001ea20000300800 */
[----:B------:R-:W-:Y:S01]  /*5fe0*/  ISETP.GT.U32.AND P0, PT, R28, R6, PT ;  /* 0x000000061c00720c */ /* 0x000fe20003f04070 */
[----:B------:R-:W-:-:S03]  /*5ff0*/  @!P6 IMAD.IADD R3, R3, 0x1, -R28 ;  /* 0x000000010303e824 */ /* 0x000fc600078e0a1c */
[--C-:B------:R-:W-:Y:S01]  /*6000*/  @!P4 IMAD.IADD R7, R7, 0x1, -R28.reuse ;  /* 0x000000010707c824 */ /* 0x100fe200078e0a1c */
[----:B------:R-:W-:Y:S01]  /*6010*/  ISETP.GT.U32.AND P3, PT, R28, R9, PT ;  /* 0x000000091c00720c */ /* 0x000fe20003f64070 */
[--C-:B------:R-:W-:Y:S02]  /*6020*/  @!P5 IMAD.IADD R20, R20, 0x1, -R28.reuse ;  /* 0x000000011414d824 */ /* 0x100fe400078e0a1c */
[--C-:B------:R-:W-:Y:S02]  /*6030*/  @!P1 IMAD.IADD R8, R8, 0x1, -R28.reuse ;  /* 0x0000000108089824 */ /* 0x100fe400078e0a1c */
[--C-:B------:R-:W-:Y:S01]  /*6040*/  @!P2 IMAD.IADD R10, R10, 0x1, -R28.reuse ;  /* 0x000000010a0aa824 */ /* 0x100fe200078e0a1c */
[----:B------:R-:W-:Y:S02]  /*6050*/  ISETP.GT.U32.AND P2, PT, R28, R5, PT ;  /* 0x000000051c00720c */ /* 0x000fe40003f44070 */
[--C-:B------:R-:W-:Y:S01]  /*6060*/  @!P0 IMAD.IADD R6, R6, 0x1, -R28.reuse ;  /* 0x0000000106068824 */ /* 0x100fe200078e0a1c */
[----:B------:R-:W-:Y:S04]  /*6070*/  STL [R1+0x110], R22 ;  /* 0x0001101601007387 */ /* 0x000fe80000100800 */
[--C-:B------:R-:W-:Y:S01]  /*6080*/  @!P3 IMAD.IADD R9, R9, 0x1, -R28.reuse ;  /* 0x000000010909b824 */ /* 0x100fe200078e0a1c */
[----:B------:R-:W-:Y:S04]  /*6090*/  STL [R1+0x128], R21 ;  /* 0x0001281501007387 */ /* 0x000fe80000100800 */
[----:B------:R-:W-:Y:S01]  /*60a0*/  STL [R1+0x12c], R12 ;  /* 0x00012c0c01007387 */ /* 0x000fe20000100800 */
[----:B------:R-:W-:-:S03]  /*60b0*/  @!P2 IMAD.IADD R5, R5, 0x1, -R28 ;  /* 0x000000010505a824 */ /* 0x000fc600078e0a1c */
[----:B------:R-:W-:Y:S04]  /*60c0*/  STL [R1+0x118], R11 ;  /* 0x0001180b01007387 */ /* 0x000fe80000100800 */
[----:B------:R-:W-:Y:S04]  /*60d0*/  STL [R1+0x120], R10 ;  /* 0x0001200a01007387 */ /* 0x000fe80000100800 */
[----:B------:R0:W-:Y:S04]  /*60e0*/  STL [R1+0x108], R3 ;  /* 0x0001080301007387 */ /* 0x0001e80000100800 */
[----:B------:R1:W-:Y:S04]  /*60f0*/  STL [R1+0xfc], R9 ;  /* 0x0000fc0901007387 */ /* 0x0003e80000100800 */
[----:B0-----:R-:W4:Y:S04]  /*6100*/  LDL.LU R3, [R1+0xc0] ;  /* 0x0000c00001037983 */ /* 0x001f280000300800 */
[----:B------:R-:W5:Y:S04]  /*6110*/  LDL.LU R12, [R1+0xcc] ;  /* 0x0000cc00010c7983 */ /* 0x000f680000300800 */
[----:B------:R-:W5:Y:S04]  /*6120*/  LDL.LU R11, [R1+0xd0] ;  /* 0x0000d000010b7983 */ /* 0x000f680000300800 */
[----:B------:R-:W5:Y:S04]  /*6130*/  LDL.LU R10, [R1+0xc4] ;  /* 0x0000c400010a7983 */ /* 0x000f680000300800 */
[----:B-1----:R-:W5:Y:S01]  /*6140*/  LDL.LU R9, [R1+0xc8] ;  /* 0x0000c80001097983 */ /* 0x002f620000300800 */
[----:B---3--:R-:W-:-:S02]  /*6150*/  ISETP.GT.U32.AND P6, PT, R28, R19, PT ;  /* 0x000000131c00720c */ /* 0x008fc40003fc4070 */
[C---:B------:R-:W-:Y:S02]  /*6160*/  ISETP.GT.U32.AND P4, PT, R28.reuse, R18, PT ;  /* 0x000000121c00720c */ /* 0x040fe40003f84070 */
[C---:B------:R-:W-:Y:S02]  /*6170*/  ISETP.GT.U32.AND P5, PT, R28.reuse, R17, PT ;  /* 0x000000111c00720c */ /* 0x040fe40003fa4070 */
[----:B------:R-:W-:-:S07]  /*6180*/  ISETP.GT.U32.AND P1, PT, R28, R16, PT ;  /* 0x000000101c00720c */ /* 0x000fce0003f24070 */
[--C-:B------:R-:W-:Y:S01]  /*6190*/  @!P6 IMAD.IADD R19, R19, 0x1, -R28.reuse ;  /* 0x000000011313e824 */ /* 0x100fe200078e0a1c */
[----:B------:R-:W-:Y:S01]  /*61a0*/  ISETP.GT.U32.AND P6, PT, R28, R7, PT ;  /* 0x000000071c00720c */ /* 0x000fe20003fc4070 */
[--C-:B------:R-:W-:Y:S01]  /*61b0*/  @!P4 IMAD.IADD R18, R18, 0x1, -R28.reuse ;  /* 0x000000011212c824 */ /* 0x100fe200078e0a1c */
[C---:B------:R-:W-:Y:S02]  /*61c0*/  ISETP.GT.U32.AND P4, PT, R28.reuse, R20, PT ;  /* 0x000000141c00720c */ /* 0x040fe40003f84070 */
[C---:B------:R-:W-:Y:S01]  /*61d0*/  ISETP.GT.U32.AND P0, PT, R28.reuse, R15, PT ;  /* 0x0000000f1c00720c */ /* 0x040fe20003f04070 */
[--C-:B------:R-:W-:Y:S01]  /*61e0*/  @!P5 IMAD.IADD R17, R17, 0x1, -R28.reuse ;  /* 0x000000011111d824 */ /* 0x100fe200078e0a1c */
[----:B------:R-:W-:Y:S01]  /*61f0*/  ISETP.GT.U32.AND P5, PT, R28, R8, PT ;  /* 0x000000081c00720c */ /* 0x000fe20003fa4070 */
        /* <DEDUP_REMOVED lines=12> */
[----:B------:R1:W-:Y:S01]  /*62c0*/  STL [R1+0x104], R8 ;  /* 0x0001040801007387 */ /* 0x0003e20000100800 */
[----:B------:R-:W-:-:S03]  /*62d0*/  @!P0 IMAD.IADD R5, R5, 0x1, -R28 ;  /* 0x0000000105058824 */ /* 0x000fc600078e0a1c */
[----:B------:R-:W3:Y:S04]  /*62e0*/  LDL.LU R21, [R1+0xbc] ;  /* 0x0000bc0001157983 */ /* 0x000ee80000300800 */
[----:B------:R2:W-:Y:S04]  /*62f0*/  STL [R1+0xe8], R6 ;  /* 0x0000e80601007387 */ /* 0x0005e80000100800 */
[----:B0-----:R-:W3:Y:S04]  /*6300*/  LDL.LU R20, [R1+0xb0] ;  /* 0x0000b00001147983 */ /* 0x001ee80000300800 */
[----:B-1----:R-:W3:Y:S04]  /*6310*/  LDL.LU R8, [R1+0xb4] ;  /* 0x0000b40001087983 */ /* 0x002ee80000300800 */
[----:B------:R0:W-:Y:S04]  /*6320*/  STL [R1+0xf4], R5 ;  /* 0x0000f40501007387 */ /* 0x0001e80000100800 */
[----:B--2---:R-:W2:Y:S01]  /*6330*/  LDL.LU R6, [R1+0x98] ;  /* 0x0000980001067983 */ /* 0x004ea20000300800 */
[----:B------:R-:W-:-:S02]  /*6340*/  ISETP.GT.U32.AND P3, PT, R28, R2, PT ;  /* 0x000000021c00720c */ /* 0x000fc40003f64070 */
[C---:B------:R-:W-:Y:S02]  /*6350*/  ISETP.GT.U32.AND P2, PT, R28.reuse, R14, PT ;  /* 0x0000000e1c00720c */ /* 0x040fe40003f44070 */
[----:B------:R-:W-:Y:S01]  /*6360*/  ISETP.GT.U32.AND P4, PT, R28, R18, PT ;  /* 0x000000121c00720c */ /* 0x000fe20003f84070 */
[----:B0-----:R-:W2:Y:S08]  /*6370*/  LDL.LU R5, [R1+0xa4] ;  /* 0x0000a40001057983 */ /* 0x001eb00000300800 */
[--C-:B------:R-:W-:Y:S01]  /*6380*/  @!P3 IMAD.IADD R2, R2, 0x1, -R28.reuse ;  /* 0x000000010202b824 */ /* 0x100fe200078e0a1c */
[----:B------:R-:W-:Y:S01]  /*6390*/  ISETP.GT.U32.AND P3, PT, R28, R13, PT ;  /* 0x0000000d1c00720c */ /* 0x000fe20003f64070 */
        /* <DEDUP_REMOVED lines=17> */
[----:B------:R-:W-:Y:S01]  /*64b0*/  ISETP.GT.U32.AND P1, PT, R28, R10, PT ;  /* 0x0000000a1c00720c */ /* 0x000fe20003f24070 */
[----:B0-----:R-:W4:Y:S01]  /*64c0*/  LDL.LU R2, [R1+0xa8] ;  /* 0x0000a80001027983 */ /* 0x001f220000300800 */
[----:B------:R-:W-:-:S03]  /*64d0*/  @!P6 IMAD.IADD R13, R13, 0x1, -R28 ;  /* 0x000000010d0de824 */ /* 0x000fc600078e0a1c */
[--C-:B------:R-:W-:Y:S02]  /*64e0*/  @!P3 IMAD.IADD R3, R3, 0x1, -R28.reuse ;  /* 0x000000010303b824 */ /* 0x100fe400078e0a1c */
[----:B------:R-:W-:Y:S01]  /*64f0*/  @!P4 IMAD.IADD R12, R12, 0x1, -R28 ;  /* 0x000000010c0cc824 */ /* 0x000fe200078e0a1c */
[----:B------:R-:W-:-:S03]  /*6500*/  ISETP.GT.U32.AND P2, PT, R28, R14, PT ;  /* 0x0000000e1c00720c */ /* 0x000fc60003f44070 */
[--C-:B------:R-:W-:Y:S02]  /*6510*/  @!P5 IMAD.IADD R11, R11, 0x1, -R28.reuse ;  /* 0x000000010b0bd824 */ /* 0x100fe400078e0a1c */
[--C-:B------:R-:W-:Y:S01]  /*6520*/  @!P0 IMAD.IADD R15, R15, 0x1, -R28.reuse ;  /* 0x000000010f0f8824 */ /* 0x100fe200078e0a1c */
[----:B------:R-:W-:Y:S01]  /*6530*/  ISETP.GT.U32.AND P0, PT, R28, R9, PT ;  /* 0x000000091c00720c */ /* 0x000fe20003f04070 */
[--C-:B------:R-:W-:Y:S01]  /*6540*/  @!P1 IMAD.IADD R10, R10, 0x1, -R28.reuse ;  /* 0x000000010a0a9824 */ /* 0x100fe200078e0a1c */
[----:B------:R0:W-:Y:S04]  /*6550*/  STL [R1+0xec], R19 ;  /* 0x0000ec1301007387 */ /* 0x0001e80000100800 */
[----:B------:R1:W-:Y:S01]  /*6560*/  STL [R1+0xf0], R18 ;  /* 0x0000f01201007387 */ /* 0x0003e20000100800 */
[----:B------:R-:W-:-:S03]  /*6570*/  @!P2 IMAD.IADD R14, R14, 0x1, -R28 ;  /* 0x000000010e0ea824 */ /* 0x000fc600078e0a1c */
[----:B------:R5:W-:Y:S03]  /*6580*/  STL [R1+0xd4], R17 ;  /* 0x0000d41101007387 */ /* 0x000be60000100800 */
[----:B------:R-:W-:Y:S01]  /*6590*/  @!P0 IMAD.IADD R9, R9, 0x1, -R28 ;  /* 0x0000000109098824 */ /* 0x000fe200078e0a1c */
[----:B------:R1:W-:Y:S04]  /*65a0*/  STL [R1+0xe0], R16 ;  /* 0x0000e01001007387 */ /* 0x0003e80000100800 */
[----:B------:R1:W-:Y:S04]  /*65b0*/  STL [R1+0xe4], R15 ;  /* 0x0000e40f01007387 */ /* 0x0003e80000100800 */
[----:B0-----:R-:W4:Y:S04]  /*65c0*/  LDL.LU R19, [R1+0x9c] ;  /* 0x00009c0001137983 */ /* 0x001f280000300800 */
[----:B------:R-:W-:Y:S04]  /*65d0*/  STL [R1+0xd8], R14 ;  /* 0x0000d80e01007387 */ /* 0x000fe80000100800 */
[----:B-1----:R-:W4:Y:S04]  /*65e0*/  LDL.LU R18, [R1+0xa0] ;  /* 0x0000a00001127983 */ /* 0x002f280000300800 */
[----:B-----5:R-:W5:Y:S04]  /*65f0*/  LDL.LU R17, [R1+0x8c] ;  /* 0x00008c0001117983 */ /* 0x020f680000300800 */
[----:B------:R-:W-:Y:S04]  /*6600*/  STL [R1+0xdc], R13 ;  /* 0x0000dc0d01007387 */ /* 0x000fe80000100800 */
[----:B------:R-:W5:Y:S04]  /*6610*/  LDL.LU R16, [R1+0x94] ;  /* 0x0000940001107983 */ /* 0x000f680000300800 */
[----:B------:R-:W5:Y:S01]  /*6620*/  LDL.LU R15, [R1+0x1c4] ;  /* 0x0001c400010f7983 */ /* 0x000f620000300800 */
[----:B---3--:R-:W-:-:S02]  /*6630*/  ISETP.GT.U32.AND P6, PT, R28, R22, PT ;  /* 0x000000161c00720c */ /* 0x008fc40003fc4070 */
[C---:B------:R-:W-:Y:S02]  /*6640*/  ISETP.GT.U32.AND P3, PT, R28.reuse, R21, PT ;  /* 0x000000151c00720c */ /* 0x040fe40003f64070 */
[C---:B------:R-:W-:Y:S02]  /*6650*/  ISETP.GT.U32.AND P4, PT, R28.reuse, R20, PT ;  /* 0x000000141c00720c */ /* 0x040fe40003f84070 */
[----:B------:R-:W-:-:S07]  /*6660*/  ISETP.GT.U32.AND P5, PT, R28, R8, PT ;  /* 0x000000081c00720c */ /* 0x000fce0003fa4070 */
[--C-:B------:R-:W-:Y:S01]  /*6670*/  @!P6 IMAD.IADD R22, R22, 0x1, -R28.reuse ;  /* 0x000000011616e824 */ /* 0x100fe200078e0a1c */
[C---:B------:R-:W-:Y:S01]  /*6680*/  ISETP.GT.U32.AND P6, PT, R28.reuse, R3, PT ;  /* 0x000000031c00720c */ /* 0x040fe20003fc4070 */
[--C-:B------:R-:W-:Y:S01]  /*6690*/  @!P3 IMAD.IADD R21, R21, 0x1, -R28.reuse ;  /* 0x000000011515b824 */ /* 0x100fe200078e0a1c */
[----:B--2---:R-:W-:Y:S01]  /*66a0*/  ISETP.GT.U32.AND P1, PT, R28, R6, PT ;  /* 0x000000061c00720c */ /* 0x004fe20003f24070 */
[--C-:B------:R-:W-:Y:S01]  /*66b0*/  @!P4 IMAD.IADD R20, R20, 0x1, -R28.reuse ;  /* 0x000000011414c824 */ /* 0x100fe200078e0a1c */
[C---:B------:R-:W-:Y:S02]  /*66c0*/  ISETP.GT.U32.AND P3, PT, R28.reuse, R12, PT ;  /* 0x0000000c1c00720c */ /* 0x040fe40003f64070 */
[----:B------:R-:W-:Y:S01]  /*66d0*/  ISETP.GT.U32.AND P4, PT, R28, R11, PT ;  /* 0x0000000b1c00720c */ /* 0x000fe20003f84070 */
[----:B------:R-:W-:Y:S01]  /*66e0*/  @!P5 IMAD.IADD R8, R8, 0x1, -R28 ;  /* 0x000000010808d824 */ /* 0x000fe200078e0a1c */
[----:B------:R-:W-:-:S05]  /*66f0*/  ISETP.GT.U32.AND P5, PT, R28, R10, PT ;  /* 0x0000000a1c00720c */ /* 0x000fca0003fa4070 */
[--C-:B------:R-:W-:Y:S02]  /*6700*/  @!P6 IMAD.IADD R3, R3, 0x1, -R28.reuse ;  /* 0x000000010303e824 */ /* 0x100fe400078e0a1c */
[--C-:B------:R-:W-:Y:S01]  /*6710*/  @!P1 IMAD.IADD R6, R6, 0x1, -R28.reuse ;  /* 0x0000000106069824 */ /* 0x100fe200078e0a1c */
[----:B------:R-:W-:Y:S01]  /*6720*/  ISETP.GT.U32.AND P1, PT, R28, R9, PT ;  /* 0x000000091c00720c */ /* 0x000fe20003f24070 */
[--C-:B------:R-:W-:Y:S01]  /*6730*/  @!P3 IMAD.IADD R12, R12, 0x1, -R28.reuse ;  /* 0x000000010c0cb824 */ /* 0x100fe200078e0a1c */
[----:B------:R0:W-:Y:S01]  /*6740*/  STL [R1+0xc0], R3 ;  /* 0x0000c00301007387 */ /* 0x0001e20000100800 */
[--C-:B------:R-:W-:Y:S02]  /*6750*/  @!P4 IMAD.IADD R11, R11, 0x1, -R28.reuse ;  /* 0x000000010b0bc824 */ /* 0x100fe400078e0a1c */
[--C-:B------:R-:W-:Y:S01]  /*6760*/  @!P5 IMAD.IADD R10, R10, 0x1, -R28.reuse ;  /* 0x000000010a0ad824 */ /* 0x100fe200078e0a1c */
[----:B0-----:R-:W2:Y:S04]  /*6770*/  LDL.LU R3, [R1+0x90] ;  /* 0x0000900001037983 */ /* 0x001ea80000300800 */
[----:B------:R0:W-:Y:S03]  /*6780*/  STL [R1+0xcc], R12 ;  /* 0x0000cc0c01007387 */ /* 0x0001e60000100800 */
[----:B------:R-:W-:Y:S01]  /*6790*/  @!P1 IMAD.IADD R9, R9, 0x1, -R28 ;  /* 0x0000000109099824 */ /* 0x000fe200078e0a1c */
[----:B------:R-:W3:Y:S04]  /*67a0*/  LDL.LU R14, [R1+0x1bc] ;  /* 0x0001bc00010e7983 */ /* 0x000ee80000300800 */
[----:B------:R1:W-:Y:S04]  /*67b0*/  STL [R1+0xd0], R11 ;  /* 0x0000d00b01007387 */ /* 0x0003e80000100800 */
[----:B------:R-:W2:Y:S04]  /*67c0*/  LDL.LU R13, [R1+0x18c] ;  /* 0x00018c00010d7983 */ /* 0x000ea80000300800 */
[----:B------:R1:W-:Y:S04]  /*67d0*/  STL [R1+0xc4], R10 ;  /* 0x0000c40a01007387 */ /* 0x0003e80000100800 */
[----:B0-----:R-:W2:Y:S04]  /*67e0*/  LDL.LU R12, [R1+0x1ac] ;  /* 0x0001ac00010c7983 */ /* 0x001ea80000300800 */
[----:B-1----:R-:W2:Y:S04]  /*67f0*/  LDL.LU R11, [R1+0x1b0] ;  /* 0x0001b000010b7983 */ /* 0x002ea80000300800 */
[----:B------:R0:W-:Y:S04]  /*6800*/  STL [R1+0xc8], R9 ;  /* 0x0000c80901007387 */ /* 0x0001e80000100800 */
[----:B------:R-:W2:Y:S04]  /*6810*/  LDL.LU R10, [R1+0x194] ;  /* 0x00019400010a7983 */ /* 0x000ea80000300800 */
[----:B0-----:R-:W2:Y:S01]  /*6820*/  LDL.LU R9, [R1+0x19c] ;  /* 0x00019c0001097983 */ /* 0x001ea20000300800 */
[----:B------:R-:W-:-:S02]  /*6830*/  ISETP.GT.U32.AND P2, PT, R28, R7, PT ;  /* 0x000000071c00720c */ /* 0x000fc40003f44070 */
[----:B------:R-:W-:-:S11]  /*6840*/  ISETP.GT.U32.AND P0, PT, R28, R5, PT ;  /* 0x000000051c00720c */ /* 0x000fd60003f04070 */
[--C-:B------:R-:W-:Y:S01]  /*6850*/  @!P2 IMAD.IADD R7, R7, 0x1, -R28.reuse ;  /* 0x000000010707a824 */ /* 0x100fe200078e0a1c */
[C---:B----4-:R-:W-:Y:S01]  /*6860*/  ISETP.GT.U32.AND P2, PT, R28.reuse, R2, PT ;  /* 0x000000021c00720c */ /* 0x050fe20003f44070 */
[----:B------:R-:W-:Y:S01]  /*6870*/  @!P0 IMAD.IADD R5, R5, 0x1, -R28 ;  /* 0x0000000105058824 */ /* 0x000fe200078e0a1c */
[C---:B------:R-:W-:Y:S02]  /*6880*/  ISETP.GT.U32.AND P3, PT, R28.reuse, R21, PT ;  /* 0x000000151c00720c */ /* 0x040fe40003f64070 */
[C---:B------:R-:W-:Y:S02]  /*6890*/  ISETP.GT.U32.AND P0, PT, R28.reuse, R7, PT ;  /* 0x000000071c00720c */ /* 0x040fe40003f04070 */
[----:B------:R-:W-:-:S07]  /*68a0*/  ISETP.GT.U32.AND P4, PT, R28, R20, PT ;  /* 0x000000141c00720c */ /* 0x000fce0003f84070 */
[--C-:B------:R-:W-:Y:S01]  /*68b0*/  @!P2 IMAD.IADD R2, R2, 0x1, -R28.reuse ;  /* 0x000000010202a824 */ /* 0x100fe200078e0a1c */
[C---:B------:R-:W-:Y:S02]  /*68c0*/  ISETP.GT.U32.AND P2, PT, R28.reuse, R22, PT ;  /* 0x000000161c00720c */ /* 0x040fe40003f44070 */
[C---:B------:R-:W-:Y:S02]  /*68d0*/  ISETP.GT.U32.AND P5, PT, R28.reuse, R8, PT ;  /* 0x000000081c00720c */ /* 0x040fe40003fa4070 */
[C---:B------:R-:W-:Y:S01]  /*68e0*/  ISETP.GT.U32.AND P1, PT, R28.reuse, R2, PT ;  /* 0x000000021c00720c */ /* 0x040fe20003f24070 */
[--C-:B------:R-:W-:Y:S01]  /*68f0*/  @!P3 IMAD.IADD R21, R21, 0x1, -R28.reuse ;  /* 0x000000011515b824 */ /* 0x100fe200078e0a1c */
[C---:B------:R-:W-:Y:S01]  /*6900*/  ISETP.GT.U32.AND P3, PT, R28.reuse, R18, PT ;  /* 0x000000121c00720c */ /* 0x040fe20003f64070 */
[--C-:B------:R-:W-:Y:S01]  /*6910*/  @!P0 IMAD.IADD R7, R7, 0x1, -R28.reuse ;  /* 0x0000000107078824 */ /* 0x100fe200078e0a1c */
[----:B------:R-:W-:Y:S01]  /*6920*/  ISETP.GT.U32.AND P6, PT, R28, R6, PT ;  /* 0x000000061c00720c */ /* 0x000fe20003fc4070 */
[----:B------:R-:W-:-:S04]  /*6930*/  @!P4 IMAD.IADD R20, R20, 0x1, -R28 ;  /* 0x000000011414c824 */ /* 0x000fc800078e0a1c */
[--C-:B------:R-:W-:Y:S01]  /*6940*/  @!P2 IMAD.IADD R22, R22, 0x1, -R28.reuse ;  /* 0x000000011616a824 */ /* 0x100fe200078e0a1c */
[C---:B------:R-:W-:Y:S02]  /*6950*/  ISETP.GT.U32.AND P2, PT, R28.reuse, R19, PT ;  /* 0x000000131c00720c */ /* 0x040fe40003f44070 */
[----:B-----5:R-:W-:Y:S01]  /*6960*/  ISETP.GT.U32.AND P4, PT, R28, R17, PT ;  /* 0x000000111c00720c */ /* 0x020fe20003f84070 */
[--C-:B------:R-:W-:Y:S01]  /*6970*/  @!P5 IMAD.IADD R8, R8, 0x1, -R28.reuse ;  /* 0x000000010808d824 */ /* 0x100fe200078e0a1c */
[----:B------:R0:W-:Y:S01]  /*6980*/  STL [R1+0xac], R7 ;  /* 0x0000ac0701007387 */ /* 0x0001e20000100800 */
[----:B------:R-:W-:Y:S01]  /*6990*/  ISETP.GT.U32.AND P5, PT, R28, R16, PT ;  /* 0x000000101c00720c */ /* 0x000fe20003fa4070 */
[--C-:B------:R-:W-:Y:S02]  /*69a0*/  @!P1 IMAD.IADD R2, R2, 0x1, -R28.reuse ;  /* 0x0000000102029824 */ /* 0x100fe400078e0a1c */
[----:B0-----:R-:W4:Y:S05]  /*69b0*/  LDL.LU R7, [R1+0x14c] ;  /* 0x00014c0001077983 */ /* 0x001f2a0000300800 */
[----:B------:R-:W-:-:S02]  /*69c0*/  @!P2 IMAD.IADD R19, R19, 0x1, -R28 ;  /* 0x000000011313a824 */ /* 0x000fc400078e0a1c */
[--C-:B------:R-:W-:Y:S01]  /*69d0*/  @!P3 IMAD.IADD R18, R18, 0x1, -R28.reuse ;  /* 0x000000011212b824 */ /* 0x100fe200078e0a1c */
[----:B------:R-:W-:Y:S01]  /*69e0*/  ISETP.GT.U32.AND P0, PT, R28, R5, PT ;  /* 0x000000051c00720c */ /* 0x000fe20003f04070 */
[--C-:B------:R-:W-:Y:S01]  /*69f0*/  @!P6 IMAD.IADD R6, R6, 0x1, -R28.reuse ;  /* 0x000000010606e824 */ /* 0x100fe200078e0a1c */
[----:B------:R-:W-:Y:S01]  /*6a00*/  ISETP.GT.U32.AND P6, PT, R28, R15, PT ;  /* 0x0000000f1c00720c */ /* 0x000fe20003fc4070 */
[--C-:B------:R-:W-:Y:S02]  /*6a10*/  @!P4 IMAD.IADD R17, R17, 0x1, -R28.reuse ;  /* 0x000000011111c824 */ /* 0x100fe400078e0a1c */
[--C-:B------:R-:W-:Y:S01]  /*6a20*/  @!P5 IMAD.IADD R16, R16, 0x1, -R28.reuse ;  /* 0x000000011010d824 */ /* 0x100fe200078e0a1c */
[----:B------:R-:W-:Y:S04]  /*6a30*/  STL [R1+0xb8], R22 ;  /* 0x0000b81601007387 */ /* 0x000fe80000100800 */
[----:B------:R-:W-:Y:S03]  /*6a40*/  STL [R1+0xbc], R21 ;  /* 0x0000bc1501007387 */ /* 0x000fe60000100800 */
[--C-:B------:R-:W-:Y:S01]  /*6a50*/  @!P0 IMAD.IADD R5, R5, 0x1, -R28.reuse ;  /* 0x0000000105058824 */ /* 0x100fe200078e0a1c */
[----:B------:R-:W-:Y:S01]  /*6a60*/  STL [R1+0xb0], R20 ;  /* 0x0000b01401007387 */ /* 0x000fe20000100800 */
[----:B------:R-:W-:-:S03]  /*6a70*/  @!P6 IMAD.IADD R15, R15, 0x1, -R28 ;  /* 0x000000010f0fe824 */ /* 0x000fc600078e0a1c */
[----:B------:R-:W-:Y:S04]  /*6a80*/  STL [R1+0xb4], R8 ;  /* 0x0000b40801007387 */ /* 0x000fe80000100800 */
[----:B------:R-:W-:Y:S04]  /*6a90*/  STL [R1+0x98], R6 ;  /* 0x0000980601007387 */ /* 0x000fe80000100800 */
[----:B------:R0:W-:Y:S04]  /*6aa0*/  STL [R1+0xa8], R2 ;  /* 0x0000a80201007387 */ /* 0x0001e80000100800 */
[----:B------:R1:W-:Y:S04]  /*6ab0*/  STL [R1+0xa4], R5 ;  /* 0x0000a40501007387 */ /* 0x0003e80000100800 */
[----:B0-----:R-:W5:Y:S04]  /*6ac0*/  LDL.LU R2, [R1+0x170] ;  /* 0x0001700001027983 */ /* 0x001f680000300800 */
[----:B-1----:R-:W5:Y:S04]  /*6ad0*/  LDL.LU R5, [R1+0x174] ;  /* 0x0001740001057983 */ /* 0x002f680000300800 */
[----:B------:R-:W5:Y:S04]  /*6ae0*/  LDL.LU R6, [R1+0x158] ;  /* 0x0001580001067983 */ /* 0x000f680000300800 */
[----:B------:R-:W5:Y:S04]  /*6af0*/  LDL.LU R8, [R1+0x15c] ;  /* 0x00015c0001087983 */ /* 0x000f680000300800 */
[----:B------:R-:W5:Y:S04]  /*6b00*/  LDL.LU R23, [R1+0x114] ;  /* 0x0001140001177983 */ /* 0x000f680000300800 */
[----:B------:R-:W5:Y:S01]  /*6b10*/  LDL.LU R22, [R1+0x134] ;  /* 0x0001340001167983 */ /* 0x000f620000300800 */
[----:B---3--:R-:W-:-:S02]  /*6b20*/  ISETP.GT.U32.AND P1, PT, R28, R14, PT ;  /* 0x0000000e1c00720c */ /* 0x008fc40003f24070 */
[C---:B--2---:R-:W-:Y:S02]  /*6b30*/  ISETP.GT.U32.AND P2, PT, R28.reuse, R13, PT ;  /* 0x0000000d1c00720c */ /* 0x044fe40003f44070 */
[C---:B------:R-:W-:Y:S02]  /*6b40*/  ISETP.GT.U32.AND P3, PT, R28.reuse, R12, PT ;  /* 0x0000000c1c00720c */ /* 0x040fe40003f64070 */
[----:B------:R-:W-:-:S07]  /*6b50*/  ISETP.GT.U32.AND P4, PT, R28, R11, PT ;  /* 0x0000000b1c00720c */ /* 0x000fce0003f84070 */
[--C-:B------:R-:W-:Y:S01]  /*6b60*/  @!P1 IMAD.IADD R14, R14, 0x1, -R28.reuse ;  /* 0x000000010e0e9824 */ /* 0x100fe200078e0a1c */
[C---:B------:R-:W-:Y:S02]  /*6b70*/  ISETP.GT.U32.AND P1, PT, R28.reuse, R19, PT ;  /* 0x000000131c00720c */ /* 0x040fe40003f24070 */
[C---:B------:R-:W-:Y:S01]  /*6b80*/  ISETP.GT.U32.AND P5, PT, R28.reuse, R10, PT ;  /* 0x0000000a1c00720c */ /* 0x040fe20003fa4070 */
[--C-:B------:R-:W-:Y:S01]  /*6b90*/  @!P2 IMAD.IADD R13, R13, 0x1, -R28.reuse ;  /* 0x000000010d0da824 */ /* 0x100fe200078e0a1c */
[----:B------:R-:W-:Y:S01]  /*6ba0*/  ISETP.GT.U32.AND P2, PT, R28, R18, PT ;  /* 0x000000121c00720c */ /* 0x000fe20003f44070 */
[--C-:B------:R-:W-:Y:S01]  /*6bb0*/  @!P3 IMAD.IADD R12, R12, 0x1, -R28.reuse ;  /* 0x000000010c0cb824 */ /* 0x100fe200078e0a1c */
[C---:B------:R-:W-:Y:S01]  /*6bc0*/  ISETP.GT.U32.AND P3, PT, R28.reuse, R17, PT ;  /* 0x000000111c00720c */ /* 0x040fe20003f64070 */
[----:B------:R-:W-:Y:S01]  /*6bd0*/  @!P4 IMAD.IADD R11, R11, 0x1, -R28 ;  /* 0x000000010b0bc824 */ /* 0x000fe200078e0a1c */
[C---:B------:R-:W-:Y:S02]  /*6be0*/  ISETP.GT.U32.AND P4, PT, R28.reuse, R16, PT ;  /* 0x000000101c00720c */ /* 0x040fe40003f84070 */
[----:B------:R-:W-:-:S02]  /*6bf0*/  ISETP.GT.U32.AND P0, PT, R28, R3, PT ;  /* 0x000000031c00720c */ /* 0x000fc40003f04070 */
[----:B------:R-:W-:-:S03]  /*6c00*/  ISETP.GT.U32.AND P6, PT, R28, R9, PT ;  /* 0x000000091c00720c */ /* 0x000fc60003fc4070 */
[--C-:B------:R-:W-:Y:S01]  /*6c10*/  @!P5 IMAD.IADD R10, R10, 0x1, -R28.reuse ;  /* 0x000000010a0ad824 */ /* 0x100fe200078e0a1c */
[----:B------:R-:W-:Y:S01]  /*6c20*/  ISETP.GT.U32.AND P5, PT, R28, R15, PT ;  /* 0x0000000f1c00720c */ /* 0x000fe20003fa4070 */
[--C-:B------:R-:W-:Y:S02]  /*6c30*/  @!P1 IMAD.IADD R19, R19, 0x1, -R28.reuse ;  /* 0x0000000113139824 */ /* 0x100fe400078e0a1c */
[--C-:B------:R-:W-:Y:S02]  /*6c40*/  @!P2 IMAD.IADD R18, R18, 0x1, -R28.reuse ;  /* 0x000000011212a824 */ /* 0x100fe400078e0a1c */
[--C-:B------:R-:W-:Y:S01]  /*6c50*/  @!P3 IMAD.IADD R17, R17, 0x1, -R28.reuse ;  /* 0x000000011111b824 */ /* 0x100fe200078e0a1c */
[----:B------:R0:W-:Y:S01]  /*6c60*/  STL [R1+0x9c], R19 ;  /* 0x00009c1301007387 */ /* 0x0001e20000100800 */
[--C-:B------:R-:W-:Y:S02]  /*6c70*/  @!P4 IMAD.IADD R16, R16, 0x1, -R28.reuse ;  /* 0x000000011010c824 */ /* 0x100fe400078e0a1c */
[--C-:B------:R-:W-:Y:S01]  /*6c80*/  @!P0 IMAD.IADD R3, R3, 0x1, -R28.reuse ;  /* 0x0000000103038824 */ /* 0x100fe200078e0a1c */
[----:B------:R1:W-:Y:S01]  /*6c90*/  STL [R1+0xa0], R18 ;  /* 0x0000a01201007387 */ /* 0x0003e20000100800 */
[----:B------:R-:W-:-:S02]  /*6ca0*/  @!P6 IMAD.IADD R9, R9, 0x1, -R28 ;  /* 0x000000010909e824 */ /* 0x000fc400078e0a1c */
[----:B------:R-:W-:Y:S01]  /*6cb0*/  @!P5 IMAD.IADD R15, R15, 0x1, -R28 ;  /* 0x000000010f0fd824 */ /* 0x000fe200078e0a1c */
[----:B------:R-:W2:Y:S01]  /*6cc0*/  LDL.LU R21, [R1+0x13c] ;  /* 0x00013c0001157983 */ /* 0x000ea20000300800 */
[----:B------:R-:W-:-:S03]  /*6cd0*/  ISETP.GT.U32.AND P6, PT, R28, R3, PT ;  /* 0x000000031c00720c */ /* 0x000fc60003fc4070 */
[----:B------:R3:W-:Y:S04]  /*6ce0*/  STL [R1+0x8c], R17 ;  /* 0x00008c1101007387 */ /* 0x0007e80000100800 */
[----:B------:R1:W-:Y:S04]  /*6cf0*/  STL [R1+0x94], R16 ;  /* 0x0000941001007387 */ /* 0x0003e80000100800 */
[----:B------:R-:W2:Y:S04]  /*6d00*/  LDL.LU R20, [R1+0x11c] ;  /* 0x00011c0001147983 */ /* 0x000ea80000300800 */
[----:B0-----:R-:W2:Y:S04]  /*6d10*/  LDL.LU R19, [R1+0x124] ;  /* 0x0001240001137983 */ /* 0x001ea80000300800 */
[----:B------:R-:W-:Y:S04]  /*6d20*/  STL [R1+0x1c4], R15 ;  /* 0x0001c40f01007387 */ /* 0x000fe80000100800 */
[----:B-1----:R-:W2:Y:S04]  /*6d30*/  LDL.LU R18, [R1+0x48] ;  /* 0x0000480001127983 */ /* 0x002ea80000300800 */
[----:B---3--:R-:W3:Y:S04]  /*6d40*/  LDL.LU R17, [R1+0x44] ;  /* 0x0000440001117983 */ /* 0x008ee80000300800 */
[----:B------:R-:W3:Y:S01]  /*6d50*/  LDL.LU R16, [R1+0x40] ;  /* 0x0000400001107983 */ /* 0x000ee20000300800 */
[----:B------:R-:W-:-:S05]  /*6d60*/  @!P6 IMAD.IADD R3, R3, 0x1, -R28 ;  /* 0x000000010303e824 */ /* 0x000fca00078e0a1c */
[----:B------:R0:W-:Y:S04]  /*6d70*/  STL [R1+0x90], R3 ;  /* 0x0000900301007387 */ /* 0x0001e80000100800 */
[----:B0-----:R-:W3:Y:S01]  /*6d80*/  LDL.LU R3, [R1+0x3c] ;  /* 0x00003c0001037983 */ /* 0x001ee20000300800 */
[C---:B----4-:R-:W-:Y:S02]  /*6d90*/  ISETP.GT.U32.AND P0, PT, R28.reuse, R7, PT ;  /* 0x000000071c00720c */ /* 0x050fe40003f04070 */
        /* <DEDUP_REMOVED lines=8> */
[----:B------:R-:W-:Y:S01]  /*6e20*/  ISETP.GT.U32.AND P6, PT, R28, R9, PT ;  /* 0x000000091c00720c */ /* 0x000fe20003fc4070 */
[----:B------:R-:W-:-:S06]  /*6e30*/  @!P2 IMAD.IADD R12, R12, 0x1, -R28 ;  /* 0x000000010c0ca824 */ /* 0x000fcc00078e0a1c */
[--C-:B------:R-:W-:Y:S01]  /*6e40*/  @!P0 IMAD.IADD R14, R14, 0x1, -R28.reuse ;  /* 0x000000010e0e8824 */ /* 0x100fe200078e0a1c */
[C---:B-----5:R-:W-:Y:S02]  /*6e50*/  ISETP.GT.U32.AND P0, PT, R28.reuse, R2, PT ;  /* 0x000000021c00720c */ /* 0x060fe40003f04070 */
[C---:B------:R-:W-:Y:S01]  /*6e60*/  ISETP.GT.U32.AND P1, PT, R28.reuse, R5, PT ;  /* 0x000000051c00720c */ /* 0x040fe20003f24070 */
[--C-:B------:R-:W-:Y:S01]  /*6e70*/  @!P3 IMAD.IADD R11, R11, 0x1, -R28.reuse ;  /* 0x000000010b0bb824 */ /* 0x100fe200078e0a1c */
        /* <DEDUP_REMOVED lines=9> */
[--C-:B------:R-:W-:Y:S02]  /*6f10*/  @!P2 IMAD.IADD R6, R6, 0x1, -R28.reuse ;  /* 0x000000010606a824 */ /* 0x100fe400078e0a1c */
[--C-:B------:R-:W-:Y:S02]  /*6f20*/  @!P3 IMAD.IADD R8, R8, 0x1, -R28.reuse ;  /* 0x000000010808b824 */ /* 0x100fe400078e0a1c */
[--C-:B------:R-:W-:Y:S01]  /*6f30*/  @!P4 IMAD.IADD R23, R23, 0x1, -R28.reuse ;  /* 0x000000011717c824 */ /* 0x100fe200078e0a1c */
[----:B------:R0:W-:Y:S04]  /*6f40*/  STL [R1+0x1bc], R14 ;  /* 0x0001bc0e01007387 */ /* 0x0001e80000100800 */
[----:B------:R1:W-:Y:S03]  /*6f50*/  STL [R1+0x18c], R13 ;  /* 0x00018c0d01007387 */ /* 0x0003e60000100800 */
[----:B------:R-:W-:Y:S01]  /*6f60*/  @!P6 IMAD.IADD R22, R22, 0x1, -R28 ;  /* 0x000000011616e824 */ /* 0x000fe200078e0a1c */
[----:B------:R4:W-:Y:S04]  /*6f70*/  STL [R1+0x1ac], R12 ;  /* 0x0001ac0c01007387 */ /* 0x0009e80000100800 */
[----:B------:R5:W-:Y:S04]  /*6f80*/  STL [R1+0x1b0], R11 ;  /* 0x0001b00b01007387 */ /* 0x000be80000100800 */
[----:B------:R0:W-:Y:S04]  /*6f90*/  STL [R1+0x194], R10 ;  /* 0x0001940a01007387 */ /* 0x0001e80000100800 */
[----:B------:R-:W3:Y:S04]  /*6fa0*/  LDL.LU R15, [R1+0x38] ;  /* 0x00003800010f7983 */ /* 0x000ee80000300800 */
[----:B------:R-:W-:Y:S04]  /*6fb0*/  STL [R1+0x19c], R9 ;  /* 0x00019c0901007387 */ /* 0x000fe80000100800 */
[----:B0-----:R-:W3:Y:S04]  /*6fc0*/  LDL.LU R14, [R1+0x34] ;  /* 0x00003400010e7983 */ /* 0x001ee80000300800 */
[----:B-1----:R-:W3:Y:S04]  /*6fd0*/  LDL.LU R13, [R1+0x30] ;  /* 0x00003000010d7983 */ /* 0x002ee80000300800 */
[----:B------:R-:W-:Y:S04]  /*6fe0*/  STL [R1+0x14c], R7 ;  /* 0x00014c0701007387 */ /* 0x000fe80000100800 */
[----:B----4-:R-:W4:Y:S04]  /*6ff0*/  LDL.LU R12, [R1+0x2c] ;  /* 0x00002c00010c7983 */ /* 0x010f280000300800 */
[----:B-----5:R-:W5:Y:S04]  /*7000*/  LDL.LU R11, [R1+0x28] ;  /* 0x00002800010b7983 */ /* 0x020f680000300800 */
[----:B------:R-:W4:Y:S01]  /*7010*/  LDL.LU R10, [R1+0x24] ;  /* 0x00002400010a7983 */ /* 0x000f220000300800 */
[----:B--2---:R-:W-:-:S02]  /*7020*/  ISETP.GT.U32.AND P5, PT, R28, R21, PT ;  /* 0x000000151c00720c */ /* 0x004fc40003fa4070 */
[C---:B------:R-:W-:Y:S02]  /*7030*/  ISETP.GT.U32.AND P0, PT, R28.reuse, R20, PT ;  /* 0x000000141c00720c */ /* 0x040fe40003f04070 */
[----:B------:R-:W-:-:S09]  /*7040*/  ISETP.GT.U32.AND P1, PT, R28, R19, PT ;  /* 0x000000131c00720c */ /* 0x000fd20003f24070 */
[--C-:B------:R-:W-:Y:S01]  /*7050*/  @!P5 IMAD.IADD R21, R21, 0x1, -R28.reuse ;  /* 0x000000011515d824 */ /* 0x100fe200078e0a1c */
[C---:B------:R-:W-:Y:S02]  /*7060*/  ISETP.GT.U32.AND P2, PT, R28.reuse, R18, PT ;  /* 0x000000121c00720c */ /* 0x040fe40003f44070 */
[C---:B---3--:R-:W-:Y:S02]  /*7070*/  ISETP.GT.U32.AND P3, PT, R28.reuse, R17, PT ;  /* 0x000000111c00720c */ /* 0x048fe40003f64070 */
[----:B------:R-:W-:Y:S01]  /*7080*/  ISETP.GT.U32.AND P4, PT, R28, R16, PT ;  /* 0x000000101c00720c */ /* 0x000fe20003f84070 */
[--C-:B------:R-:W-:Y:S01]  /*7090*/  @!P0 IMAD.IADD R20, R20, 0x1, -R28.reuse ;  /* 0x0000000114148824 */ /* 0x100fe200078e0a1c */
[C---:B------:R-:W-:Y:S01]  /*70a0*/  ISETP.GT.U32.AND P5, PT, R28.reuse, R2, PT ;  /* 0x000000021c00720c */ /* 0x040fe20003fa4070 */
[----:B------:R-:W-:Y:S01]  /*70b0*/  @!P1 IMAD.IADD R19, R19, 0x1, -R28 ;  /* 0x0000000113139824 */ /* 0x000fe200078e0a1c */
[----:B------:R-:W-:-:S05]  /*70c0*/  ISETP.GT.U32.AND P0, PT, R28, R5, PT ;  /* 0x000000051c00720c */ /* 0x000fca0003f04070 */
[--C-:B------:R-:W-:Y:S01]  /*70d0*/  @!P2 IMAD.IADD R18, R18, 0x1, -R28.reuse ;  /* 0x000000011212a824 */ /* 0x100fe200078e0a1c */
[C---:B------:R-:W-:Y:S02]  /*70e0*/  ISETP.GT.U32.AND P1, PT, R28.reuse, R6, PT ;  /* 0x000000061c00720c */ /* 0x040fe40003f24070 */
[C---:B------:R-:W-:Y:S01]  /*70f0*/  ISETP.GT.U32.AND P2, PT, R28.reuse, R8, PT ;  /* 0x000000081c00720c */ /* 0x040fe20003f44070 */
[--C-:B------:R-:W-:Y:S01]  /*7100*/  @!P3 IMAD.IADD R17, R17, 0x1, -R28.reuse ;  /* 0x000000011111b824 */ /* 0x100fe200078e0a1c */
[----:B------:R-:W-:Y:S01]  /*7110*/  ISETP.GT.U32.AND P3, PT, R28, R23, PT ;  /* 0x000000171c00720c */ /* 0x000fe20003f64070 */
[--C-:B------:R-:W-:Y:S01]  /*7120*/  @!P4 IMAD.IADD R16, R16, 0x1, -R28.reuse ;  /* 0x000000011010c824 */ /* 0x100fe200078e0a1c */
[C---:B------:R-:W-:Y:S02]  /*7130*/  ISETP.GT.U32.AND P4, PT, R28.reuse, R22, PT ;  /* 0x000000161c00720c */ /* 0x040fe40003f84070 */
[----:B------:R-:W-:Y:S01]  /*7140*/  ISETP.GT.U32.AND P6, PT, R28, R3, PT ;  /* 0x000000031c00720c */ /* 0x000fe20003fc4070 */
[--C-:B------:R-:W-:Y:S01]  /*7150*/  @!P5 IMAD.IADD R2, R2, 0x1, -R28.reuse ;  /* 0x000000010202d824 */ /* 0x100fe200078e0a1c */
[C---:B------:R-:W-:Y:S01]  /*7160*/  ISETP.GT.U32.AND P5, PT, R28.reuse, R21, PT ;  /* 0x000000151c00720c */ /* 0x040fe20003fa4070 */
[--C-:B------:R-:W-:Y:S01]  /*7170*/  @!P0 IMAD.IADD R5, R5, 0x1, -R28.reuse ;  /* 0x0000000105058824 */ /* 0x100fe200078e0a1c */
[----:B------:R-:W-:Y:S01]  /*7180*/  ISETP.GT.U32.AND P0, PT, R28, R20, PT ;  /* 0x000000141c00720c */ /* 0x000fe20003f04070 */
[--C-:B------:R-:W-:Y:S01]  /*7190*/  @!P1 IMAD.IADD R6, R6, 0x1, -R28.reuse ;  /* 0x0000000106069824 */ /* 0x100fe200078e0a1c */
[----:B------:R0:W-:Y:S01]  /*71a0*/  STL [R1+0x170], R2 ;  /* 0x0001700201007387 */ /* 0x0001e20000100800 */
[----:B------:R-:W-:Y:S01]  /*71b0*/  ISETP.GT.U32.AND P1, PT, R28, R19, PT ;  /* 0x000000131c00720c */ /* 0x000fe20003f24070 */
[--C-:B------:R-:W-:Y:S01]  /*71c0*/  @!P2 IMAD.IADD R8, R8, 0x1, -R28.reuse ;  /* 0x000000010808a824 */ /* 0x100fe200078e0a1c */
[C---:B------:R-:W-:Y:S01]  /*71d0*/  ISETP.GT.U32.AND P2, PT, R28.reuse, R18, PT ;  /* 0x000000121c00720c */ /* 0x040fe20003f44070 */
[----:B------:R-:W-:Y:S01]  /*71e0*/  @!P3 IMAD.IADD R23, R23, 0x1, -R28 ;  /* 0x000000011717b824 */ /* 0x000fe200078e0a1c */
[----:B------:R-:W-:-:S02]  /*71f0*/  ISETP.GT.U32.AND P3, PT, R28, R17, PT ;  /* 0x000000111c00720c */ /* 0x000fc40003f64070 */
[--C-:B------:R-:W-:Y:S01]  /*7200*/  @!P6 IMAD.IADD R3, R3, 0x1, -R28.reuse ;  /* 0x000000010303e824 */ /* 0x100fe200078e0a1c */
[----:B0-----:R-:W2:Y:S01]  /*7210*/  LDL.LU R2, [R1+0x20] ;  /* 0x0000200001027983 */ /* 0x001ea20000300800 */
[----:B------:R-:W-:-:S03]  /*7220*/  @!P4 IMAD.IADD R22, R22, 0x1, -R28 ;  /* 0x000000011616c824 */ /* 0x000fc600078e0a1c */
[----:B------:R-:W3:Y:S01]  /*7230*/  LDL.LU R9, [R1+0x1c] ;  /* 0x00001c0001097983 */ /* 0x000ee20000300800 */
[----:B------:R-:W-:-:S03]  /*7240*/  ISETP.GT.U32.AND P4, PT, R28, R16, PT ;  /* 0x000000101c00720c */ /* 0x000fc60003f84070 */
[----:B------:R0:W-:Y:S01]  /*7250*/  STL [R1+0x174], R5 ;  /* 0x0001740501007387 */ /* 0x0001e20000100800 */
[----:B------:R-:W-:Y:S01]  /*7260*/  ISETP.GT.U32.AND P6, PT, R28, R3, PT ;  /* 0x000000031c00720c */ /* 0x000fe20003fc4070 */
[--C-:B------:R-:W-:Y:S02]  /*7270*/  @!P5 IMAD.IADD R21, R21, 0x1, -R28.reuse ;  /* 0x000000011515d824 */ /* 0x100fe400078e0a1c */
[----:B0-----:R-:W3:Y:S04]  /*7280*/  LDL.LU R5, [R1+0x18] ;  /* 0x0000180001057983 */ /* 0x001ee80000300800 */
[----:B------:R0:W-:Y:S01]  /*7290*/  STL [R1+0x158], R6 ;  /* 0x0001580601007387 */ /* 0x0001e20000100800 */
[--C-:B------:R-:W-:Y:S02]  /*72a0*/  @!P0 IMAD.IADD R20, R20, 0x1, -R28.reuse ;  /* 0x0000000114148824 */ /* 0x100fe400078e0a1c */
[--C-:B------:R-:W-:Y:S01]  /*72b0*/  @!P1 IMAD.IADD R19, R19, 0x1, -R28.reuse ;  /* 0x0000000113139824 */ /* 0x100fe200078e0a1c */
[----:B0-----:R-:W3:Y:S04]  /*72c0*/  LDL.LU R6, [R1+0x14] ;  /* 0x0000140001067983 */ /* 0x001ee80000300800 */
[----:B------:R-:W3:Y:S04]  /*72d0*/  LDL.LU R7, [R1+0x10] ;  /* 0x0000100001077983 */ /* 0x000ee80000300800 */
[----:B------:R0:W-:Y:S01]  /*72e0*/  STL [R1+0x15c], R8 ;  /* 0x00015c0801007387 */ /* 0x0001e20000100800 */
[----:B------:R-:W-:-:S03]  /*72f0*/  @!P2 IMAD.IADD R18, R18, 0x1, -R28 ;  /* 0x000000011212a824 */ /* 0x000fc600078e0a1c */
[----:B0-----:R-:W3:Y:S04]  /*7300*/  LDL.LU R8, [R1+0xc] ;  /* 0x00000c0001087983 */ /* 0x001ee80000300800 */
        /* <DEDUP_REMOVED lines=9> */
[----:B------:R0:W-:Y:S04]  /*73a0*/  STL [R1+0x11c], R20 ;  /* 0x00011c1401007387 */ /* 0x0001e80000100800 */
        /* <DEDUP_REMOVED lines=10> */
[----:B0-----:R-:W3:Y:S01]  /*7450*/  LDL.LU R3, [R1+0x1004] ;  /* 0x0010040001037983 */ /* 0x001ee20000300800 */
[----:B------:R-:W-:-:S02]  /*7460*/  ISETP.GT.U32.AND P5, PT, R28, R15, PT ;  /* 0x0000000f1c00720c */ /* 0x000fc40003fa4070 */
[C---:B------:R-:W-:Y:S02]  /*7470*/  ISETP.GT.U32.AND P0, PT, R28.reuse, R14, PT ;  /* 0x0000000e1c00720c */ /* 0x040fe40003f04070 */
[C---:B------:R-:W-:Y:S02]  /*7480*/  ISETP.GT.U32.AND P1, PT, R28.reuse, R13, PT ;  /* 0x0000000d1c00720c */ /* 0x040fe40003f24070 */
[C---:B----4-:R-:W-:Y:S02]  /*7490*/  ISETP.GT.U32.AND P2, PT, R28.reuse, R12, PT ;  /* 0x0000000c1c00720c */ /* 0x050fe40003f44070 */
[C---:B-----5:R-:W-:Y:S02]  /*74a0*/  ISETP.GT.U32.AND P3, PT, R28.reuse, R11, PT ;  /* 0x0000000b1c00720c */ /* 0x060fe40003f64070 */
[----:B------:R-:W-:-:S03]  /*74b0*/  ISETP.GT.U32.AND P4, PT, R28, R10, PT ;  /* 0x0000000a1c00720c */ /* 0x000fc60003f84070 */
[--C-:B------:R-:W-:Y:S02]  /*74c0*/  @!P5 IMAD.IADD R15, R15, 0x1, -R28.reuse ;  /* 0x000000010f0fd824 */ /* 0x100fe400078e0a1c */
[--C-:B------:R-:W-:Y:S02]  /*74d0*/  @!P0 IMAD.IADD R14, R14, 0x1, -R28.reuse ;  /* 0x000000010e0e8824 */ /* 0x100fe400078e0a1c */
[--C-:B------:R-:W-:Y:S02]  /*74e0*/  @!P1 IMAD.IADD R13, R13, 0x1, -R28.reuse ;  /* 0x000000010d0d9824 */ /* 0x100fe400078e0a1c */
[--C-:B------:R-:W-:Y:S02]  /*74f0*/  @!P2 IMAD.IADD R12, R12, 0x1, -R28.reuse ;  /* 0x000000010c0ca824 */ /* 0x100fe400078e0a1c */
[--C-:B------:R-:W-:Y:S02]  /*7500*/  @!P3 IMAD.IADD R11, R11, 0x1, -R28.reuse ;  /* 0x000000010b0bb824 */ /* 0x100fe400078e0a1c */
[----:B------:R-:W-:Y:S01]  /*7510*/  @!P4 IMAD.IADD R10, R10, 0x1, -R28 ;  /* 0x000000010a0ac824 */ /* 0x000fe200078e0a1c */
[----:B--2---:R-:W-:-:S02]  /*7520*/  ISETP.GT.U32.AND P6, PT, R28, R2, PT ;  /* 0x000000021c00720c */ /* 0x004fc40003fc4070 */
[C---:B---3--:R-:W-:Y:S02]  /*7530*/  ISETP.GT.U32.AND P5, PT, R28.reuse, R9, PT ;  /* 0x000000091c00720c */ /* 0x048fe40003fa4070 */
[----:B------:R-:W-:-:S09]  /*7540*/  ISETP.GT.U32.AND P0, PT, R28, R5, PT ;  /* 0x000000051c00720c */ /* 0x000fd20003f04070 */
[--C-:B------:R-:W-:Y:S01]  /*7550*/  @!P6 IMAD.IADD R2, R2, 0x1, -R28.reuse ;  /* 0x000000010202e824 */ /* 0x100fe200078e0a1c */
[C---:B------:R-:W-:Y:S01]  /*7560*/  ISETP.GT.U32.AND P6, PT, R28.reuse, R15, PT ;  /* 0x0000000f1c00720c */ /* 0x040fe20003fc4070 */
[--C-:B------:R-:W-:Y:S01]  /*7570*/  @!P5 IMAD.IADD R9, R9, 0x1, -R28.reuse ;  /* 0x000000010909d824 */ /* 0x100fe200078e0a1c */
[C---:B------:R-:W-:Y:S02]  /*7580*/  ISETP.GT.U32.AND P5, PT, R28.reuse, R14, PT ;  /* 0x0000000e1c00720c */ /* 0x040fe40003fa4070 */
[C---:B------:R-:W-:Y:S02]  /*7590*/  ISETP.GT.U32.AND P1, PT, R28.reuse, R6, PT ;  /* 0x000000061c00720c */ /* 0x040fe40003f24070 */
[C---:B------:R-:W-:Y:S01]  /*75a0*/  ISETP.GT.U32.AND P2, PT, R28.reuse, R7, PT ;  /* 0x000000071c00720c */ /* 0x040fe20003f44070 */
[----:B------:R-:W-:Y:S01]  /*75b0*/  @!P0 IMAD.IADD R5, R5, 0x1, -R28 ;  /* 0x0000000105058824 */ /* 0x000fe200078e0a1c */
[C---:B------:R-:W-:Y:S02]  /*75c0*/  ISETP.GT.U32.AND P0, PT, R28.reuse, R13, PT ;  /* 0x0000000d1c00720c */ /* 0x040fe40003f04070 */
[----:B------:R-:W-:-:S07]  /*75d0*/  ISETP.GT.U32.AND P3, PT, R28, R8, PT ;  /* 0x000000081c00720c */ /* 0x000fce0003f64070 */
[--C-:B------:R-:W-:Y:S01]  /*75e0*/  @!P1 IMAD.IADD R6, R6, 0x1, -R28.reuse ;  /* 0x0000000106069824 */ /* 0x100fe200078e0a1c */
[C---:B------:R-:W-:Y:S01]  /*75f0*/  ISETP.GT.U32.AND P1, PT, R28.reuse, R12, PT ;  /* 0x0000000c1c00720c */ /* 0x040fe20003f24070 */
[--C-:B------:R-:W-:Y:S01]  /*7600*/  @!P2 IMAD.IADD R7, R7, 0x1, -R28.reuse ;  /* 0x000000010707a824 */ /* 0x100fe200078e0a1c */
[----:B------:R-:W-:Y:S01]  /*7610*/  ISETP.GT.U32.AND P2, PT, R28, R11, PT ;  /* 0x0000000b1c00720c */ /* 0x000fe20003f44070 */
[--C-:B------:R-:W-:Y:S02]  /*7620*/  @!P6 IMAD.IADD R15, R15, 0x1, -R28.reuse ;  /* 0x000000010f0fe824 */ /* 0x100fe400078e0a1c */
[--C-:B------:R-:W-:Y:S02]  /*7630*/  @!P5 IMAD.IADD R14, R14, 0x1, -R28.reuse ;  /* 0x000000010e0ed824 */ /* 0x100fe400078e0a1c */
[--C-:B------:R-:W-:Y:S01]  /*7640*/  @!P3 IMAD.IADD R8, R8, 0x1, -R28.reuse ;  /* 0x000000010808b824 */ /* 0x100fe200078e0a1c */
[----:B------:R-:W-:Y:S01]  /*7650*/  ISETP.GT.U32.AND P3, PT, R28, R10, PT ;  /* 0x0000000a1c00720c */ /* 0x000fe20003f64070 */
[--C-:B------:R-:W-:Y:S01]  /*7660*/  @!P0 IMAD.IADD R13, R13, 0x1, -R28.reuse ;  /* 0x000000010d0d8824 */ /* 0x100fe200078e0a1c */
[----:B------:R0:W-:Y:S03]  /*7670*/  STL [R1+0x38], R15 ;  /* 0x0000380f01007387 */ /* 0x0001e60000100800 */
[----:B------:R-:W-:-:S02]  /*7680*/  @!P1 IMAD.IADD R12, R12, 0x1, -R28 ;  /* 0x000000010c0c9824 */ /* 0x000fc400078e0a1c */
[--C-:B------:R-:W-:Y:S01]  /*7690*/  @!P2 IMAD.IADD R11, R11, 0x1, -R28.reuse ;  /* 0x000000010b0ba824 */ /* 0x100fe200078e0a1c */
[----:B------:R-:W-:Y:S01]  /*76a0*/  ISETP.GT.U32.AND P5, PT, R28, R9, PT ;  /* 0x000000091c00720c */ /* 0x000fe20003fa4070 */
[----:B0-----:R-:W2:Y:S04]  /*76b0*/  LDL.LU R15, [R1+0x1000] ;  /* 0x00100000010f7983 */ /* 0x001ea80000300800 */
[--C-:B------:R-:W-:Y:S01]  /*76c0*/  @!P3 IMAD.IADD R10, R10, 0x1, -R28.reuse ;  /* 0x000000010a0ab824 */ /* 0x100fe200078e0a1c */
[----:B------:R0:W-:Y:S04]  /*76d0*/  STL [R1+0x34], R14 ;  /* 0x0000340e01007387 */ /* 0x0001e80000100800 */
[----:B0-----:R-:W3:Y:S04]  /*76e0*/  LDL.LU R14, [R1+0xffc] ;  /* 0x000ffc00010e7983 */ /* 0x001ee80000300800 */
[----:B------:R0:W-:Y:S04]  /*76f0*/  STL [R1+0x30], R13 ;  /* 0x0000300d01007387 */ /* 0x0001e80000100800 */
[----:B0-----:R-:W4:Y:S04]  /*7700*/  LDL.LU R13, [R1+0xff8] ;  /* 0x000ff800010d7983 */ /* 0x001f280000300800 */
[----:B------:R0:W-:Y:S04]  /*7710*/  STL [R1+0x2c], R12 ;  /* 0x00002c0c01007387 */ /* 0x0001e80000100800 */
[----:B0-----:R-:W5:Y:S04]  /*7720*/  LDL.LU R12, [R1+0xff4] ;  /* 0x000ff400010c7983 */ /* 0x001f680000300800 */
[----:B------:R0:W-:Y:S04]  /*7730*/  STL [R1+0x28], R11 ;  /* 0x0000280b01007387 */ /* 0x0001e80000100800 */
[----:B0-----:R-:W2:Y:S04]  /*7740*/  LDL.LU R11, [R1+0xff0] ;  /* 0x000ff000010b7983 */ /* 0x001ea80000300800 */
[----:B------:R0:W-:Y:S01]  /*7750*/  STL [R1+0x24], R10 ;  /* 0x0000240a01007387 */ /* 0x0001e20000100800 */
[----:B------:R-:W-:-:S03]  /*7760*/  @!P5 IMAD.IADD R9, R9, 0x1, -R28 ;  /* 0x000000010909d824 */ /* 0x000fc600078e0a1c */
[----:B0-----:R-:W2:Y:S01]  /*7770*/  LDL.LU R10, [R1+0xfec] ;  /* 0x000fec00010a7983 */ /* 0x001ea20000300800 */
[----:B------:R-:W-:-:S13]  /*7780*/  ISETP.GT.U32.AND P4, PT, R28, R3, PT ;  /* 0x000000031c00720c */ /* 0x000fda0003f84070 */
[----:B------:R-:W-:Y:S01]  /*7790*/  @!P4 IMAD.IADD R3, R3, 0x1, -R28 ;  /* 0x000000010303c824 */ /* 0x000fe200078e0a1c */
[----:B------:R-:W-:-:S13]  /*77a0*/  ISETP.GT.U32.AND P4, PT, R28, R2, PT ;  /* 0x000000021c00720c */ /* 0x000fda0003f84070 */
[----:B------:R-:W-:-:S05]  /*77b0*/  @!P4 IMAD.IADD R2, R2, 0x1, -R28 ;  /* 0x000000010202c824 */ /* 0x000fca00078e0a1c */
[----:B------:R0:W-:Y:S04]  /*77c0*/  STL [R1+0x20], R2 ;  /* 0x0000200201007387 */ /* 0x0001e80000100800 */
[----:B0-----:R-:W2:Y:S04]  /*77d0*/  LDL.LU R2, [R1+0xfe8] ;  /* 0x000fe80001027983 */ /* 0x001ea80000300800 */
[----:B------:R0:W-:Y:S04]  /*77e0*/  STL [R1+0x1c], R9 ;  /* 0x00001c0901007387 */ /* 0x0001e80000100800 */
[----:B0-----:R-:W3:Y:S01]  /*77f0*/  LDL.LU R9, [R1+0xfe4] ;  /* 0x000fe40001097983 */ /* 0x001ee20000300800 */
[----:B------:R-:W-:-:S02]  /*7800*/  ISETP.GT.U32.AND P0, PT, R28, R5, PT ;  /* 0x000000051c00720c */ /* 0x000fc40003f04070 */
[C---:B------:R-:W-:Y:S02]  /*7810*/  ISETP.GT.U32.AND P1, PT, R28.reuse, R6, PT ;  /* 0x000000061c00720c */ /* 0x040fe40003f24070 */
[----:B------:R-:W-:-:S09]  /*7820*/  ISETP.GT.U32.AND P2, PT, R28, R7, PT ;  /* 0x000000071c00720c */ /* 0x000fd20003f44070 */
[--C-:B------:R-:W-:Y:S02]  /*7830*/  @!P0 IMAD.IADD R5, R5, 0x1, -R28.reuse ;  /* 0x0000000105058824 */ /* 0x100fe400078e0a1c */
[----:B------:R-:W-:-:S03]  /*7840*/  @!P1 IMAD.IADD R6, R6, 0x1, -R28 ;  /* 0x0000000106069824 */ /* 0x000fc600078e0a1c */
[----:B------:R0:W-:Y:S01]  /*7850*/  STL [R1+0x18], R5 ;  /* 0x0000180501007387 */ /* 0x0001e20000100800 */
[----:B------:R-:W-:Y:S01]  /*7860*/  ISETP.GT.U32.AND P6, PT, R28, R8, PT ;  /* 0x000000081c00720c */ /* 0x000fe20003fc4070 */
[--C-:B------:R-:W-:Y:S02]  /*7870*/  @!P2 IMAD.IADD R7, R7, 0x1, -R28.reuse ;  /* 0x000000010707a824 */ /* 0x100fe400078e0a1c */
[----:B0-----:R-:W4:Y:S04]  /*7880*/  LDL.LU R5, [R1+0xfe0] ;  /* 0x000fe00001057983 */ /* 0x001f280000300800 */
[----:B------:R0:W-:Y:S04]  /*7890*/  STL [R1+0x14], R6 ;  /* 0x0000140601007387 */ /* 0x0001e80000100800 */
[----:B0-----:R-:W4:Y:S04]  /*78a0*/  LDL.LU R6, [R1+0xfdc] ;  /* 0x000fdc0001067983 */ /* 0x001f280000300800 */
[----:B------:R0:W-:Y:S01]  /*78b0*/  STL [R1+0x10], R7 ;  /* 0x0000100701007387 */ /* 0x0001e20000100800 */
[----:B------:R-:W-:-:S03]  /*78c0*/  @!P6 IMAD.IADD R8, R8, 0x1, -R28 ;  /* 0x000000010808e824 */ /* 0x000fc600078e0a1c */
[----:B0-----:R-:W4:Y:S04]  /*78d0*/  LDL.LU R7, [R1+0xfd8] ;  /* 0x000fd80001077983 */ /* 0x001f280000300800 */
[----:B------:R0:W-:Y:S04]  /*78e0*/  STL [R1+0xc], R8 ;  /* 0x00000c0801007387 */ /* 0x0001e80000100800 */
[----:B0-----:R-:W5:Y:S01]  /*78f0*/  LDL.LU R8, [R1+0xfd4] ;  /* 0x000fd40001087983 */ /* 0x001f620000300800 */
[C---:B------:R-:W-:Y:S02]  /*7900*/  ISETP.GT.U32.AND P3, PT, R28.reuse, R3, PT ;  /* 0x000000031c00720c */ /* 0x040fe40003f64070 */
[----:B------:R-:W-:-:S11]  /*7910*/  ISETP.GT.U32.AND P5, PT, R28, R29, PT ;  /* 0x0000001d1c00720c */ /* 0x000fd60003fa4070 */
[--C-:B------:R-:W-:Y:S02]  /*7920*/  @!P3 IMAD.IADD R3, R3, 0x1, -R28.reuse ;  /* 0x000000010303b824 */ /* 0x100fe400078e0a1c */
[----:B------:R-:W-:-:S03]  /*7930*/  @!P5 IMAD.IADD R29, R29, 0x1, -R28 ;  /* 0x000000011d1dd824 */ /* 0x000fc600078e0a1c */
[----:B------:R0:W-:Y:S04]  /*7940*/  STL [R1+0x8], R3 ;  /* 0x0000080301007387 */ /* 0x0001e80000100800 */
[----:B0-----:R-:W5:Y:S01]  /*7950*/  LDL.LU R3, [R1+0xfd0] ;  /* 0x000fd00001037983 */ /* 0x001f620000300800 */
[----:B--2---:R-:W-:-:S13]  /*7960*/  ISETP.GT.U32.AND P4, PT, R28, R2, PT ;  /* 0x000000021c00720c */ /* 0x004fda0003f84070 */
[----:B------:R-:W-:Y:S01]  /*7970*/  @!P4 IMAD.IADD R2, R2, 0x1, -R28 ;  /* 0x000000010202c824 */ /* 0x000fe200078e0a1c */
[C---:B---3--:R-:W-:Y:S02]  /*7980*/  ISETP.GT.U32.AND P3, PT, R28.reuse, R9, PT ;  /* 0x000000091c00720c */ /* 0x048fe40003f64070 */
[----:B------:R-:W-:-:S11]  /*7990*/  ISETP.GT.U32.AND P4, PT, R28, R10, PT ;  /* 0x0000000a1c00720c */ /* 0x000fd60003f84070 */
[--C-:B------:R-:W-:Y:S01]  /*79a0*/  @!P3 IMAD.IADD R9, R9, 0x1, -R28.reuse ;  /* 0x000000010909b824 */ /* 0x100fe200078e0a1c */
[----:B------:R-:W-:Y:S01]  /*79b0*/  ISETP.GT.U32.AND P3, PT, R28, R2, PT ;  /* 0x000000021c00720c */ /* 0x000fe20003f64070 */
[----:B------:R-:W-:Y:S01]  /*79c0*/  @!P4 IMAD.IADD R10, R10, 0x1, -R28 ;  /* 0x000000010a0ac824 */ /* 0x000fe200078e0a1c */
[----:B------:R-:W-:-:S11]  /*79d0*/  ISETP.GT.U32.AND P4, PT, R28, R29, PT ;  /* 0x0000001d1c00720c */ /* 0x000fd60003f84070 */
[--C-:B------:R-:W-:Y:S02]  /*79e0*/  @!P3 IMAD.IADD R2, R2, 0x1, -R28.reuse ;  /* 0x000000010202b824 */ /* 0x100fe400078e0a1c */
[----:B------:R-:W-:-:S03]  /*79f0*/  @!P4 IMAD.IADD R29, R29, 0x1, -R28 ;  /* 0x000000011d1dc824 */ /* 0x000fc600078e0a1c */
[----:B------:R0:W-:Y:S04]  /*7a00*/  STL [R1+0x4], R2 ;  /* 0x0000040201007387 */ /* 0x0001e80000100800 */
[----:B0-----:R-:W2:Y:S04]  /*7a10*/  LDL.LU R2, [R1+0xfcc] ;  /* 0x000fcc0001027983 */ /* 0x001ea80000300800 */
[----:B------:R0:W-:Y:S04]  /*7a20*/  STL [R1+0xfb0], R29 ;  /* 0x000fb01d01007387 */ /* 0x0001e80000100800 */
[----:B0-----:R-:W3:Y:S01]  /*7a30*/  LDL R29, [R1+0xc2c] ;  /* 0x000c2c00011d7983 */ /* 0x001ee20000100800 */
[----:B----4-:R-:W-:-:S02]  /*7a40*/  ISETP.GT.U32.AND P0, PT, R28, R5, PT ;  /* 0x000000051c00720c */ /* 0x010fc40003f04070 */
[C---:B------:R-:W-:Y:S02]  /*7a50*/  ISETP.GT.U32.AND P1, PT, R28.reuse, R6, PT ;  /* 0x000000061c00720c */ /* 0x040fe40003f24070 */
[C---:B------:R-:W-:Y:S02]  /*7a60*/  ISETP.GT.U32.AND P2, PT, R28.reuse, R7, PT ;  /* 0x000000071c00720c */ /* 0x040fe40003f44070 */
[----:B------:R-:W-:-:S07]  /*7a70*/  ISETP.GT.U32.AND P5, PT, R28, R11, PT ;  /* 0x0000000b1c00720c */ /* 0x000fce0003fa4070 */
[--C-:B------:R-:W-:Y:S01]  /*7a80*/  @!P0 IMAD.IADD R5, R5, 0x1, -R28.reuse ;  /* 0x0000000105058824 */ /* 0x100fe200078e0a1c */
[----:B-----5:R-:W-:Y:S01]  /*7a90*/  ISETP.GT.U32.AND P0, PT, R28, R12, PT ;  /* 0x0000000c1c00720c */ /* 0x020fe20003f04070 */
[--C-:B------:R-:W-:Y:S01]  /*7aa0*/  @!P1 IMAD.IADD R6, R6, 0x1, -R28.reuse ;  /* 0x0000000106069824 */ /* 0x100fe200078e0a1c */
[C---:B------:R-:W-:Y:S02]  /*7ab0*/  ISETP.GT.U32.AND P1, PT, R28.reuse, R13, PT ;  /* 0x0000000d1c00720c */ /* 0x040fe40003f24070 */
[C---:B------:R-:W-:Y:S01]  /*7ac0*/  ISETP.GT.U32.AND P6, PT, R28.reuse, R8, PT ;  /* 0x000000081c00720c */ /* 0x040fe20003fc4070 */
[--C-:B------:R-:W-:Y:S01]  /*7ad0*/  @!P2 IMAD.IADD R7, R7, 0x1, -R28.reuse ;  /* 0x000000010707a824 */ /* 0x100fe200078e0a1c */
[C---:B------:R-:W-:Y:S01]  /*7ae0*/  ISETP.GT.U32.AND P2, PT, R28.reuse, R14, PT ;  /* 0x0000000e1c00720c */ /* 0x040fe20003f44070 */
[----:B------:R-:W-:Y:S01]  /*7af0*/  @!P5 IMAD.IADD R11, R11, 0x1, -R28 ;  /* 0x000000010b0bd824 */ /* 0x000fe200078e0a1c */
[----:B------:R-:W-:-:S05]  /*7b00*/  ISETP.GT.U32.AND P5, PT, R28, R5, PT ;  /* 0x000000051c00720c */ /* 0x000fca0003fa4070 */
[--C-:B------:R-:W-:Y:S01]  /*7b10*/  @!P0 IMAD.IADD R12, R12, 0x1, -R28.reuse ;  /* 0x000000010c0c8824 */ /* 0x100fe200078e0a1c */
[C---:B------:R-:W-:Y:S01]  /*7b20*/  ISETP.GT.U32.AND P0, PT, R28.reuse, R6, PT ;  /* 0x000000061c00720c */ /* 0x040fe20003f04070 */
[--C-:B------:R-:W-:Y:S01]  /*7b30*/  @!P1 IMAD.IADD R13, R13, 0x1, -R28.reuse ;  /* 0x000000010d0d9824 */ /* 0x100fe200078e0a1c */
[----:B------:R-:W-:Y:S01]  /*7b40*/  ISETP.GT.U32.AND P1, PT, R28, R7, PT ;  /* 0x000000071c00720c */ /* 0x000fe20003f24070 */
[--C-:B------:R-:W-:Y:S01]  /*7b50*/  @!P6 IMAD.IADD R8, R8, 0x1, -R28.reuse ;  /* 0x000000010808e824 */ /* 0x100fe200078e0a1c */
[----:B------:R-:W-:Y:S01]  /*7b60*/  ISETP.GT.U32.AND P6, PT, R28, R15, PT ;  /* 0x0000000f1c00720c */ /* 0x000fe20003fc4070 */
[--C-:B------:R-:W-:Y:S01]  /*7b70*/  @!P2 IMAD.IADD R14, R14, 0x1, -R28.reuse ;  /* 0x000000010e0ea824 */ /* 0x100fe200078e0a1c */
[C---:B------:R-:W-:Y:S01]  /*7b80*/  ISETP.GT.U32.AND P3, PT, R28.reuse, R9, PT ;  /* 0x000000091c00720c */ /* 0x040fe20003f64070 */
[----:B------:R-:W-:Y:S01]  /*7b90*/  @!P5 IMAD.IADD R5, R5, 0x1, -R28 ;  /* 0x000000010505d824 */ /* 0x000fe200078e0a1c */
[C---:B------:R-:W-:Y:S02]  /*7ba0*/  ISETP.GT.U32.AND P2, PT, R28.reuse, R8, PT ;  /* 0x000000081c00720c */ /* 0x040fe40003f44070 */
[----:B------:R-:W-:-:S02]  /*7bb0*/  ISETP.GT.U32.AND P4, PT, R28, R10, PT ;  /* 0x0000000a1c00720c */ /* 0x000fc40003f84070 */
[----:B------:R-:W-:Y:S01]  /*7bc0*/  ISETP.GT.U32.AND P5, PT, R28, R11, PT ;  /* 0x0000000b1c00720c */ /* 0x000fe20003fa4070 */
[--C-:B------:R-:W-:Y:S01]  /*7bd0*/  @!P0 IMAD.IADD R6, R6, 0x1, -R28.reuse ;  /* 0x0000000106068824 */ /* 0x100fe200078e0a1c */
[C---:B------:R-:W-:Y:S01]  /*7be0*/  ISETP.GT.U32.AND P0, PT, R28.reuse, R12, PT ;  /* 0x0000000c1c00720c */ /* 0x040fe20003f04070 */
[--C-:B------:R-:W-:Y:S01]  /*7bf0*/  @!P1 IMAD.IADD R7, R7, 0x1, -R28.reuse ;  /* 0x0000000107079824 */ /* 0x100fe200078e0a1c */
[C---:B------:R-:W-:Y:S01]  /*7c00*/  ISETP.GT.U32.AND P1, PT, R28.reuse, R13, PT ;  /* 0x0000000d1c00720c */ /* 0x040fe20003f24070 */
[--C-:B------:R-:W-:Y:S01]  /*7c10*/  @!P6 IMAD.IADD R15, R15, 0x1, -R28.reuse ;  /* 0x000000010f0fe824 */ /* 0x100fe200078e0a1c */
[----:B------:R-:W-:Y:S01]  /*7c20*/  ISETP.GT.U32.AND P6, PT, R28, R14, PT ;  /* 0x0000000e1c00720c */ /* 0x000fe20003fc4070 */
[--C-:B------:R-:W-:Y:S02]  /*7c30*/  @!P3 IMAD.IADD R9, R9, 0x1, -R28.reuse ;  /* 0x000000010909b824 */ /* 0x100fe400078e0a1c */
[--C-:B------:R-:W-:Y:S01]  /*7c40*/  @!P2 IMAD.IADD R8, R8, 0x1, -R28.reuse ;  /* 0x000000010808a824 */ /* 0x100fe200078e0a1c */
[----:B------:R-:W-:Y:S01]  /*7c50*/  ISETP.GT.U32.AND P2, PT, R28, R15, PT ;  /* 0x0000000f1c00720c */ /* 0x000fe20003f44070 */
[--C-:B------:R-:W-:Y:S01]  /*7c60*/  @!P4 IMAD.IADD R10, R10, 0x1, -R28.reuse ;  /* 0x000000010a0ac824 */ /* 0x100fe200078e0a1c */
[C---:B------:R-:W-:Y:S01]  /*7c70*/  ISETP.GT.U32.AND P3, PT, R28.reuse, R16, PT ;  /* 0x000000101c00720c */ /* 0x040fe20003f64070 */
[--C-:B------:R-:W-:Y:S01]  /*7c80*/  @!P5 IMAD.IADD R11, R11, 0x1, -R28.reuse ;  /* 0x000000010b0bd824 */ /* 0x100fe200078e0a1c */
[----:B------:R-:W-:Y:S01]  /*7c90*/  ISETP.GT.U32.AND P4, PT, R28, R17, PT ;  /* 0x000000111c00720c */ /* 0x000fe20003f84070 */
[--C-:B------:R-:W-:Y:S01]  /*7ca0*/  @!P0 IMAD.IADD R12, R12, 0x1, -R28.reuse ;  /* 0x000000010c0c8824 */ /* 0x100fe200078e0a1c */
[C---:B------:R-:W-:Y:S01]  /*7cb0*/  ISETP.GT.U32.AND P5, PT, R28.reuse, R18, PT ;  /* 0x000000121c00720c */ /* 0x040fe20003fa4070 */
[----:B------:R-:W-:Y:S01]  /*7cc0*/  @!P1 IMAD.IADD R13, R13, 0x1, -R28 ;  /* 0x000000010d0d9824 */ /* 0x000fe200078e0a1c */
[----:B------:R-:W-:-:S02]  /*7cd0*/  ISETP.GT.U32.AND P0, PT, R28, R19, PT ;  /* 0x000000131c00720c */ /* 0x000fc40003f04070 */
[----:B------:R-:W-:Y:S01]  /*7ce0*/  ISETP.GT.U32.AND P1, PT, R28, R20, PT ;  /* 0x000000141c00720c */ /* 0x000fe20003f24070 */
[--C-:B------:R-:W-:Y:S01]  /*7cf0*/  @!P6 IMAD.IADD R14, R14, 0x1, -R28.reuse ;  /* 0x000000010e0ee824 */ /* 0x100fe200078e0a1c */
[C---:B------:R-:W-:Y:S01]  /*7d00*/  ISETP.GT.U32.AND P6, PT, R28.reuse, R21, PT ;  /* 0x000000151c00720c */ /* 0x040fe20003fc4070 */
        /* <DEDUP_REMOVED lines=11> */
[----:B------:R-:W-:Y:S01]  /*7dc0*/  ISETP.GT.U32.AND P1, PT, R28, R27, PT ;  /* 0x0000001b1c00720c */ /* 0x000fe20003f24070 */
[----:B------:R-:W-:-:S02]  /*7dd0*/  @!P6 IMAD.IADD R21, R21, 0x1, -R28 ;  /* 0x000000011515e824 */ /* 0x000fc400078e0a1c */
        /* <DEDUP_REMOVED lines=25> */
[----:B------:R0:W-:Y:S04]  /*7f70*/  STL [R1+0xfb4], R5 ;  /* 0x000fb40501007387 */ /* 0x0001e80000100800 */
[----:B0-----:R-:W4:Y:S04]  /*7f80*/  LDL R5, [R1+0xe6c] ;  /* 0x000e6c0001057983 */ /* 0x001f280000100800 */
[----:B------:R0:W-:Y:S01]  /*7f90*/  STL [R1+0xfb8], R6 ;  /* 0x000fb80601007387 */ /* 0x0001e20000100800 */
[----:B------:R-:W-:-:S02]  /*7fa0*/  @!P2 IMAD.IADD R23, R23, 0x1, -R28 ;  /* 0x000000011717a824 */ /* 0x000fc400078e0a1c */
[--C-:B------:R-:W-:Y:S01]  /*7fb0*/  @!P3 IMAD.IADD R24, R24, 0x1, -R28.reuse ;  /* 0x000000011818b824 */ /* 0x100fe200078e0a1c */
[----:B0-----:R-:W5:Y:S04]  /*7fc0*/  LDL R6, [R1+0xd00] ;  /* 0x000d000001067983 */ /* 0x001f680000100800 */
[----:B------:R0:W-:Y:S01]  /*7fd0*/  STL [R1+0xfbc], R7 ;  /* 0x000fbc0701007387 */ /* 0x0001e20000100800 */
[--C-:B------:R-:W-:Y:S02]  /*7fe0*/  @!P4 IMAD.IADD R25, R25, 0x1, -R28.reuse ;  /* 0x000000011919c824 */ /* 0x100fe400078e0a1c */
[--C-:B------:R-:W-:Y:S01]  /*7ff0*/  @!P5 IMAD.IADD R26, R26, 0x1, -R28.reuse ;  /* 0x000000011a1ad824 */ /* 0x100fe200078e0a1c */
[----:B------:R1:W-:Y:S01]  /*8000*/  STL [R1+0xfc0], R8 ;  /* 0x000fc00801007387 */ /* 0x0003e20000100800 */
[----:B------:R-:W-:-:S02]  /*8010*/  @!P0 IMAD.IADD R27, R27, 0x1, -R28 ;  /* 0x000000011b1b8824 */ /* 0x000fc400078e0a1c */
[----:B0-----:R-:W-:Y:S01]  /*8020*/  IMAD.MOV.U32 R7, RZ, RZ, R0 ;  /* 0x000000ffff077224 */ /* 0x001fe200078e0000 */
[----:B------:R0:W-:Y:S04]  /*8030*/  STL [R1+0xfc4], R9 ;  /* 0x000fc40901007387 */ /* 0x0001e80000100800 */
[----:B-1----:R-:W5:Y:S04]  /*8040*/  LDL R8, [R1+0xe60] ;  /* 0x000e600001087983 */ /* 0x002f680000100800 */
[----:B------:R-:W5:Y:S04]  /*8050*/  LDL R0, [R1+0xe74] ;  /* 0x000e740001007983 */ /* 0x000f680000100800 */
[----:B0-----:R-:W5:Y:S04]  /*8060*/  LDL R9, [R1+0xe68] ;  /* 0x000e680001097983 */ /* 0x001f680000100800 */
[----:B------:R-:W5:Y:S01]  /*8070*/  LDL R28, [R1+0xe78] ;  /* 0x000e7800011c7983 */ /* 0x000f620000100800 */
[----:B--2---:R-:W-:-:S02]  /*8080*/  ISETP.NE.AND P1, PT, R2, RZ, PT ;  /* 0x000000ff0200720c */ /* 0x004fc40003f25270 */
[----:B---3--:R-:W-:Y:S02]  /*8090*/  ISETP.GE.AND P6, PT, R29, RZ, PT ;  /* 0x000000ff1d00720c */ /* 0x008fe40003fc6270 */
[----:B------:R-:W2:Y:S11]  /*80a0*/  LDL R29, [R1+0xe70] ;  /* 0x000e7000011d7983 */ /* 0x000eb60000100800 */
[----:B------:R-:W-:Y:S01]  /*80b0*/  @!P6 IMAD.MOV R7, RZ, RZ, -R7 ;  /* 0x000000ffff07e224 */ /* 0x000fe200078e0a07 */
[----:B------:R-:W-:-:S02]  /*80c0*/  ISETP.GE.AND P6, PT, R3, RZ, PT ;  /* 0x000000ff0300720c */ /* 0x000fc40003fc6270 */
[----:B------:R-:W3:Y:S01]  /*80d0*/  LDL.LU R3, [R1+0xfc8] ;  /* 0x000fc80001037983 */ /* 0x000ee20000300800 */
[----:B------:R-:W-:-:S03]  /*80e0*/  @!P1 LOP3.LUT R7, RZ, R2, RZ, 0x33, !PT ;  /* 0x00000002ff079212 */ /* 0x000fc600078e33ff */
[----:B------:R-:W3:Y:S04]  /*80f0*/  LDL R2, [R1+0xe64] ;  /* 0x000e640001027983 */ /* 0x000ee80000100800 */
[----:B------:R0:W-:Y:S04]  /*8100*/  STL [R1+0x1d4], R7 ;  /* 0x0001d40701007387 */ /* 0x0001e80000100800 */
[----:B0-----:R-:W3:Y:S01]  /*8110*/  LDL R7, [R1+0xe5c] ;  /* 0x000e5c0001077983 */ /* 0x001ee20000100800 */
[----:B----4-:R-:W-:-:S03]  /*8120*/  ISETP.GE.AND P3, PT, R5, RZ, PT ;  /* 0x000000ff0500720c */ /* 0x010fc60003f66270 */
[----:B------:R-:W4:Y:S01]  /*8130*/  LDL R5, [R1+0xe54] ;  /* 0x000e540001057983 */ /* 0x000f220000100800 */
[----:B-----5:R-:W-:-:S03]  /*8140*/  ISETP.GE.AND P5, PT, R6, RZ, PT ;  /* 0x000000ff0600720c */ /* 0x020fc60003fa6270 */
[----:B------:R-:W5:Y:S01]  /*8150*/  LDL R6, [R1+0xe58] ;  /* 0x000e580001067983 */ /* 0x000f620000100800 */
[----:B------:R-:W-:Y:S02]  /*8160*/  ISETP.GE.AND P1, PT, R0, RZ, PT ;  /* 0x000000ff0000720c */ /* 0x000fe40003f26270 */
[----:B--2---:R-:W-:Y:S02]  /*8170*/  ISETP.GE.AND P2, PT, R29, RZ, PT ;  /* 0x000000ff1d00720c */ /* 0x004fe40003f46270 */
[----:B---3--:R-:W-:Y:S02]  /*8180*/  ISETP.NE.AND P0, PT, R3, RZ, PT ;  /* 0x000000ff0300720c */ /* 0x008fe40003f05270 */
[----:B------:R-:W-:Y:S02]  /*8190*/  ISETP.GE.AND P4, PT, R2, RZ, PT ;  /* 0x000000ff0200720c */ /* 0x000fe40003f86270 */
[----:B------:R-:W-:Y:S01]  /*81a0*/  LOP3.LUT R2, RZ, R3, RZ, 0x33, !PT ;  /* 0x00000003ff027212 */ /* 0x000fe200078e33ff */
[----:B------:R-:W-:-:S04]  /*81b0*/  IMAD.MOV.U32 R3, RZ, RZ, R4 ;  /* 0x000000ffff037224 */ /* 0x000fc800078e0004 */
[----:B------:R-:W-:Y:S01]  /*81c0*/  @!P6 IMAD.MOV R3, RZ, RZ, -R3 ;  /* 0x000000ffff03e224 */ /* 0x000fe200078e0a03 */
[----:B------:R0:W-:Y:S04]  /*81d0*/  STL [R1+0x7c], R2 ;  /* 0x00007c0201007387 */ /* 0x0001e80000100800 */
[----:B------:R-:W2:Y:S04]  /*81e0*/  LDL R29, [R1+0xe50] ;  /* 0x000e5000011d7983 */ /* 0x000ea80000100800 */
[----:B0-----:R-:W3:Y:S04]  /*81f0*/  LDL.LU R2, [R1+0x78] ;  /* 0x0000780001027983 */ /* 0x001ee80000300800 */
[----:B------:R-:W2:Y:S04]  /*8200*/  LDL R0, [R1+0xe4c] ;  /* 0x000e4c0001007983 */ /* 0x000ea80000100800 */
[----:B------:R0:W-:Y:S04]  /*8210*/  STL [R1+0x1ec], R3 ;  /* 0x0001ec0301007387 */ /* 0x0001e80000100800 */
[----:B0-----:R-:W2:Y:S01]  /*8220*/  LDL.LU R3, [R1+0x74] ;  /* 0x0000740001037983 */ /* 0x001ea20000300800 */
[----:B---3--:R-:W-:Y:S01]  /*8230*/  @!P5 IMAD.MOV R2, RZ, RZ, -R2 ;  /* 0x000000ffff02d224 */ /* 0x008fe200078e0a02 */
[----:B------:R-:W-:-:S02]  /*8240*/  ISETP.GE.AND P5, PT, R28, RZ, PT ;  /* 0x000000ff1c00720c */ /* 0x000fc40003fa6270 */
[----:B------:R-:W3:Y:S04]  /*8250*/  LDL R28, [R1+0xe48] ;  /* 0x000e4800011c7983 */ /* 0x000ee80000100800 */
[----:B------:R0:W-:Y:S04]  /*8260*/  STL [R1+0x1e8], R2 ;  /* 0x0001e80201007387 */ /* 0x0001e80000100800 */
[----:B0-----:R-:W3:Y:S01]  /*8270*/  LDL.LU R2, [R1+0x70] ;  /* 0x0000700001027983 */ /* 0x001ee20000300800 */
[----:B--2---:R-:W-:Y:S01]  /*8280*/  @!P4 IMAD.MOV R3, RZ, RZ, -R3 ;  /* 0x000000ffff03c224 */ /* 0x004fe200078e0a03 */
[----:B------:R-:W-:-:S02]  /*8290*/  ISETP.GE.AND P4, PT, R9, RZ, PT ;  /* 0x000000ff0900720c */ /* 0x000fc40003f86270 */
        /* <DEDUP_REMOVED lines=14> */
[----:B-----5:R-:W-:-:S02]  /*8380*/  ISETP.GE.AND P1, PT, R6, RZ, PT ;  /* 0x000000ff0600720c */ /* 0x020fc40003f26270 */
[----:B------:R-:W3:Y:S04]  /*8390*/  LDL R6, [R1+0xe38] ;  /* 0x000e380001067983 */ /* 0x000ee80000100800 */
[----:B------:R0:W-:Y:S04]  /*83a0*/  STL [R1+0x1d8], R2 ;  /* 0x0001d80201007387 */ /* 0x0001e80000100800 */
[----:B0-----:R-:W5:Y:S01]  /*83b0*/  LDL.LU R2, [R1+0x60] ;  /* 0x0000600001027983 */ /* 0x001f620000300800 */
[----:B--2---:R-:W-:Y:S01]  /*83c0*/  @!P5 IMAD.MOV R3, RZ, RZ, -R3 ;  /* 0x000000ffff03d224 */ /* 0x004fe200078e0a03 */
[----:B----4-:R-:W-:-:S02]  /*83d0*/  ISETP.GE.AND P5, PT, R5, RZ, PT ;  /* 0x000000ff0500720c */ /* 0x010fc40003fa6270 */
[----:B------:R-:W2:Y:S04]  /*83e0*/  LDL R5, [R1+0xe34] ;  /* 0x000e340001057983 */ /* 0x000ea80000100800 */
[----:B------:R0:W-:Y:S04]  /*83f0*/  STL [R1+0x1d0], R3 ;  /* 0x0001d00301007387 */ /* 0x0001e80000100800 */
[----:B0-----:R-:W4:Y:S01]  /*8400*/  LDL.LU R3, [R1+0x5c] ;  /* 0x00005c0001037983 */ /* 0x001f220000300800 */
[----:B-----5:R-:W-:Y:S01]  /*8410*/  @!P4 IMAD.MOV R2, RZ, RZ, -R2 ;  /* 0x000000ffff02c224 */ /* 0x020fe200078e0a02 */
[----:B------:R-:W-:-:S02]  /*8420*/  ISETP.GE.AND P4, PT, R29, RZ, PT ;  /* 0x000000ff1d00720c */ /* 0x000fc40003f86270 */
[----:B------:R-:W5:Y:S04]  /*8430*/  LDL R29, [R1+0xe2c] ;  /* 0x000e2c00011d7983 */ /* 0x000f680000100800 */
[----:B------:R0:W-:Y:S04]  /*8440*/  STL [R1+0x1cc], R2 ;  /* 0x0001cc0201007387 */ /* 0x0001e80000100800 */
[----:B0-----:R-:W2:Y:S01]  /*8450*/  LDL.LU R2, [R1+0x58] ;  /* 0x0000580001027983 */ /* 0x001ea20000300800 */
[----:B----4-:R-:W-:Y:S01]  /*8460*/  @!P3 IMAD.MOV R3, RZ, RZ, -R3 ;  /* 0x000000ffff03b224 */ /* 0x010fe200078e0a03 */
[----:B------:R-:W-:-:S02]  /*8470*/  ISETP.GE.AND P3, PT, R0, RZ, PT ;  /* 0x000000ff0000720c */ /* 0x000fc40003f66270 */
[----:B------:R-:W4:Y:S04]  /*8480*/  LDL R0, [R1+0xe30] ;  /* 0x000e300001007983 */ /* 0x000f280000100800 */
        /* <DEDUP_REMOVED lines=33> */
[----:B-----5:R-:W-:-:S02]  /*86a0*/  ISETP.GE.AND P1, PT, R29, RZ, PT ;  /* 0x000000ff1d00720c */ /* 0x020fc40003f26270 */
[----:B------:R-:W2:Y:S04]  /*86b0*/  LDL R29, [R1+0xe10] ;  /* 0x000e1000011d7983 */ /* 0x000ea80000100800 */
[----:B------:R0:W-:Y:S04]  /*86c0*/  STL [R1+0x198], R2 ;  /* 0x0001980201007387 */ /* 0x0001e80000100800 */
[----:B0-----:R-:W5:Y:S01]  /*86d0*/  LDL.LU R2, [R1+0x180] ;  /* 0x0001800001027983 */ /* 0x001f620000300800 */
[----:B---3--:R-:W-:Y:S01]  /*86e0*/  @!P5 IMAD.MOV R3, RZ, RZ, -R3 ;  /* 0x000000ffff03d224 */ /* 0x008fe200078e0a03 */
[----:B----4-:R-:W-:-:S02]  /*86f0*/  ISETP.GE.AND P5, PT, R0, RZ, PT ;  /* 0x000000ff0000720c */ /* 0x010fc40003fa6270 */
[----:B------:R-:W3:Y:S04]  /*8700*/  LDL R0, [R1+0xe08] ;  /* 0x000e080001007983 */ /* 0x000ee80000100800 */
        /* <DEDUP_REMOVED lines=313> */
[----:B------:R-:W-:-:S04]  /*9aa0*/  ISETP.GE.AND P2, PT, R29, RZ, PT ;  /* 0x000000ff1d00720c */ /* 0x000fc80003f46270 */
[----:B------:R0:W-:Y:S04]  /*9ab0*/  STL [R1+0x64], R2 ;  /* 0x0000640201007387 */ /* 0x0001e80000100800 */
[----:B0-----:R-:W2:Y:S01]  /*9ac0*/  LDL.LU R2, [R1+0x114] ;  /* 0x0001140001027983 */ /* 0x001ea20000300800 */
[----:B---3--:R-:W-:-:S03]  /*9ad0*/  @!P1 IMAD.MOV R3, RZ, RZ, -R3 ;  /* 0x000000ffff039224 */ /* 0x008fc600078e0a03 */
[----:B------:R-:W3:Y:S04]  /*9ae0*/  LDL R29, [R1+0xd10] ;  /* 0x000d1000011d7983 */ /* 0x000ee80000100800 */
[----:B------:R0:W-:Y:S04]  /*9af0*/  STL [R1+0x60], R3 ;  /* 0x0000600301007387 */ /* 0x0001e80000100800 */
[----:B0-----:R-:W3:Y:S01]  /*9b00*/  LDL.LU R3, [R1+0x134] ;  /* 0x0001340001037983 */ /* 0x001ee20000300800 */
[----:B------:R-:W-:-:S03]  /*9b10*/  ISETP.GE.AND P1, PT, R0, RZ, PT ;  /* 0x000000ff0000720c */ /* 0x000fc60003f26270 */
[----:B------:R-:W4:Y:S01]  /*9b20*/  LDL R0, [R1+0xd0c] ;  /* 0x000d0c0001007983 */ /* 0x000f220000100800 */
[----:B--2---:R-:W-:-:S05]  /*9b30*/  @!P5 IMAD.MOV R2, RZ, RZ, -R2 ;  /* 0x000000ffff02d224 */ /* 0x004fca00078e0a02 */
        /* <DEDUP_REMOVED lines=8> */
[----:B------:R-:W-:Y:S01]  /*9bc0*/  ISETP.GE.AND P5, PT, R28, RZ, PT ;  /* 0x000000ff1c00720c */ /* 0x000fe20003fa6270 */
        /* <DEDUP_REMOVED lines=10> */
[----:B--2---:R-:W-:Y:S01]  /*9c70*/  @!P1 IMAD.MOV R2, RZ, RZ, -R2 ;  /* 0x000000ffff029224 */ /* 0x004fe200078e0a02 */
[----:B-----5:R-:W-:-:S04]  /*9c80*/  ISETP.GE.AND P1, PT, R6, RZ, PT ;  /* 0x000000ff0600720c */ /* 0x020fc80003f26270 */
[----:B------:R0:W-:Y:S04]  /*9c90*/  STL [R1+0x4c], R2 ;  /* 0x00004c0201007387 */ /* 0x0001e80000100800 */
[----:B0-----:R-:W2:Y:S01]  /*9ca0*/  LDL.LU R2, [R1+0x44] ;  /* 0x0000440001027983 */ /* 0x001ea20000300800 */
[----:B---3--:R-:W-:-:S03]  /*9cb0*/  @!P5 IMAD.MOV R3, RZ, RZ, -R3 ;  /* 0x000000ffff03d224 */ /* 0x008fc600078e0a03 */
[----:B------:R-:W3:Y:S04]  /*9cc0*/  LDL R7, [R1+0xcf4] ;  /* 0x000cf40001077983 */ /* 0x000ee80000100800 */
[----:B------:R-:W5:Y:S04]  /*9cd0*/  LDL R6, [R1+0xcf0] ;  /* 0x000cf00001067983 */ /* 0x000f680000100800 */
[----:B------:R0:W-:Y:S04]  /*9ce0*/  STL [R1+0x48], R3 ;  /* 0x0000480301007387 */ /* 0x0001e80000100800 */
[----:B0-----:R-:W3:Y:S01]  /*9cf0*/  LDL.LU R3, [R1+0x40] ;  /* 0x0000400001037983 */ /* 0x001ee20000300800 */
[----:B----4-:R-:W-:-:S03]  /*9d00*/  ISETP.GE.AND P5, PT, R5, RZ, PT ;  /* 0x000000ff0500720c */ /* 0x010fc60003fa6270 */
[----:B------:R-:W4:Y:S01]  /*9d10*/  LDL R5, [R1+0xcec] ;  /* 0x000cec0001057983 */ /* 0x000f220000100800 */
[----:B--2---:R-:W-:Y:S01]  /*9d20*/  @!P4 IMAD.MOV R2, RZ, RZ, -R2 ;  /* 0x000000ffff02c224 */ /* 0x004fe200078e0a02 */
[----:B------:R-:W-:-:S04]  /*9d30*/  ISETP.GE.AND P4, PT, R29, RZ, PT ;  /* 0x000000ff1d00720c */ /* 0x000fc80003f86270 */
[----:B------:R0:W-:Y:S04]  /*9d40*/  STL [R1+0x44], R2 ;  /* 0x0000440201007387 */ /* 0x0001e80000100800 */
[----:B0-----:R-:W2:Y:S04]  /*9d50*/  LDL.LU R2, [R1+0x3c] ;  /* 0x00003c0001027983 */ /* 0x001ea80000300800 */
[----:B------:R-:W4:Y:S01]  /*9d60*/  LDL R29, [R1+0xce8] ;  /* 0x000ce800011d7983 */ /* 0x000f220000100800 */
[----:B---3--:R-:W-:Y:S01]  /*9d70*/  @!P3 IMAD.MOV R3, RZ, RZ, -R3 ;  /* 0x000000ffff03b224 */ /* 0x008fe200078e0a03 */
[----:B------:R-:W-:-:S02]  /*9d80*/  ISETP.GE.AND P3, PT, R0, RZ, PT ;  /* 0x000000ff0000720c */ /* 0x000fc40003f66270 */
[----:B------:R-:W3:Y:S04]  /*9d90*/  LDL R0, [R1+0xce4] ;  /* 0x000ce40001007983 */ /* 0x000ee80000100800 */
[----:B------:R0:W-:Y:S04]  /*9da0*/  STL [R1+0x40], R3 ;  /* 0x0000400301007387 */ /* 0x0001e80000100800 */
[----:B0-----:R-:W3:Y:S01]  /*9db0*/  LDL.LU R3, [R1+0x38] ;  /* 0x0000380001037983 */ /* 0x001ee20000300800 */
[----:B--2---:R-:W-:Y:S01]  /*9dc0*/  @!P2 IMAD.MOV R2, RZ, RZ, -R2 ;  /* 0x000000ffff02a224 */ /* 0x004fe200078e0a02 */
[----:B------:R-:W-:-:S04]  /*9dd0*/  ISETP.GE.AND P2, PT, R4, RZ, PT ;  /* 0x000000ff0400720c */ /* 0x000fc80003f46270 */
[----:B------:R0:W-:Y:S04]  /*9de0*/  STL [R1+0x3c], R2 ;  /* 0x00003c0201007387 */ /* 0x0001e80000100800 */
[----:B0-----:R-:W2:Y:S04]  /*9df0*/  LDL R2, [R1+0xce0] ;  /* 0x000ce00001027983 */ /* 0x001ea80000100800 */
[----:B------:R-:W2:Y:S01]  /*9e00*/  LDL.LU R4, [R1+0x34] ;  /* 0x0000340001047983 */ /* 0x000ea20000300800 */
[----:B---3--:R-:W-:Y:S01]  /*9e10*/  @!P1 IMAD.MOV R3, RZ, RZ, -R3 ;  /* 0x000000ffff039224 */ /* 0x008fe200078e0a03 */
[----:B------:R-:W-:-:S04]  /*9e20*/  ISETP.GE.AND P1, PT, R9, RZ, PT ;  /* 0x000000ff0900720c */ /* 0x000fc80003f26270 */
[----:B------:R0:W-:Y:S04]  /*9e30*/  STL [R1+0x38], R3 ;  /* 0x0000380301007387 */ /* 0x0001e80000100800 */
[----:B0-----:R-:W3:Y:S04]  /*9e40*/  LDL R3, [R1+0xcdc] ;  /* 0x000cdc0001037983 */ /* 0x001ee80000100800 */
[----:B------:R-:W3:Y:S01]  /*9e50*/  LDL.LU R9, [R1+0x30] ;  /* 0x0000300001097983 */ /* 0x000ee20000300800 */
[----:B--2---:R-:W-:Y:S01]  /*9e60*/  @!P5 IMAD.MOV R4, RZ, RZ, -R4 ;  /* 0x000000ffff04d224 */ /* 0x004fe200078e0a04 */
[----:B------:R-:W-:-:S02]  /*9e70*/  ISETP.GE.AND P5, PT, R28, RZ, PT ;  /* 0x000000ff1c00720c */ /* 0x000fc40003fa6270 */
[----:B------:R-:W2:Y:S04]  /*9e80*/  LDL.LU R28, [R1+0x2c] ;  /* 0x00002c00011c7983 */ /* 0x000ea80000300800 */
[----:B------:R0:W-:Y:S04]  /*9e90*/  STL [R1+0x34], R4 ;  /* 0x0000340401007387 */ /* 0x0001e80000100800 */
[----:B0-----:R-:W4:Y:S01]  /*9ea0*/  LDL R4, [R1+0xcd8] ;  /* 0x000cd80001047983 */ /* 0x001f220000100800 */
[----:B---3--:R-:W-:Y:S01]  /*9eb0*/  @!P4 IMAD.MOV R9, RZ, RZ, -R9 ;  /* 0x000000ffff09c224 */ /* 0x008fe200078e0a09 */
[----:B------:R-:W-:-:S04]  /*9ec0*/  ISETP.GE.AND P4, PT, R8, RZ, PT ;  /* 0x000000ff0800720c */ /* 0x000fc80003f86270 */
[----:B------:R0:W-:Y:S04]  /*9ed0*/  STL [R1+0x30], R9 ;  /* 0x0000300901007387 */ /* 0x0001e80000100800 */
[----:B0-----:R-:W3:Y:S04]  /*9ee0*/  LDL.LU R9, [R1+0xfc4] ;  /* 0x000fc40001097983 */ /* 0x001ee80000300800 */
[----:B------:R-:W3:Y:S01]  /*9ef0*/  LDL.LU R8, [R1+0x28] ;  /* 0x0000280001087983 */ /* 0x000ee20000300800 */
[----:B--2---:R-:W-:Y:S01]  /*9f00*/  @!P3 IMAD.MOV R28, RZ, RZ, -R28 ;  /* 0x000000ffff1cb224 */ /* 0x004fe200078e0a1c */
[----:B------:R-:W-:-:S04]  /*9f10*/  ISETP.GE.AND P3, PT, R7, RZ, PT ;  /* 0x000000ff0700720c */ /* 0x000fc80003f66270 */
[----:B------:R0:W-:Y:S04]  /*9f20*/  STL [R1+0x2c], R28 ;  /* 0x00002c1c01007387 */ /* 0x0001e80000100800 */
[----:B0-----:R-:W2:Y:S04]  /*9f30*/  LDL R28, [R1+0xcd4] ;  /* 0x000cd400011c7983 */ /* 0x001ea80000100800 */
[----:B------:R-:W2:Y:S01]  /*9f40*/  LDL.LU R7, [R1+0x24] ;  /* 0x0000240001077983 */ /* 0x000ea20000300800 */
[----:B---3--:R-:W-:Y:S01]  /*9f50*/  @!P2 IMAD.MOV R8, RZ, RZ, -R8 ;  /* 0x000000ffff08a224 */ /* 0x008fe200078e0a08 */
[----:B-----5:R-:W-:-:S04]  /*9f60*/  ISETP.GE.AND P2, PT, R6, RZ, PT ;  /* 0x000000ff0600720c */ /* 0x020fc80003f46270 */
[----:B------:R0:W-:Y:S04]  /*9f70*/  STL [R1+0x28], R8 ;  /* 0x0000280801007387 */ /* 0x0001e80000100800 */
[----:B0-----:R-:W3:Y:S04]  /*9f80*/  LDL.LU R8, [R1+0xfc0] ;  /* 0x000fc00001087983 */ /* 0x001ee80000300800 */
[----:B------:R-:W5:Y:S01]  /*9f90*/  LDL.LU R6, [R1+0x20] ;  /* 0x0000200001067983 */ /* 0x000f620000300800 */
[----:B--2---:R-:W-:Y:S01]  /*9fa0*/  @!P1 IMAD.MOV R7, RZ, RZ, -R7 ;  /* 0x000000ffff079224 */ /* 0x004fe200078e0a07 */
[----:B----4-:R-:W-:-:S04]  /*9fb0*/  ISETP.GE.AND P1, PT, R5, RZ, PT ;  /* 0x000000ff0500720c */ /* 0x010fc80003f26270 */
[----:B------:R0:W-:Y:S04]  /*9fc0*/  STL [R1+0x24], R7 ;  /* 0x0000240701007387 */ /* 0x0001e80000100800 */
[----:B0-----:R-:W2:Y:S04]  /*9fd0*/  LDL.LU R7, [R1+0xfbc] ;  /* 0x000fbc0001077983 */ /* 0x001ea80000300800 */
[----:B------:R-:W4:Y:S01]  /*9fe0*/  LDL.LU R5, [R1+0x1c] ;  /* 0x00001c0001057983 */ /* 0x000f220000300800 */
[----:B-----5:R-:W-:Y:S01]  /*9ff0*/  @!P5 IMAD.MOV R6, RZ, RZ, -R6 ;  /* 0x000000ffff06d224 */ /* 0x020fe200078e0a06 */
[----:B------:R-:W-:-:S04]  /*a000*/  ISETP.GE.AND P5, PT, R29, RZ, PT ;  /* 0x000000ff1d00720c */ /* 0x000fc80003fa6270 */
[----:B------:R0:W-:Y:S04]  /*a010*/  STL [R1+0x20], R6 ;  /* 0x0000200601007387 */ /* 0x0001e80000100800 */
[----:B0-----:R-:W5:Y:S04]  /*a020*/  LDL.LU R6, [R1+0xfb8] ;  /* 0x000fb80001067983 */ /* 0x001f680000300800 */
[----:B------:R-:W2:Y:S01]  /*a030*/  LDL.LU R29, [R1+0x18] ;  /* 0x00001800011d7983 */ /* 0x000ea20000300800 */
[----:B----4-:R-:W-:Y:S01]  /*a040*/  @!P4 IMAD.MOV R5, RZ, RZ, -R5 ;  /* 0x000000ffff05c224 */ /* 0x010fe200078e0a05 */
[----:B------:R-:W-:-:S04]  /*a050*/  ISETP.GE.AND P4, PT, R0, RZ, PT ;  /* 0x000000ff0000720c */ /* 0x000fc80003f86270 */
[----:B------:R0:W-:Y:S04]  /*a060*/  STL [R1+0x1c], R5 ;  /* 0x00001c0501007387 */ /* 0x0001e80000100800 */
[----:B0-----:R-:W4:Y:S04]  /*a070*/  LDL.LU R5, [R1+0xfb4] ;  /* 0x000fb40001057983 */ /* 0x001f280000300800 */
[----:B------:R-:W3:Y:S01]  /*a080*/  LDL.LU R0, [R1+0x14] ;  /* 0x0000140001007983 */ /* 0x000ee20000300800 */
[----:B--2---:R-:W-:Y:S01]  /*a090*/  @!P3 IMAD.MOV R29, RZ, RZ, -R29 ;  /* 0x000000ffff1db224 */ /* 0x004fe200078e0a1d */
[----:B------:R-:W-:-:S04]  /*a0a0*/  ISETP.GE.AND P3, PT, R2, RZ, PT ;  /* 0x000000ff0200720c */ /* 0x000fc80003f66270 */
[----:B------:R0:W-:Y:S04]  /*a0b0*/  STL [R1+0x18], R29 ;  /* 0x0000181d01007387 */ /* 0x0001e80000100800 */
[----:B0-----:R-:W2:Y:S04]  /*a0c0*/  LDL.LU R29, [R1+0xfb0] ;  /* 0x000fb000011d7983 */ /* 0x001ea80000300800 */
[----:B------:R-:W2:Y:S01]  /*a0d0*/  LDL.LU R2, [R1+0x10] ;  /* 0x0000100001027983 */ /* 0x000ea20000300800 */
[----:B---3--:R-:W-:Y:S01]  /*a0e0*/  @!P2 IMAD.MOV R0, RZ, RZ, -R0 ;  /* 0x000000ffff00a224 */ /* 0x008fe200078e0a00 */
[----:B------:R-:W-:-:S04]  /*a0f0*/  ISETP.GE.AND P2, PT, R3, RZ, PT ;  /* 0x000000ff0300720c */ /* 0x000fc80003f46270 */
[----:B------:R0:W-:Y:S04]  /*a100*/  STL [R1+0xf1c], R0 ;  /* 0x000f1c0001007387 */ /* 0x0001e80000100800 */
[----:B0-----:R-:W3:Y:S04]  /*a110*/  LDL R0, [R1+0xcc4] ;  /* 0x000cc40001007983 */ /* 0x001ee80000100800 */
[----:B------:R-:W3:Y:S01]  /*a120*/  LDL.LU R3, [R1+0xc] ;  /* 0x00000c0001037983 */ /* 0x000ee20000300800 */
        /* <DEDUP_REMOVED lines=10> */
[----:B--2---:R-:W-:-:S05]  /*a1d0*/  @!P4 IMAD.MOV R4, RZ, RZ, -R4 ;  /* 0x000000ffff04c224 */ /* 0x004fca00078e0a04 */
[----:B------:R0:W-:Y:S04]  /*a1e0*/  STL [R1+0xf28], R4 ;  /* 0x000f280401007387 */ /* 0x0001e80000100800 */
[----:B0-----:R-:W2:Y:S01]  /*a1f0*/  LDL R4, [R1+0xcd0] ;  /* 0x000cd00001047983 */ /* 0x001ea20000100800 */
[----:B------:R-:W-:Y:S02]  /*a200*/  @!P2 IMAD.MOV R29, RZ, RZ, -R29 ;  /* 0x000000ffff1da224 */ /* 0x000fe400078e0a1d */
[----:B----4-:R-:W-:Y:S01]  /*a210*/  @!P1 IMAD.MOV R5, RZ, RZ, -R5 ;  /* 0x000000ffff059224 */ /* 0x010fe200078e0a05 */
[----:B------:R-:W-:Y:S01]  /*a220*/  ISETP.GE.AND P2, PT, R2, RZ, PT ;  /* 0x000000ff0200720c */ /* 0x000fe20003f46270 */
[----:B---3--:R-:W-:Y:S01]  /*a230*/  @!P3 IMAD.MOV R28, RZ, RZ, -R28 ;  /* 0x000000ffff1cb224 */ /* 0x008fe200078e0a1c */
[----:B------:R-:W-:-:S02]  /*a240*/  ISETP.GE.AND P3, PT, R3, RZ, PT ;  /* 0x000000ff0300720c */ /* 0x000fc40003f66270 */
[----:B--2---:R-:W-:Y:S02]  /*a250*/  ISETP.GE.AND P4, PT, R4, RZ, PT ;  /* 0x000000ff0400720c */ /* 0x004fe40003f86270 */
[----:B------:R-:W2:Y:S04]  /*a260*/  LDL R4, [R1+0xc64] ;  /* 0x000c640001047983 */ /* 0x000ea80000100800 */
[----:B------:R0:W-:Y:S04]  /*a270*/  STL [R1+0xf2c], R28 ;  /* 0x000f2c1c01007387 */ /* 0x0001e80000100800 */
[----:B------:R-:W3:Y:S04]  /*a280*/  LDL R3, [R1+0xc60] ;  /* 0x000c600001037983 */ /* 0x000ee80000100800 */
[----:B0-----:R-:W4:Y:S04]  /*a290*/  LDL R28, [R1+0xc74] ;  /* 0x000c7400011c7983 */ /* 0x001f280000100800 */
[----:B------:R0:W-:Y:S04]  /*a2a0*/  STL [R1+0xf30], R29 ;  /* 0x000f301d01007387 */ /* 0x0001e80000100800 */
[----:B------:R-:W3:Y:S04]  /*a2b0*/  LDL R2, [R1+0xc5c] ;  /* 0x000c5c0001027983 */ /* 0x000ee80000100800 */
[----:B0-----:R-:W3:Y:S04]  /*a2c0*/  LDL R29, [R1+0xca4] ;  /* 0x000ca400011d7983 */ /* 0x001ee80000100800 */
[----:B------:R0:W-:Y:S04]  /*a2d0*/  STL [R1+0xf18], R5 ;  /* 0x000f180501007387 */ /* 0x0001e80000100800 */
[----:B0-----:R-:W4:Y:S01]  /*a2e0*/  LDL R5, [R1+0xcc0] ;  /* 0x000cc00001057983 */ /* 0x001f220000100800 */
[----:B-----5:R-:W-:Y:S01]  /*a2f0*/  @!P5 IMAD.MOV R6, RZ, RZ, -R6 ;  /* 0x000000ffff06d224 */ /* 0x020fe200078e0a06 */
[----:B------:R-:W-:Y:S01]  /*a300*/  ISETP.GE.AND P1, PT, R0, RZ, PT ;  /* 0x000000ff0000720c */ /* 0x000fe20003f26270 */
[----:B------:R-:W-:Y:S01]  /*a310*/  @!P4 IMAD.MOV R7, RZ, RZ, -R7 ;  /* 0x000000ffff07c224 */ /* 0x000fe200078e0a07 */
[----:B------:R-:W5:Y:S04]  /*a320*/  LDL R0, [R1+0xc58] ;  /* 0x000c580001007983 */ /* 0x000f680000100800 */
[----:B------:R-:W-:Y:S01]  /*a330*/  STL [R1+0xf34], R6 ;  /* 0x000f340601007387 */ /* 0x000fe20000100800 */
[----:B------:R-:W-:-:S02]  /*a340*/  @!P3 IMAD.MOV R8, RZ, RZ, -R8 ;  /* 0x000000ffff08b224 */ /* 0x000fc400078e0a08 */
[----:B------:R-:W-:-:S04]  /*a350*/  @!P2 IMAD.MOV R9, RZ, RZ, -R9 ;  /* 0x000000ffff09a224 */ /* 0x000fc800078e0a09 */
[----:B------:R-:W-:Y:S01]  /*a360*/  @!P1 IMAD.MOV R10, RZ, RZ, -R10 ;  /* 0x000000ffff0a9224 */ /* 0x000fe200078e0a0a */
[----:B--2---:R-:W-:Y:S02]  /*a370*/  ISETP.GE.AND P2, PT, R4, RZ, PT ;  /* 0x000000ff0400720c */ /* 0x004fe40003f46270 */
[----:B---3--:R-:W-:Y:S02]  /*a380*/  ISETP.GE.AND P4, PT, R29, RZ, PT ;  /* 0x000000ff1d00720c */ /* 0x008fe40003f86270 */
[----:B----4-:R-:W-:Y:S02]  /*a390*/  ISETP.GE.AND P5, PT, R5, RZ, PT ;  /* 0x000000ff0500720c */ /* 0x010fe40003fa6270 */
[----:B------:R-:W2:Y:S04]  /*a3a0*/  LDL R5, [R1+0xc54] ;  /* 0x000c540001057983 */ /* 0x000ea80000100800 */
[----:B------:R-:W-:Y:S04]  /*a3b0*/  STL [R1+0xf38], R7 ;  /* 0x000f380701007387 */ /* 0x000fe80000100800 */
[----:B------:R-:W3:Y:S01]  /*a3c0*/  LDL R29, [R1+0xc50] ;  /* 0x000c5000011d7983 */ /* 0x000ee20000100800 */
[----:B------:R-:W-:-:S03]  /*a3d0*/  ISETP.GE.AND P3, PT, R28, RZ, PT ;  /* 0x000000ff1c00720c */ /* 0x000fc60003f66270 */
[----:B------:R0:W-:Y:S01]  /*a3e0*/  STL [R1+0xf3c], R8 ;  /* 0x000f3c0801007387 */ /* 0x0001e20000100800 */
[----:B------:R-:W-:-:S03]  /*a3f0*/  ISETP.GE.AND P1, PT, R3, RZ, PT ;  /* 0x000000ff0300720c */ /* 0x000fc60003f26270 */
[----:B------:R-:W4:Y:S04]  /*a400*/  LDL R28, [R1+0xc4c] ;  /* 0x000c4c00011c7983 */ /* 0x000f280000100800 */
[----:B------:R-:W-:Y:S04]  /*a410*/  STL [R1+0xf40], R9 ;  /* 0x000f400901007387 */ /* 0x000fe80000100800 */
[----:B------:R-:W-:Y:S04]  /*a420*/  STL [R1+0xf44], R10 ;  /* 0x000f440a01007387 */ /* 0x000fe80000100800 */
[----:B------:R-:W4:Y:S04]  /*a430*/  LDL R4, [R1+0xc48] ;  /* 0x000c480001047983 */ /* 0x000f280000100800 */
[----:B------:R-:W4:Y:S01]  /*a440*/  LDL R3, [R1+0xc44] ;  /* 0x000c440001037983 */ /* 0x000f220000100800 */
[----:B------:R-:W-:-:S02]  /*a450*/  @!P5 IMAD.MOV R11, RZ, RZ, -R11 ;  /* 0x000000ffff0bd224 */ /* 0x000fc400078e0a0b */
[----:B------:R-:W-:Y:S01]  /*a460*/  @!P4 IMAD.MOV R12, RZ, RZ, -R12 ;  /* 0x000000ffff0cc224 */ /* 0x000fe200078e0a0c */
[----:B------:R-:W-:Y:S01]  /*a470*/  ISETP.GE.AND P5, PT, R2, RZ, PT ;  /* 0x000000ff0200720c */ /* 0x000fe20003fa6270 */
[----:B------:R-:W-:Y:S01]  /*a480*/  @!P3 IMAD.MOV R13, RZ, RZ, -R13 ;  /* 0x000000ffff0db224 */ /* 0x000fe200078e0a0d */
[----:B------:R-:W-:Y:S01]  /*a490*/  STL [R1+0xf48], R11 ;  /* 0x000f480b01007387 */ /* 0x000fe20000100800 */
[----:B------:R-:W-:Y:S01]  /*a4a0*/  @!P2 IMAD.MOV R14, RZ, RZ, -R14 ;  /* 0x000000ffff0ea224 */ /* 0x000fe200078e0a0e */
[----:B-----5:R-:W-:Y:S01]  /*a4b0*/  ISETP.GE.AND P4, PT, R0, RZ, PT ;  /* 0x000000ff0000720c */ /* 0x020fe20003f86270 */
[----:B------:R-:W-:Y:S01]  /*a4c0*/  @!P1 IMAD.MOV R15, RZ, RZ, -R15 ;  /* 0x000000ffff0f9224 */ /* 0x000fe200078e0a0f */
[----:B------:R-:W5:Y:S04]  /*a4d0*/  LDL R2, [R1+0xc40] ;  /* 0x000c400001027983 */ /* 0x000f680000100800 */
[----:B------:R-:W-:Y:S04]  /*a4e0*/  STL [R1+0xf4c], R12 ;  /* 0x000f4c0c01007387 */ /* 0x000fe80000100800 */
[----:B------:R-:W5:Y:S04]  /*a4f0*/  LDL R0, [R1+0xc3c] ;  /* 0x000c3c0001007983 */ /* 0x000f680000100800 */
[----:B------:R-:W-:Y:S04]  /*a500*/  STL [R1+0xf50], R13 ;  /* 0x000f500d01007387 */ /* 0x000fe80000100800 */
[----:B------:R-:W-:Y:S04]  /*a510*/  STL [R1+0xf54], R14 ;  /* 0x000f540e01007387 */ /* 0x000fe80000100800 */
[----:B0-----:R-:W5:Y:S04]  /*a520*/  LDL R8, [R1+0xc34] ;  /* 0x000c340001087983 */ /* 0x001f680000100800 */
[----:B------:R-:W-:Y:S04]  /*a530*/  STL [R1+0xf58], R15 ;  /* 0x000f580f01007387 */ /* 0x000fe80000100800 */
[----:B------:R-:W5:Y:S04]  /*a540*/  LDL R7, [R1+0xc38] ;  /* 0x000c380001077983 */ /* 0x000f680000100800 */
[----:B------:R-:W5:Y:S01]  /*a550*/  LDL R6, [R1+0xc30] ;  /* 0x000c300001067983 */ /* 0x000f620000100800 */
[----:B------:R-:W-:-:S02]  /*a560*/  @!P5 IMAD.MOV R16, RZ, RZ, -R16 ;  /* 0x000000ffff10d224 */ /* 0x000fc400078e0a10 */
[----:B------:R-:W-:Y:S01]  /*a570*/  @!P4 IMAD.MOV R17, RZ, RZ, -R17 ;  /* 0x000000ffff11c224 */ /* 0x000fe200078e0a11 */
[----:B--2---:R-:W-:Y:S02]  /*a580*/  ISETP.GE.AND P3, PT, R5, RZ, PT ;  /* 0x000000ff0500720c */ /* 0x004fe40003f66270 */
[----:B------:R-:W2:Y:S01]  /*a590*/  LDL R5, [R1+0x7c] ;  /* 0x00007c0001057983 */ /* 0x000ea20000100800 */
[----:B---3--:R-:W-:-:S03]  /*a5a0*/  ISETP.GE.AND P2, PT, R29, RZ, PT ;  /* 0x000000ff1d00720c */ /* 0x008fc60003f46270 */
[----:B------:R-:W-:Y:S07]  /*a5b0*/  STL [R1+0xf5c], R16 ;  /* 0x000f5c1001007387 */ /* 0x000fee0000100800 */
[----:B------:R-:W-:Y:S01]  /*a5c0*/  @!P3 IMAD.MOV R18, RZ, RZ, -R18 ;  /* 0x000000ffff12b224 */ /* 0x000fe200078e0a12 */
[----:B------:R-:W-:Y:S02]  /*a5d0*/  STL [R1+0xf60], R17 ;  /* 0x000f601101007387 */ /* 0x000fe40000100800 */
[----:B------:R-:W-:-:S02]  /*a5e0*/  @!P2 IMAD.MOV R19, RZ, RZ, -R19 ;  /* 0x000000ffff13a224 */ /* 0x000fc400078e0a13 */
[----:B------:R-:W-:Y:S01]  /*a5f0*/  STL [R1+0xf64], R18 ;  /* 0x000f641201007387 */ /* 0x000fe20000100800 */
[----:B----4-:R-:W-:-:S03]  /*a600*/  ISETP.GE.AND P1, PT, R28, RZ, PT ;  /* 0x000000ff1c00720c */ /* 0x010fc60003f26270 */
[----:B------:R-:W-:Y:S01]  /*a610*/  STL [R1+0xf68], R19 ;  /* 0x000f681301007387 */ /* 0x000fe20000100800 */
[----:B------:R-:W-:-:S03]  /*a620*/  ISETP.GE.AND P5, PT, R4, RZ, PT ;  /* 0x000000ff0400720c */ /* 0x000fc60003fa6270 */
[----:B------:R-:W2:Y:S01]  /*a630*/  LDL.LU R29, [R1+0x1ec] ;  /* 0x0001ec00011d7983 */ /* 0x000ea20000300800 */
[----:B------:R-:W-:-:S03]  /*a640*/  ISETP.GE.AND P4, PT, R3, RZ, PT ;  /* 0x000000ff0300720c */ /* 0x000fc60003f86270 */
[----:B------:R-:W3:Y:S04]  /*a650*/  LDL.LU R28, [R1+0x1e8] ;  /* 0x0001e800011c7983 */ /* 0x000ee80000300800 */
[----:B------:R-:W4:Y:S04]  /*a660*/  LDL.LU R4, [R1+0x1e4] ;  /* 0x0001e40001047983 */ /* 0x000f280000300800 */
[----:B------:R-:W4:Y:S01]  /*a670*/  LDL.LU R3, [R1+0x1e0] ;  /* 0x0001e00001037983 */ /* 0x000f220000300800 */
[----:B-----5:R-:W-:Y:S01]  /*a680*/  ISETP.GE.AND P3, PT, R2, RZ, PT ;  /* 0x000000ff0200720c */ /* 0x020fe20003f66270 */
[----:B------:R-:W-:-:S02]  /*a690*/  @!P1 IMAD.MOV R20, RZ, RZ, -R20 ;  /* 0x000000ffff149224 */ /* 0x000fc400078e0a14 */
[----:B------:R-:W-:Y:S01]  /*a6a0*/  @!P5 IMAD.MOV R21, RZ, RZ, -R21 ;  /* 0x000000ffff15d224 */ /* 0x000fe200078e0a15 */
[----:B------:R-:W5:Y:S01]  /*a6b0*/  LDL.LU R2, [R1+0x1dc] ;  /* 0x0001dc0001027983 */ /* 0x000f620000300800 */
[----:B------:R-:W-:Y:S01]  /*a6c0*/  ISETP.GE.AND P2, PT, R0, RZ, PT ;  /* 0x000000ff0000720c */ /* 0x000fe20003f46270 */
[----:B------:R-:W-:Y:S02]  /*a6d0*/  @!P4 IMAD.MOV R22, RZ, RZ, -R22 ;  /* 0x000000ffff16c224 */ /* 0x000fe400078e0a16 */
[----:B------:R-:W5:Y:S01]  /*a6e0*/  LDL.LU R0, [R1+0x1d8] ;  /* 0x0001d80001007983 */ /* 0x000f620000300800 */
[----:B------:R-:W-:Y:S02]  /*a6f0*/  ISETP.GE.AND P1, PT, R8, RZ, PT ;  /* 0x000000ff0800720c */ /* 0x000fe40003f26270 */
[----:B------:R-:W-:Y:S02]  /*a700*/  ISETP.GE.AND P5, PT, R7, RZ, PT ;  /* 0x000000ff0700720c */ /* 0x000fe40003fa6270 */
[----:B------:R-:W-:Y:S01]  /*a710*/  ISETP.GE.AND P6, PT, R6, RZ, PT ;  /* 0x000000ff0600720c */ /* 0x000fe20003fc6270 */
[----:B------:R-:W-:Y:S01]  /*a720*/  @!P3 IMAD.MOV R23, RZ, RZ, -R23 ;  /* 0x000000ffff17b224 */ /* 0x000fe200078e0a17 */
[----:B------:R-:W-:Y:S03]  /*a730*/  STL [R1+0xf6c], R20 ;  /* 0x000f6c1401007387 */ /* 0x000fe60000100800 */
[----:B------:R-:W-:-:S04]  /*a740*/  @!P2 IMAD.MOV R24, RZ, RZ, -R24 ;  /* 0x000000ffff18a224 */ /* 0x000fc800078e0a18 */
[----:B------:R-:W-:Y:S01]  /*a750*/  @!P1 IMAD.MOV R25, RZ, RZ, -R25 ;  /* 0x000000ffff199224 */ /* 0x000fe200078e0a19 */
[----:B------:R-:W-:Y:S01]  /*a760*/  STL [R1+0xf70], R21 ;  /* 0x000f701501007387 */ /* 0x000fe20000100800 */
[----:B------:R-:W-:-:S03]  /*a770*/  @!P5 IMAD.MOV R26, RZ, RZ, -R26 ;  /* 0x000000ffff1ad224 */ /* 0x000fc600078e0a1a */
[----:B------:R-:W-:Y:S01]  /*a780*/  STL [R1+0xf74], R22 ;  /* 0x000f741601007387 */ /* 0x000fe20000100800 */
[----:B------:R-:W-:-:S03]  /*a790*/  @!P6 IMAD.MOV R27, RZ, RZ, -R27 ;  /* 0x000000ffff1be224 */ /* 0x000fc600078e0a1b */
[----:B------:R-:W-:Y:S04]  /*a7a0*/  STL [R1+0xf78], R23 ;  /* 0x000f781701007387 */ /* 0x000fe80000100800 */
[----:B------:R-:W-:Y:S04]  /*a7b0*/  STL [R1+0xf7c], R24 ;  /* 0x000f7c1801007387 */ /* 0x000fe80000100800 */
[----:B------:R-:W-:Y:S04]  /*a7c0*/  STL [R1+0xf80], R25 ;  /* 0x000f801901007387 */ /* 0x000fe80000100800 */
[----:B------:R-:W-:Y:S04]  /*a7d0*/  STL [R1+0xf84], R26 ;  /* 0x000f841a01007387 */ /* 0x000fe80000100800 */
[----:B------:R0:W-:Y:S01]  /*a7e0*/  STL [R1+0xf88], R27 ;  /* 0x000f881b01007387 */ /* 0x0001e20000100800 */
[----:B--2---:R-:W-:-:S02]  /*a7f0*/  SEL R7, R5, R29, !P0 ;  /* 0x0000001d05077207 */ /* 0x004fc40004000000 */
[----:B---3--:R-:W-:-:S03]  /*a800*/  SEL R6, R5, R28, !P0 ;  /* 0x0000001c05067207 */ /* 0x008fc60004000000 */
[----:B------:R-:W-:Y:S01]  /*a810*/  STL [R1+0x1f8], R7 ;  /* 0x0001f80701007387 */ /* 0x000fe20000100800 */
[----:B----4-:R-:W-:-:S03]  /*a820*/  SEL R4, R5, R4, !P0 ;  /* 0x0000000405047207 */ /* 0x010fc60004000000 */
[----:B------:R-:W-:Y:S01]  /*a830*/  STL [R1+0x1f4], R6 ;  /* 0x0001f40601007387 */ /* 0x000fe20000100800 */
[----:B------:R-:W-:-:S03]  /*a840*/  SEL R3, R5, R3, !P0 ;  /* 0x0000000305037207 */ /* 0x000fc60004000000 */
[----:B------:R-:W-:Y:S04]  /*a850*/  STL [R1+0x1f0], R4 ;  /* 0x0001f00401007387 */ /* 0x000fe80000100800 */
[----:B------:R-:W-:Y:S04]  /*a860*/  STL [R1+0x1ec], R3 ;  /* 0x0001ec0301007387 */ /* 0x000fe80000100800 */
[----:B0-----:R-:W2:Y:S01]  /*a870*/  LDL.LU R27, [R1+0x1c0] ;  /* 0x0001c000011b7983 */ /* 0x001ea20000300800 */
[C---:B-----5:R-:W-:Y:S02]  /*a880*/  SEL R2, R5.reuse, R2, !P0 ;  /* 0x0000000205027207 */ /* 0x060fe40004000000 */
[----:B------:R-:W-:-:S03]  /*a890*/  SEL R0, R5, R0, !P0 ;  /* 0x0000000005007207 */ /* 0x000fc60004000000 */
[----:B------:R-:W-:Y:S04]  /*a8a0*/  STL [R1+0x1e8], R2 ;  /* 0x0001e80201007387 */ /* 0x000fe80000100800 */
[----:B--2---:R0:W-:Y:S04]  /*a8b0*/  STL [R1+0xfa4], R27 ;  /* 0x000fa41b01007387 */ /* 0x0041e80000100800 */
[----:B------:R-:W-:Y:S04]  /*a8c0*/  STL [R1+0x1e4], R0 ;  /* 0x0001e40001007387 */ /* 0x000fe80000100800 */
[----:B0-----:R-:W2:Y:S04]  /*a8d0*/  LDL.LU R27, [R1+0x1c8] ;  /* 0x0001c800011b7983 */ /* 0x001ea80000300800 */
[----:B--2---:R0:W-:Y:S04]  /*a8e0*/  STL [R1+0xfa8], R27 ;  /* 0x000fa81b01007387 */ /* 0x0041e80000100800 */
[----:B0-----:R-:W2:Y:S04]  /*a8f0*/  LDL.LU R27, [R1+0x1cc] ;  /* 0x0001cc00011b7983 */ /* 0x001ea80000300800 */
[----:B--2---:R0:W-:Y:S04]  /*a900*/  STL [R1+0xfac], R27 ;  /* 0x000fac1b01007387 */ /* 0x0041e80000100800 */
[----:B0-----:R-:W2:Y:S04]  /*a910*/  LDL.LU R27, [R1+0x1d0] ;  /* 0x0001d000011b7983 */ /* 0x001ea80000300800 */
[----:B------:R-:W3:Y:S04]  /*a920*/  LDL.LU R26, [R1+0x1b8] ;  /* 0x0001b800011a7983 */ /* 0x000ee80000300800 */
[----:B------:R-:W4:Y:S04]  /*a930*/  LDL.LU R25, [R1+0x1b4] ;  /* 0x0001b40001197983 */ /* 0x000f280000300800 */
[----:B------:R-:W5:Y:S04]  /*a940*/  LDL.LU R24, [R1+0x1a8] ;  /* 0x0001a80001187983 */ /* 0x000f680000300800 */
[----:B------:R-:W3:Y:S04]  /*a950*/  LDL.LU R23, [R1+0x1a4] ;  /* 0x0001a40001177983 */ /* 0x000ee80000300800 */
        /* <DEDUP_REMOVED lines=22> */
[----:B------:R-:W3:Y:S01]  /*aac0*/  LDL.LU R0, [R1+0x118] ;  /* 0x0001180001007983 */ /* 0x000ee20000300800 */
[----:B--2---:R-:W-:-:S05]  /*aad0*/  SEL R27, R5, R27, !P0 ;  /* 0x0000001b051b7207 */ /* 0x004fca0004000000 */
[----:B------:R0:W-:Y:S04]  /*aae0*/  STL [R1+0x1e0], R27 ;  /* 0x0001e01b01007387 */ /* 0x0001e80000100800 */
[----:B0-----:R-:W2:Y:S02]  /*aaf0*/  LDL.LU R27, [R1+0xfac] ;  /* 0x000fac00011b7983 */ /* 0x001ea40000300800 */
[----:B--2---:R-:W-:-:S05]  /*ab00*/  SEL R27, R5, R27, !P0 ;  /* 0x0000001b051b7207 */ /* 0x004fca0004000000 */
[----:B------:R0:W-:Y:S04]  /*ab10*/  STL [R1+0x1dc], R27 ;  /* 0x0001dc1b01007387 */ /* 0x0001e80000100800 */
[----:B0-----:R-:W2:Y:S02]  /*ab20*/  LDL.LU R27, [R1+0xfa8] ;  /* 0x000fa800011b7983 */ /* 0x001ea40000300800 */
[----:B--2---:R-:W-:-:S05]  /*ab30*/  SEL R27, R5, R27, !P0 ;  /* 0x0000001b051b7207 */ /* 0x004fca0004000000 */
[----:B------:R0:W-:Y:S04]  /*ab40*/  STL [R1+0x1d8], R27 ;  /* 0x0001d81b01007387 */ /* 0x0001e80000100800 */
[----:B0-----:R-:W2:Y:S01]  /*ab50*/  LDL.LU R27, [R1+0xfa4] ;  /* 0x000fa400011b7983 */ /* 0x001ea20000300800 */
[C---:B---3--:R-:W-:Y:S02]  /*ab60*/  SEL R26, R5.reuse, R26, !P0 ;  /* 0x0000001a051a7207 */ /* 0x048fe40004000000 */
[C---:B------:R-:W-:Y:S02]  /*ab70*/  SEL R4, R5.reuse, R4, !P0 ;  /* 0x0000000405047207 */ /* 0x040fe40004000000 */
[C---:B------:R-:W-:Y:S02]  /*ab80*/  SEL R3, R5.reuse, R3, !P0 ;  /* 0x0000000305037207 */ /* 0x040fe40004000000 */
[----:B--2---:R-:W-:-:S05]  /*ab90*/  SEL R27, R5, R27, !P0 ;  /* 0x0000001b051b7207 */ /* 0x004fca0004000000 */
[----:B------:R4:W-:Y:S04]  /*aba0*/  STL [R1+0x1d0], R27 ;  /* 0x0001d01b01007387 */ /* 0x0009e80000100800 */
[----:B------:R5:W-:Y:S01]  /*abb0*/  STL [R1+0x1cc], R26 ;  /* 0x0001cc1a01007387 */ /* 0x000be20000100800 */
[C---:B----4-:R-:W-:Y:S02]  /*abc0*/  SEL R27, R5.reuse, R25, !P0 ;  /* 0x00000019051b7207 */ /* 0x050fe40004000000 */
[C---:B------:R-:W-:Y:S02]  /*abd0*/  SEL R25, R5.reuse, R23, !P0 ;  /* 0x0000001705197207 */ /* 0x040fe40004000000 */
[C---:B-----5:R-:W-:Y:S02]  /*abe0*/  SEL R26, R5.reuse, R24, !P0 ;  /* 0x00000018051a7207 */ /* 0x060fe40004000000 */
[C---:B------:R-:W-:Y:S01]  /*abf0*/  SEL R24, R5.reuse, R22, !P0 ;  /* 0x0000001605187207 */ /* 0x040fe20004000000 */
[----:B------:R0:W-:Y:S01]  /*ac00*/  STL [R1+0x1c8], R27 ;  /* 0x0001c81b01007387 */ /* 0x0001e20000100800 */
[----:B------:R-:W-:-:S02]  /*ac10*/  SEL R23, R5, R21, !P0 ;  /* 0x0000001505177207 */ /* 0x000fc40004000000 */
[C---:B------:R-:W-:Y:S01]  /*ac20*/  SEL R22, R5.reuse, R20, !P0 ;  /* 0x0000001405167207 */ /* 0x040fe20004000000 */
[----:B------:R-:W-:Y:S01]  /*ac30*/  STL [R1+0x1c4], R26 ;  /* 0x0001c41a01007387 */ /* 0x000fe20000100800 */
[C---:B------:R-:W-:Y:S02]  /*ac40*/  SEL R21, R5.reuse, R19, !P0 ;  /* 0x0000001305157207 */ /* 0x040fe40004000000 */
[C---:B------:R-:W-:Y:S01]  /*ac50*/  SEL R20, R5.reuse, R18, !P0 ;  /* 0x0000001205147207 */ /* 0x040fe20004000000 */
[----:B------:R-:W-:Y:S01]  /*ac60*/  STL [R1+0x1c0], R25 ;  /* 0x0001c01901007387 */ /* 0x000fe20000100800 */
[C---:B------:R-:W-:Y:S02]  /*ac70*/  SEL R19, R5.reuse, R17, !P0 ;  /* 0x0000001105137207 */ /* 0x040fe40004000000 */
[C---:B------:R-:W-:Y:S01]  /*ac80*/  SEL R18, R5.reuse, R16, !P0 ;  /* 0x0000001005127207 */ /* 0x040fe20004000000 */
[----:B------:R-:W-:Y:S01]  /*ac90*/  STL [R1+0x1bc], R24 ;  /* 0x0001bc1801007387 */ /* 0x000fe20000100800 */
[----:B------:R-:W-:-:S03]  /*aca0*/  SEL R17, R5, R15, !P0 ;  /* 0x0000000f05117207 */ /* 0x000fc60004000000 */
        /* <DEDUP_REMOVED lines=31> */
[----:B0-----:R-:W2:Y:S01]  /*aea0*/  LDL.LU R27, [R1+0x104] ;  /* 0x00010400011b7983 */ /* 0x001ea20000300800 */
[----:B------:R-:W-:-:S02]  /*aeb0*/  SEL R2, R5, R2, !P0 ;  /* 0x0000000205027207 */ /* 0x000fc40004000000 */
        /* <DEDUP_REMOVED lines=145> */
[C---:B----4-:R-:W-:Y:S02]  /*b7d0*/  SEL R25, R5.reuse, R25, !P0 ;  /* 0x0000001905197207 */ /* 0x050fe40004000000 */
[C---:B-----5:R-:W-:Y:S02]  /*b7e0*/  SEL R24, R5.reuse, R24, !P0 ;  /* 0x0000001805187207 */ /* 0x060fe40004000000 */
[----:B------:R-:W-:-:S02]  /*b7f0*/  SEL R23, R5, R23, !P0 ;  /* 0x0000001705177207 */ /* 0x000fc40004000000 */
[C---:B------:R-:W-:Y:S02]  /*b800*/  SEL R22, R5.reuse, R22, !P0 ;  /* 0x0000001605167207 */ /* 0x040fe40004000000 */
[C---:B------:R-:W-:Y:S02]  /*b810*/  SEL R21, R5.reuse, R21, !P0 ;  /* 0x0000001505157207 */ /* 0x040fe40004000000 */
[C---:B------:R-:W-:Y:S02]  /*b820*/  SEL R20, R5.reuse, R20, !P0 ;  /* 0x0000001405147207 */ /* 0x040fe40004000000 */
[C---:B------:R-:W-:Y:S02]  /*b830*/  SEL R19, R5.reuse, R19, !P0 ;  /* 0x0000001305137207 */ /* 0x040fe40004000000 */
[C---:B------:R-:W-:Y:S02]  /*b840*/  SEL R18, R5.reuse, R18, !P0 ;  /* 0x0000001205127207 */ /* 0x040fe40004000000 */
        /* <DEDUP_REMOVED lines=18> */
[----:B--2---:R-:W-:-:S05]  /*b970*/  SEL R27, R5, R27, !P0 ;  /* 0x0000001b051b7207 */ /* 0x004fca0004000000 */
[----:B------:R0:W-:Y:S04]  /*b980*/  STL [R1+0xbc], R27 ;  /* 0x0000bc1b01007387 */ /* 0x0001e80000100800 */
[----:B0-----:R-:W2:Y:S04]  /*b990*/  LDL.LU R27, [R1+0xf88] ;  /* 0x000f8800011b7983 */ /* 0x001ea80000300800 */
        /* <DEDUP_REMOVED lines=53> */
[----:B0-----:R-:W2:Y:S02]  /*bcf0*/  LDL.LU R0, [R1+0xf1c] ;  /* 0x000f1c0001007983 */ /* 0x001ea40000300800 */
[----:B--2---:R-:W-:-:S05]  /*bd00*/  SEL R0, R5, R0, !P0 ;  /* 0x0000000005007207 */ /* 0x004fca0004000000 */
[----:B------:R0:W-:Y:S02]  /*bd10*/  STL [R1+0x30], R0 ;  /* 0x0000300001007387 */ /* 0x0001e40000100800 */
[----:B0-----:R-:W-:Y:S02]  /*bd20*/  IMAD.MOV.U32 R0, RZ, RZ, R5 ;  /* 0x000000ffff007224 */ /* 0x001fe400078e0005 */
[----:B------:R-:W2:Y:S03]  /*bd30*/  LDL.LU R5, [R1+0xf18] ;  /* 0x000f180001057983 */ /* 0x000ea60000300800 */
[----:B------:R-:W-:-:S05]  /*bd40*/  SEL R2, R0, R2, !P0 ;  /* 0x0000000200027207 */ /* 0x000fca0004000000 */
[----:B------:R0:W-:Y:S02]  /*bd50*/  STL [R1+0x2c], R2 ;  /* 0x00002c0201007387 */ /* 0x0001e40000100800 */
[C---:B0-----:R-:W-:Y:S02]  /*bd60*/  SEL R2, R0.reuse, R3, !P0 ;  /* 0x0000000300027207 */ /* 0x041fe40004000000 */
[----:B------:R-:W-:-:S03]  /*bd70*/  SEL R3, R0, R4, !P0 ;  /* 0x0000000400037207 */ /* 0x000fc60004000000 */
[----:B------:R0:W-:Y:S04]  /*bd80*/  STL [R1+0x24], R2 ;  /* 0x0000240201007387 */ /* 0x0001e80000100800 */
[----:B------:R1:W-:Y:S01]  /*bd90*/  STL [R1+0x20], R3 ;  /* 0x0000200301007387 */ /* 0x0003e20000100800 */
[----:B0-----:R-:W-:Y:S01]  /*bda0*/  SEL R2, R0, R28, !P0 ;  /* 0x0000001c00027207 */ /* 0x001fe20004000000 */
[----:B------:R-:W-:-:S05]  /*bdb0*/  IMAD.MOV.U32 R28, RZ, RZ, R0 ;  /* 0x000000ffff1c7224 */ /* 0x000fca00078e0000 */
[C---:B-1----:R-:W-:Y:S01]  /*bdc0*/  SEL R3, R28.reuse, R29, !P0 ;  /* 0x0000001d1c037207 */ /* 0x042fe20004000000 */
[----:B------:R0:W-:Y:S04]  /*bdd0*/  STL [R1+0x1c], R2 ;  /* 0x00001c0201007387 */ /* 0x0001e80000100800 */
[----:B------:R1:W-:Y:S01]  /*bde0*/  STL [R1+0x18], R3 ;  /* 0x0000180301007387 */ /* 0x0003e20000100800 */
[C---:B0-----:R-:W-:Y:S02]  /*bdf0*/  SEL R2, R28.reuse, R6, !P0 ;  /* 0x000000061c027207 */ /* 0x041fe40004000000 */
[C---:B-1----:R-:W-:Y:S02]  /*be00*/  SEL R3, R28.reuse, R7, !P0 ;  /* 0x000000071c037207 */ /* 0x042fe40004000000 */
[----:B------:R-:W-:-:S02]  /*be10*/  SEL R29, R28, R11, !P0 ;  /* 0x0000000b1c1d7207 */ /* 0x000fc40004000000 */
[----:B--2---:R-:W-:-:S05]  /*be20*/  SEL R0, R28, R5, !P0 ;  /* 0x000000051c007207 */ /* 0x004fca0004000000 */
[----:B------:R0:W-:Y:S04]  /*be30*/  STL [R1+0x14], R0 ;  /* 0x0000140001007387 */ /* 0x0001e80000100800 */
[----:B------:R1:W-:Y:S01]  /*be40*/  STL [R1+0x10], R2 ;  /* 0x0000100201007387 */ /* 0x0003e20000100800 */
[----:B0-----:R-:W-:-:S03]  /*be50*/  SEL R0, R28, R8, !P0 ;  /* 0x000000081c007207 */ /* 0x001fc60004000000 */
[----:B------:R0:W-:Y:S01]  /*be60*/  STL [R1+0xc], R3 ;  /* 0x00000c0301007387 */ /* 0x0001e20000100800 */
[----:B-1----:R-:W-:-:S03]  /*be70*/  SEL R2, R28, R9, !P0 ;  /* 0x000000091c027207 */ /* 0x002fc60004000000 */
[----:B------:R1:W-:Y:S01]  /*be80*/  STL [R1+0x8], R0 ;  /* 0x0000080001007387 */ /* 0x0003e20000100800 */
[----:B0-----:R-:W-:-:S03]  /*be90*/  SEL R3, R28, R10, !P0 ;  /* 0x0000000a1c037207 */ /* 0x001fc60004000000 */
[----:B-1----:R-:W2:Y:S04]  /*bea0*/  LDL.LU R0, [R1+0x1f4] ;  /* 0x0001f40001007983 */ /* 0x002ea80000300800 */
[----:B------:R0:W-:Y:S04]  /*beb0*/  STL [R1+0x4], R2 ;  /* 0x0000040201007387 */ /* 0x0001e80000100800 */
[----:B0-----:R-:W2:Y:S04]  /*bec0*/  LDL.LU R2, [R1+0x1f0] ;  /* 0x0001f00001027983 */ /* 0x001ea80000300800 */
[----:B------:R0:W-:Y:S04]  /*bed0*/  STL [R1], R3 ;  /* 0x0000000301007387 */ /* 0x0001e80000100800 */
[----:B0-----:R-:W2:Y:S04]  /*bee0*/  LDL.LU R3, [R1+0x1ec] ;  /* 0x0001ec0001037983 */ /* 0x001ea80000300800 */
[----:B------:R-:W2:Y:S04]  /*bef0*/  LDL.LU R4, [R1+0x1e8] ;  /* 0x0001e80001047983 */ /* 0x000ea80000300800 */
[----:B------:R-:W2:Y:S04]  /*bf00*/  LDL.LU R5, [R1+0x1e4] ;  /* 0x0001e40001057983 */ /* 0x000ea80000300800 */
[----:B------:R-:W2:Y:S04]  /*bf10*/  LDL.LU R6, [R1+0x1e0] ;  /* 0x0001e00001067983 */ /* 0x000ea80000300800 */
[----:B------:R-:W2:Y:S04]  /*bf20*/  LDL.LU R7, [R1+0x1dc] ;  /* 0x0001dc0001077983 */ /* 0x000ea80000300800 */
[----:B------:R-:W2:Y:S04]  /*bf30*/  LDL.LU R8, [R1+0x1d8] ;  /* 0x0001d80001087983 */ /* 0x000ea80000300800 */
[----:B------:R-:W2:Y:S04]  /*bf40*/  LDL.LU R9, [R1+0x1d0] ;  /* 0x0001d00001097983 */ /* 0x000ea80000300800 */
[----:B------:R-:W2:Y:S04]  /*bf50*/  LDL.LU R10, [R1+0x1cc] ;  /* 0x0001cc00010a7983 */ /* 0x000ea80000300800 */
[----:B------:R-:W2:Y:S04]  /*bf60*/  LDL.LU R11, [R1+0x1c8] ;  /* 0x0001c800010b7983 */ /* 0x000ea80000300800 */
[----:B------:R0:W-:Y:S04]  /*bf70*/  STL [R1+0xe8c], R29 ;  /* 0x000e8c1d01007387 */ /* 0x0001e80000100800 */
[----:B0-----:R-:W2:Y:S02]  /*bf80*/  LDL.LU R29, [R1+0x7c] ;  /* 0x00007c00011d7983 */ /* 0x001ea40000300800 */
[----:B--2---:R-:W-:-:S02]  /*bf90*/  SEL R28, R29, R12, !P0 ;  /* 0x0000000c1d1c7207 */ /* 0x004fc40004000000 */
[C---:B------:R-:W-:Y:S02]  /*bfa0*/  SEL R13, R29.reuse, R13, !P0 ;  /* 0x0000000d1d0d7207 */ /* 0x040fe40004000000 */
[C---:B------:R-:W-:Y:S02]  /*bfb0*/  SEL R14, R29.reuse, R14, !P0 ;  /* 0x0000000e1d0e7207 */ /* 0x040fe40004000000 */
[C---:B------:R-:W-:Y:S01]  /*bfc0*/  SEL R15, R29.reuse, R15, !P0 ;  /* 0x0000000f1d0f7207 */ /* 0x040fe20004000000 */
[----:B------:R-:W-:Y:S01]  /*bfd0*/  STL [R1+0xe90], R28 ;  /* 0x000e901c01007387 */ /* 0x000fe20000100800 */
[C---:B------:R-:W-:Y:S02]  /*bfe0*/  SEL R16, R29.reuse, R16, !P0 ;  /* 0x000000101d107207 */ /* 0x040fe40004000000 */
[C---:B------:R-:W-:Y:S01]  /*bff0*/  SEL R17, R29.reuse, R17, !P0 ;  /* 0x000000111d117207 */ /* 0x040fe20004000000 */
[----:B------:R-:W-:Y:S01]  /*c000*/  STL [R1+0xe94], R13 ;  /* 0x000e940d01007387 */ /* 0x000fe20000100800 */
[----:B------:R-:W-:-:S02]  /*c010*/  SEL R18, R29, R18, !P0 ;  /* 0x000000121d127207 */ /* 0x000fc40004000000 */
[C---:B------:R-:W-:Y:S01]  /*c020*/  SEL R19, R29.reuse, R19, !P0 ;  /* 0x000000131d137207 */ /* 0x040fe20004000000 */
[----:B------:R-:W-:Y:S01]  /*c030*/  STL [R1+0xe98], R14 ;  /* 0x000e980e01007387 */ /* 0x000fe20000100800 */
[----:B------:R-:W-:-:S03]  /*c040*/  SEL R20, R29, R20, !P0 ;  /* 0x000000141d147207 */ /* 0x000fc60004000000 */
[----:B------:R-:W-:Y:S01]  /*c050*/  STL [R1+0xe9c], R15 ;  /* 0x000e9c0f01007387 */ /* 0x000fe20000100800 */
[----:B------:R-:W-:-:S03]  /*c060*/  SEL R21, R29, R21, !P0 ;  /* 0x000000151d157207 */ /* 0x000fc60004000000 */
[----:B------:R0:W-:Y:S01]  /*c070*/  STL [R1+0xea0], R16 ;  /* 0x000ea01001007387 */ /* 0x0001e20000100800 */
[C---:B------:R-:W-:Y:S02]  /*c080*/  SEL R22, R29.reuse, R22, !P0 ;  /* 0x000000161d167207 */ /* 0x040fe40004000000 */
[C---:B------:R-:W-:Y:S02]  /*c090*/  SEL R23, R29.reuse, R23, !P0 ;  /* 0x000000171d177207 */ /* 0x040fe40004000000 */
[C---:B-----5:R-:W-:Y:S01]  /*c0a0*/  SEL R24, R29.reuse, R24, !P0 ;  /* 0x000000181d187207 */ /* 0x060fe20004000000 */
[----:B0-----:R-:W2:Y:S01]  /*c0b0*/  LDL.LU R16, [R1+0x1d4] ;  /* 0x0001d40001107983 */ /* 0x001ea20000300800 */
[----:B----4-:R-:W-:-:S03]  /*c0c0*/  SEL R25, R29, R25, !P0 ;  /* 0x000000191d197207 */ /* 0x010fc60004000000 */
[----:B------:R-:W-:Y:S01]  /*c0d0*/  STL [R1+0xea4], R17 ;  /* 0x000ea41101007387 */ /* 0x000fe20000100800 */
[----:B---3--:R-:W-:-:S03]  /*c0e0*/  SEL R26, R29, R26, !P0 ;  /* 0x0000001a1d1a7207 */ /* 0x008fc60004000000 */
        /* <DEDUP_REMOVED lines=9> */
[----:B------:R-:W3:Y:S04]  /*c180*/  LDL.LU R12, [R1+0x1c4] ;  /* 0x0001c400010c7983 */ /* 0x000ee80000300800 */
[----:B------:R-:W4:Y:S04]  /*c190*/  LDL.LU R15, [R1+0x1c0] ;  /* 0x0001c000010f7983 */ /* 0x000f280000300800 */
[----:B------:R-:W5:Y:S04]  /*c1a0*/  LDL.LU R14, [R1+0x1bc] ;  /* 0x0001bc00010e7983 */ /* 0x000f680000300800 */
[----:B------:R-:W5:Y:S01]  /*c1b0*/  LDL.LU R13, [R1+0x1b8] ;  /* 0x0001b800010d7983 */ /* 0x000f620000300800 */
[----:B------:R-:W-:Y:S01]  /*c1c0*/  SEL R27, R29, R27, !P0 ;  /* 0x0000001b1d1b7207 */ /* 0x000fe20004000000 */
[----:B------:R-:W-:-:S02]  /*c1d0*/  IMAD R0, R0, UR7, RZ ;  /* 0x0000000700007c24 */ /* 0x000fc4000f8e02ff */
[----:B------:R-:W5:Y:S01]  /*c1e0*/  LDL.LU R28, [R1+0x1b4] ;  /* 0x0001b400011c7983 */ /* 0x000f620000300800 */
[----:B------:R-:W-:Y:S02]  /*c1f0*/  IMAD R2, R2, UR7, RZ ;  /* 0x0000000702027c24 */ /* 0x000fe4000f8e02ff */
[----:B------:R-:W-:Y:S01]  /*c200*/  IMAD R3, R3, UR7, RZ ;  /* 0x0000000703037c24 */ /* 0x000fe2000f8e02ff */
[----:B------:R-:W5:Y:S01]  /*c210*/  LDL.LU R29, [R1+0x1b0] ;  /* 0x0001b000011d7983 */ /* 0x000f620000300800 */
[----:B------:R-:W-:Y:S02]  /*c220*/  IMAD R4, R4, UR7, RZ ;  /* 0x0000000704047c24 */ /* 0x000fe4000f8e02ff */
[----:B------:R-:W-:Y:S01]  /*c230*/  IMAD R5, R5, UR7, RZ ;  /* 0x0000000705057c24 */ /* 0x000fe2000f8e02ff */
[----:B------:R-:W-:Y:S01]  /*c240*/  STL [R1+0xecc], R27 ;  /* 0x000ecc1b01007387 */ /* 0x000fe20000100800 */
[----:B------:R-:W-:-:S03]  /*c250*/  IMAD R6, R6, UR7, RZ ;  /* 0x0000000706067c24 */ /* 0x000fc6000f8e02ff */
[----:B------:R-:W-:Y:S01]  /*c260*/  STL [R1+0xed0], R0 ;  /* 0x000ed00001007387 */ /* 0x000fe20000100800 */
[----:B------:R-:W-:Y:S02]  /*c270*/  IMAD R7, R7, UR7, RZ ;  /* 0x0000000707077c24 */ /* 0x000fe4000f8e02ff */
[----:B------:R-:W-:Y:S02]  /*c280*/  IMAD R8, R8, UR7, RZ ;  /* 0x0000000708087c24 */ /* 0x000fe4000f8e02ff */
[----:B------:R-:W-:Y:S02]  /*c290*/  IMAD R9, R9, UR7, RZ ;  /* 0x0000000709097c24 */ /* 0x000fe4000f8e02ff */
[----:B------:R-:W-:Y:S02]  /*c2a0*/  IMAD R10, R10, UR7, RZ ;  /* 0x000000070a0a7c24 */ /* 0x000fe4000f8e02ff */
[----:B------:R-:W-:Y:S02]  /*c2b0*/  IMAD R11, R11, UR7, RZ ;  /* 0x000000070b0b7c24 */ /* 0x000fe4000f8e02ff */
[----:B--2---:R-:W-:-:S05]  /*c2c0*/  IMAD R16, R16, UR20, RZ ;  /* 0x0000001410107c24 */ /* 0x004fca000f8e02ff */
[----:B------:R-:W-:Y:S04]  /*c2d0*/  STL [R1+0x1d4], R16 ;  /* 0x0001d41001007387 */ /* 0x000fe80000100800 */
[----:B------:R4:W-:Y:S04]  /*c2e0*/  STL [R1+0xed4], R2 ;  /* 0x000ed40201007387 */ /* 0x0009e80000100800 */
[----:B------:R0:W-:Y:S04]  /*c2f0*/  STL [R1+0xed8], R3 ;  /* 0x000ed80301007387 */ /* 0x0001e80000100800 */
[----:B------:R-:W-:Y:S04]  /*c300*/  STL [R1+0xedc], R4 ;  /* 0x000edc0401007387 */ /* 0x000fe80000100800 */
[----:B------:R-:W-:Y:S04]  /*c310*/  STL [R1+0xee0], R5 ;  /* 0x000ee00501007387 */ /* 0x000fe80000100800 */
[----:B------:R-:W-:Y:S04]  /*c320*/  STL [R1+0xee4], R6 ;  /* 0x000ee40601007387 */ /* 0x000fe80000100800 */
[----:B------:R-:W-:Y:S04]  /*c330*/  STL [R1+0xee8], R7 ;  /* 0x000ee80701007387 */ /* 0x000fe80000100800 */
[----:B------:R-:W-:Y:S04]  /*c340*/  STL [R1+0xeec], R8 ;  /* 0x000eec0801007387 */ /* 0x000fe80000100800 */
[----:B------:R-:W-:Y:S04]  /*c350*/  STL [R1+0xef0], R9 ;  /* 0x000ef00901007387 */ /* 0x000fe80000100800 */
[----:B------:R-:W-:Y:S01]  /*c360*/  STL [R1+0xef4], R10 ;  /* 0x000ef40a01007387 */ /* 0x000fe20000100800 */
[----:B---3--:R-:W-:-:S03]  /*c370*/  IMAD R12, R12, UR7, RZ ;  /* 0x000000070c0c7c24 */ /* 0x008fc6000f8e02ff */
[----:B------:R-:W-:Y:S01]  /*c380*/  STL [R1+0xef8], R11 ;  /* 0x000ef80b01007387 */ /* 0x000fe20000100800 */
[----:B----4-:R-:W-:-:S03]  /*c390*/  IMAD R2, R15, UR7, RZ ;  /* 0x000000070f027c24 */ /* 0x010fc6000f8e02ff */
[----:B------:R1:W-:Y:S01]  /*c3a0*/  STL [R1+0xefc], R12 ;  /* 0x000efc0c01007387 */ /* 0x0003e20000100800 */
[----:B-----5:R-:W-:-:S03]  /*c3b0*/  IMAD R0, R14, UR7, RZ ;  /* 0x000000070e007c24 */ /* 0x020fc6000f8e02ff */
[----:B------:R2:W-:Y:S01]  /*c3c0*/  STL [R1+0x28], R2 ;  /* 0x0000280201007387 */ /* 0x0005e20000100800 */
[----:B0-----:R-:W-:-:S03]  /*c3d0*/  IMAD R3, R13, UR7, RZ ;  /* 0x000000070d037c24 */ /* 0x001fc6000f8e02ff */
[----:B------:R0:W-:Y:S04]  /*c3e0*/  STL [R1+0x34], R0 ;  /* 0x0000340001007387 */ /* 0x0001e80000100800 */
[----:B------:R-:W-:Y:S04]  /*c3f0*/  STL [R1+0x44], R3 ;  /* 0x0000440301007387 */ /* 0x000fe80000100800 */
[----:B-1----:R-:W3:Y:S01]  /*c400*/  LDL.LU R12, [R1+0x1a4] ;  /* 0x0001a400010c7983 */ /* 0x002ee20000300800 */
[----:B--2---:R-:W-:Y:S02]  /*c410*/  IMAD R2, R28, UR7, RZ ;  /* 0x000000071c027c24 */ /* 0x004fe4000f8e02ff */
[----:B0-----:R-:W-:-:S03]  /*c420*/  IMAD R0, R29, UR7, RZ ;  /* 0x000000071d007c24 */ /* 0x001fc6000f8e02ff */
[----:B------:R-:W-:Y:S04]  /*c430*/  STL [R1+0x70], R2 ;  /* 0x0000700201007387 */ /* 0x000fe80000100800 */
[----:B---3--:R0:W-:Y:S04]  /*c440*/  STL [R1+0xf10], R12 ;  /* 0x000f100c01007387 */ /* 0x0081e80000100800 */
[----:B------:R-:W-:Y:S04]  /*c450*/  STL [R1+0x7c], R0 ;  /* 0x00007c0001007387 */ /* 0x000fe80000100800 */
        /* <DEDUP_REMOVED lines=31> */
[----:B--2---:R-:W-:-:S05]  /*c650*/  IMAD R12, R12, UR7, RZ ;  /* 0x000000070c0c7c24 */ /* 0x004fca000f8e02ff */
[----:B------:R0:W-:Y:S04]  /*c660*/  STL [R1+0x90], R12 ;  /* 0x0000900c01007387 */ /* 0x0001e80000100800 */
[----:B0-----:R-:W2:Y:S02]  /*c670*/  LDL.LU R12, [R1+0xf14] ;  /* 0x000f1400010c7983 */ /* 0x001ea40000300800 */
[----:B--2---:R-:W-:-:S05]  /*c680*/  IMAD R12, R12, UR7, RZ ;  /* 0x000000070c0c7c24 */ /* 0x004fca000f8e02ff */
[----:B------:R0:W-:Y:S04]  /*c690*/  STL [R1+0xa4], R12 ;  /* 0x0000a40c01007387 */ /* 0x0001e80000100800 */
[----:B0-----:R-:W2:Y:S01]  /*c6a0*/  LDL.LU R12, [R1+0xf10] ;  /* 0x000f1000010c7983 */ /* 0x001ea20000300800 */
[----:B---3--:R-:W-:Y:S02]  /*c6b0*/  IMAD R11, R11, UR7, RZ ;  /* 0x000000070b0b7c24 */ /* 0x008fe4000f8e02ff */
[----:B--2---:R-:W-:-:S05]  /*c6c0*/  IMAD R12, R12, UR7, RZ ;  /* 0x000000070c0c7c24 */ /* 0x004fca000f8e02ff */
[----:B------:R4:W-:Y:S04]  /*c6d0*/  STL [R1+0xb4], R12 ;  /* 0x0000b40c01007387 */ /* 0x0009e80000100800 */
[----:B------:R5:W-:Y:S01]  /*c6e0*/  STL [R1+0xc4], R11 ;  /* 0x0000c40b01007387 */ /* 0x000be20000100800 */
[----:B----4-:R-:W-:Y:S02]  /*c6f0*/  IMAD R12, R10, UR7, RZ ;  /* 0x000000070a0c7c24 */ /* 0x010fe4000f8e02ff */
[----:B------:R-:W-:Y:S02]  /*c700*/  IMAD R10, R8, UR7, RZ ;  /* 0x00000007080a7c24 */ /* 0x000fe4000f8e02ff */
[----:B-----5:R-:W-:Y:S02]  /*c710*/  IMAD R11, R9, UR7, RZ ;  /* 0x00000007090b7c24 */ /* 0x020fe4000f8e02ff */
[----:B------:R-:W-:Y:S01]  /*c720*/  IMAD R9, R7, UR7, RZ ;  /* 0x0000000707097c24 */ /* 0x000fe2000f8e02ff */
[----:B------:R-:W-:Y:S01]  /*c730*/  STL [R1+0xd8], R12 ;  /* 0x0000d80c01007387 */ /* 0x000fe20000100800 */
[----:B------:R-:W-:-:S02]  /*c740*/  IMAD R8, R6, UR7, RZ ;  /* 0x0000000706087c24 */ /* 0x000fc4000f8e02ff */
[----:B------:R-:W-:Y:S01]  /*c750*/  IMAD R7, R5, UR7, RZ ;  /* 0x0000000705077c24 */ /* 0x000fe2000f8e02ff */
[----:B------:R-:W-:Y:S01]  /*c760*/  STL [R1+0xe4], R11 ;  /* 0x0000e40b01007387 */ /* 0x000fe20000100800 */
[----:B------:R-:W-:Y:S02]  /*c770*/  IMAD R6, R4, UR7, RZ ;  /* 0x0000000704067c24 */ /* 0x000fe4000f8e02ff */
[----:B------:R-:W-:Y:S01]  /*c780*/  IMAD R5, R3, UR7, RZ ;  /* 0x0000000703057c24 */ /* 0x000fe2000f8e02ff */
[----:B------:R-:W-:Y:S01]  /*c790*/  STL [R1+0xf8], R10 ;  /* 0x0000f80a01007387 */ /* 0x000fe20000100800 */
[----:B------:R-:W-:Y:S02]  /*c7a0*/  IMAD R4, R2, UR7, RZ ;  /* 0x0000000702047c24 */ /* 0x000fe4000f8e02ff */
[----:B------:R-:W-:Y:S01]  /*c7b0*/  IMAD R3, R0, UR7, RZ ;  /* 0x0000000700037c24 */ /* 0x000fe2000f8e02ff */
[----:B------:R-:W-:Y:S04]  /*c7c0*/  STL [R1+0x108], R9 ;  /* 0x0001080901007387 */ /* 0x000fe80000100800 */
[----:B------:R-:W-:Y:S01]  /*c7d0*/  STL [R1+0x118], R8 ;  /* 0x0001180801007387 */ /* 0x000fe20000100800 */
[----:B------:R-:W-:-:S03]  /*c7e0*/  IMAD R2, R27, UR7, RZ ;  /* 0x000000071b027c24 */ /* 0x000fc6000f8e02ff */
[----:B------:R-:W-:Y:S01]  /*c7f0*/  STL [R1+0x12c], R7 ;  /* 0x00012c0701007387 */ /* 0x000fe20000100800 */
[----:B------:R-:W-:-:S03]  /*c800*/  IMAD R0, R26, UR7, RZ ;  /* 0x000000071a007c24 */ /* 0x000fc6000f8e02ff */
[----:B------:R-:W-:Y:S04]  /*c810*/  STL [R1+0x13c], R6 ;  /* 0x00013c0601007387 */ /* 0x000fe80000100800 */
[----:B------:R-:W-:Y:S04]  /*c820*/  STL [R1+0x14c], R5 ;  /* 0x00014c0501007387 */ /* 0x000fe80000100800 */
[----:B------:R-:W-:Y:S04]  /*c830*/  STL [R1+0x160], R4 ;  /* 0x0001600401007387 */ /* 0x000fe80000100800 */
[----:B------:R0:W-:Y:S04]  /*c840*/  STL [R1+0x16c], R3 ;  /* 0x00016c0301007387 */ /* 0x0001e80000100800 */
[----:B------:R1:W-:Y:S01]  /*c850*/  STL [R1+0x180], R2 ;  /* 0x0001800201007387 */ /* 0x0003e20000100800 */
[----:B0-----:R-:W-:-:S03]  /*c860*/  IMAD R3, R25, UR7, RZ ;  /* 0x0000000719037c24 */ /* 0x001fc6000f8e02ff */
[----:B------:R0:W-:Y:S01]  /*c870*/  STL [R1+0x184], R0 ;  /* 0x0001840001007387 */ /* 0x0001e20000100800 */
[----:B-1----:R-:W-:-:S03]  /*c880*/  IMAD R2, R24, UR7, RZ ;  /* 0x0000000718027c24 */ /* 0x002fc6000f8e02ff */
[----:B------:R1:W-:Y:S01]  /*c890*/  STL [R1+0x17c], R3 ;  /* 0x00017c0301007387 */ /* 0x0003e20000100800 */
[----:B0-----:R-:W-:-:S03]  /*c8a0*/  IMAD R0, R23, UR7, RZ ;  /* 0x0000000717007c24 */ /* 0x001fc6000f8e02ff */
[----:B------:R0:W-:Y:S01]  /*c8b0*/  STL [R1+0x178], R2 ;  /* 0x0001780201007387 */ /* 0x0001e20000100800 */
[----:B-1----:R-:W-:-:S03]  /*c8c0*/  IMAD R3, R22, UR7, RZ ;  /* 0x0000000716037c24 */ /* 0x002fc6000f8e02ff */
[----:B------:R1:W-:Y:S04]  /*c8d0*/  STL [R1+0x174], R0 ;  /* 0x0001740001007387 */ /* 0x0003e80000100800 */
[----:B------:R2:W-:Y:S01]  /*c8e0*/  STL [R1+0x170], R3 ;  /* 0x0001700301007387 */ /* 0x0005e20000100800 */
[----:B0-----:R-:W-:Y:S02]  /*c8f0*/  IMAD R2, R21, UR7, RZ ;  /* 0x0000000715027c24 */ /* 0x001fe4000f8e02ff */
[----:B-1----:R-:W-:-:S03]  /*c900*/  IMAD R0, R20, UR7, RZ ;  /* 0x0000000714007c24 */ /* 0x002fc6000f8e02ff */
[----:B------:R0:W-:Y:S01]  /*c910*/  STL [R1+0x168], R2 ;  /* 0x0001680201007387 */ /* 0x0001e20000100800 */
[----:B--2---:R-:W-:-:S03]  /*c920*/  IMAD R3, R19, UR7, RZ ;  /* 0x0000000713037c24 */ /* 0x004fc6000f8e02ff */
        /* <DEDUP_REMOVED lines=13> */
[----:B------:R-:W-:Y:S04]  /*ca00*/  STL [R1+0x140], R3 ;  /* 0x0001400301007387 */ /* 0x000fe80000100800 */
[----:B------:R-:W2:Y:S01]  /*ca10*/  LDL.LU R12, [R1+0x124] ;  /* 0x00012400010c7983 */ /* 0x000ea20000300800 */
[----:B0-----:R-:W-:Y:S02]  /*ca20*/  IMAD R2, R28, UR7, RZ ;  /* 0x000000071c027c24 */ /* 0x001fe4000f8e02ff */
[----:B-1----:R-:W-:-:S03]  /*ca30*/  IMAD R0, R29, UR7, RZ ;  /* 0x000000071d007c24 */ /* 0x002fc6000f8e02ff */
[----:B------:R-:W-:Y:S04]  /*ca40*/  STL [R1+0x138], R2 ;  /* 0x0001380201007387 */ /* 0x000fe80000100800 */
[----:B--2---:R0:W-:Y:S04]  /*ca50*/  STL [R1+0xf08], R12 ;  /* 0x000f080c01007387 */ /* 0x0041e80000100800 */
        /* <DEDUP_REMOVED lines=128> */
[----:B------:R-:W3:Y:S01]  /*d260*/  LDL.LU R29, [R1] ;  /* 0x00000000011d7983 */ /* 0x000ee20000300800 */
[----:B--2---:R-:W-:-:S05]  /*d270*/  IMAD R12, R12, UR7, RZ ;  /* 0x000000070c0c7c24 */ /* 0x004fca000f8e02ff */
[----:B------:R0:W-:Y:S04]  /*d280*/  STL [R1+0x8c], R12 ;  /* 0x00008c0c01007387 */ /* 0x0001e80000100800 */
[----:B0-----:R-:W2:Y:S02]  /*d290*/  LDL.LU R12, [R1+0xf04] ;  /* 0x000f0400010c7983 */ /* 0x001ea40000300800 */
[----:B--2---:R-:W-:-:S05]  /*d2a0*/  IMAD R12, R12, UR7, RZ ;  /* 0x000000070c0c7c24 */ /* 0x004fca000f8e02ff */
[----:B------:R0:W-:Y:S04]  /*d2b0*/  STL [R1+0x88], R12 ;  /* 0x0000880c01007387 */ /* 0x0001e80000100800 */
[----:B0-----:R-:W2:Y:S01]  /*d2c0*/  LDL.LU R12, [R1+0xf00] ;  /* 0x000f0000010c7983 */ /* 0x001ea20000300800 */
[----:B---3--:R-:W-:Y:S02]  /*d2d0*/  IMAD R11, R11, UR7, RZ ;  /* 0x000000070b0b7c24 */ /* 0x008fe4000f8e02ff */
[----:B----4-:R-:W-:Y:S02]  /*d2e0*/  IMAD R10, R10, UR7, RZ ;  /* 0x000000070a0a7c24 */ /* 0x010fe4000f8e02ff */
[----:B-----5:R-:W-:Y:S02]  /*d2f0*/  IMAD R9, R9, UR7, RZ ;  /* 0x0000000709097c24 */ /* 0x020fe4000f8e02ff */
[----:B------:R-:W-:-:S02]  /*d300*/  IMAD R8, R8, UR7, RZ ;  /* 0x0000000708087c24 */ /* 0x000fc4000f8e02ff */
[----:B------:R-:W-:Y:S02]  /*d310*/  IMAD R7, R7, UR7, RZ ;  /* 0x0000000707077c24 */ /* 0x000fe4000f8e02ff */
[----:B------:R-:W-:Y:S02]  /*d320*/  IMAD R6, R6, UR7, RZ ;  /* 0x0000000706067c24 */ /* 0x000fe4000f8e02ff */
[----:B------:R-:W-:Y:S02]  /*d330*/  IMAD R5, R5, UR7, RZ ;  /* 0x0000000705057c24 */ /* 0x000fe4000f8e02ff */
[----:B------:R-:W-:Y:S02]  /*d340*/  IMAD R4, R4, UR7, RZ ;  /* 0x0000000704047c24 */ /* 0x000fe4000f8e02ff */
[----:B------:R-:W-:Y:S02]  /*d350*/  IMAD R3, R3, UR7, RZ ;  /* 0x0000000703037c24 */ /* 0x000fe4000f8e02ff */
        /* <DEDUP_REMOVED lines=19> */
[----:B--2---:R-:W-:-:S05]  /*d490*/  IMAD R12, R12, UR7, RZ ;  /* 0x000000070c0c7c24 */ /* 0x004fca000f8e02ff */
        /* <DEDUP_REMOVED lines=55> */
[----:B0-----:R-:W3:Y:S04]  /*d810*/  LDL.LU R28, [R1+0xe90] ;  /* 0x000e9000011c7983 */ /* 0x001ee80000300800 */
[----:B------:R0:W-:Y:S04]  /*d820*/  STL [R1], R29 ;  /* 0x0000001d01007387 */ /* 0x0001e80000100800 */
[----:B0-----:R-:W4:Y:S01]  /*d830*/  LDL.LU R29, [R1+0xe8c] ;  /* 0x000e8c00011d7983 */ /* 0x001f220000300800 */
[----:B--2---:R-:W-:-:S02]  /*d840*/  IMAD R13, R13, UR7, RZ ;  /* 0x000000070d0d7c24 */ /* 0x004fc4000f8e02ff */
[----:B---3--:R-:W-:Y:S02]  /*d850*/  IMAD R28, R28, UR7, RZ ;  /* 0x000000071c1c7c24 */ /* 0x008fe4000f8e02ff */
[----:B----4-:R-:W-:-:S05]  /*d860*/  IMAD R29, R29, UR7, RZ ;  /* 0x000000071d1d7c24 */ /* 0x010fca000f8e02ff */
[----:B------:R-:W-:Y:S04]  /*d870*/  STL [R1+0xe84], R29 ;  /* 0x000e841d01007387 */ /* 0x000fe80000100800 */
[----:B------:R0:W-:Y:S04]  /*d880*/  STL [R1+0xe88], R28 ;  /* 0x000e881c01007387 */ /* 0x0001e80000100800 */
[----:B------:R1:W-:Y:S01]  /*d890*/  STL [R1+0x188], R13 ;  /* 0x0001880d01007387 */ /* 0x0003e20000100800 */
[----:B0-----:R-:W-:Y:S02]  /*d8a0*/  IMAD R28, R14, UR7, RZ ;  /* 0x000000070e1c7c24 */ /* 0x001fe4000f8e02ff */
[----:B------:R-:W-:-:S02]  /*d8b0*/  IMAD R14, R15, UR7, RZ ;  /* 0x000000070f0e7c24 */ /* 0x000fc4000f8e02ff */
[----:B-1----:R-:W-:Y:S01]  /*d8c0*/  IMAD R13, R16, UR7, RZ ;  /* 0x00000007100d7c24 */ /* 0x002fe2000f8e02ff */
[----:B------:R-:W-:Y:S01]  /*d8d0*/  STL [R1+0x18c], R28 ;  /* 0x00018c1c01007387 */ /* 0x000fe20000100800 */
[----:B------:R-:W-:-:S03]  /*d8e0*/  SHF.R.S32.HI R16, RZ, 0x1f, R0 ;  /* 0x0000001fff107819 */ /* 0x000fc60000011400 */
[----:B------:R-:W-:Y:S01]  /*d8f0*/  STL [R1+0x190], R14 ;  /* 0x0001900e01007387 */ /* 0x000fe20000100800 */
[----:B------:R-:W-:-:S03]  /*d900*/  SHF.R.S32.HI R15, RZ, 0x1f, R2 ;  /* 0x0000001fff0f7819 */ /* 0x000fc60000011402 */
[----:B------:R0:W-:Y:S02]  /*d910*/  STL [R1+0x194], R13 ;  /* 0x0001940d01007387 */ /* 0x0001e40000100800 */
[----:B0-----:R-:W-:Y:S02]  /*d920*/  IADD3 R13, P3, PT, R0, UR10, RZ ;  /* 0x0000000a000d7c10 */ /* 0x001fe4000ff7e0ff */
[----:B------:R-:W-:Y:S02]  /*d930*/  IADD3 R0, P2, PT, R2, UR10, RZ ;  /* 0x0000000a02007c10 */ /* 0x000fe4000ff5e0ff */
[----:B------:R-:W-:Y:S01]  /*d940*/  IADD3 R2, P0, PT, R3, UR10, RZ ;  /* 0x0000000a03027c10 */ /* 0x000fe2000ff1e0ff */
[----:B------:R-:W-:Y:S04]  /*d950*/  STL [R1+0x6cc], R13 ;  /* 0x0006cc0d01007387 */ /* 0x000fe80000100800 */
[----:B------:R0:W-:Y:S01]  /*d960*/  STL [R1+0x6c8], R0 ;  /* 0x0006c80001007387 */ /* 0x0001e20000100800 */
[----:B------:R-:W-:-:S03]  /*d970*/  SHF.R.S32.HI R14, RZ, 0x1f, R3 ;  /* 0x0000001fff0e7819 */ /* 0x000fc60000011403 */
[----:B------:R1:W-:Y:S01]  /*d980*/  STL [R1+0x6c4], R2 ;  /* 0x0006c40201007387 */ /* 0x0003e20000100800 */
[----:B------:R-:W-:Y:S02]  /*d990*/  SHF.R.S32.HI R3, RZ, 0x1f, R4 ;  /* 0x0000001fff037819 */ /* 0x000fe40000011404 */
[----:B0-----:R-:W-:Y:S02]  /*d9a0*/  IADD3 R0, P1, PT, R4, UR10, RZ ;  /* 0x0000000a04007c10 */ /* 0x001fe4000ff3e0ff */
[----:B-1----:R-:W-:Y:S02]  /*d9b0*/  SHF.R.S32.HI R2, RZ, 0x1f, R5 ;  /* 0x0000001fff027819 */ /* 0x002fe40000011405 */
[----:B------:R-:W-:Y:S01]  /*d9c0*/  IADD3 R5, P6, PT, R5, UR10, RZ ;  /* 0x0000000a05057c10 */ /* 0x000fe2000ffde0ff */
[----:B------:R-:W-:Y:S01]  /*d9d0*/  STL [R1+0x6c0], R0 ;  /* 0x0006c00001007387 */ /* 0x000fe20000100800 */
[----:B------:R-:W-:-:S03]  /*d9e0*/  IADD3 R4, P5, PT, R6, UR10, RZ ;  /* 0x0000000a06047c10 */ /* 0x000fc6000ffbe0ff */
[----:B------:R0:W-:Y:S04]  /*d9f0*/  STL [R1+0x6bc], R5 ;  /* 0x0006bc0501007387 */ /* 0x0001e80000100800 */
[----:B------:R1:W-:Y:S01]  /*da00*/  STL [R1+0x6b8], R4 ;  /* 0x0006b80401007387 */ /* 0x0003e20000100800 */
[----:B0-----:R-:W-:Y:S02]  /*da10*/  IADD3 R5, P4, PT, R7, UR10, RZ ;  /* 0x0000000a07057c10 */ /* 0x001fe4000ff9e0ff */
[----:B-1----:R-:W-:-:S03]  /*da20*/  IADD3.X R4, PT, PT, R16, UR11, RZ, P3, !PT ;  /* 0x0000000b10047c10 */ /* 0x002fc60009ffe4ff */
[----:B------:R0:W-:Y:S04]  /*da30*/  STL [R1+0x6b4], R5 ;  /* 0x0006b40501007387 */ /* 0x0001e80000100800 */
[----:B------:R-:W2:Y:S04]  /*da40*/  LDL.LU R16, [R1+0x44] ;  /* 0x0000440001107983 */ /* 0x000ea80000300800 */
[----:B------:R-:W3:Y:S01]  /*da50*/  LDL.LU R29, [R1+0x70] ;  /* 0x00007000011d7983 */ /* 0x000ee20000300800 */
[----:B------:R-:W-:-:S03]  /*da60*/  SHF.R.S32.HI R13, RZ, 0x1f, R7 ;  /* 0x0000001fff0d7819 */ /* 0x000fc60000011407 */
[----:B------:R1:W-:Y:S01]  /*da70*/  STL [R1+0xa28], R4 ;  /* 0x000a280401007387 */ /* 0x0003e20000100800 */
[----:B------:R-:W-:Y:S02]  /*da80*/  SHF.R.S32.HI R7, RZ, 0x1f, R8 ;  /* 0x0000001fff077819 */ /* 0x000fe40000011408 */
[----:B0-----:R-:W-:Y:S02]  /*da90*/  IADD3.X R5, PT, PT, R15, UR11, RZ, P2, !PT ;  /* 0x0000000b0f057c10 */ /* 0x001fe400097fe4ff */
[----:B-1----:R-:W-:Y:S02]  /*daa0*/  IADD3 R4, P3, PT, R8, UR10, RZ ;  /* 0x0000000a08047c10 */ /* 0x002fe4000ff7e0ff */
[----:B------:R-:W4:Y:S04]  /*dab0*/  LDL.LU R8, [R1+0x34] ;  /* 0x0000340001087983 */ /* 0x000f280000300800 */
[----:B------:R0:W-:Y:S04]  /*dac0*/  STL [R1+0x6b0], R4 ;  /* 0x0006b00401007387 */ /* 0x0001e80000100800 */
[----:B------:R-:W2:Y:S01]  /*dad0*/  LDL.LU R15, [R1+0x28] ;  /* 0x00002800010f7983 */ /* 0x000ea20000300800 */
[----:B------:R-:W-:-:S02]  /*dae0*/  SHF.R.S32.HI R0, RZ, 0x1f, R6 ;  /* 0x0000001fff007819 */ /* 0x000fc40000011406 */
[----:B-----5:R-:W-:Y:S02]  /*daf0*/  SHF.R.S32.HI R6, RZ, 0x1f, R9 ;  /* 0x0000001fff067819 */ /* 0x020fe40000011409 */
[----:B------:R-:W-:Y:S02]  /*db00*/  IADD3.X R14, PT, PT, R14, UR11, RZ, P0, !PT ;  /* 0x0000000b0e0e7c10 */ /* 0x000fe400087fe4ff */
[----:B0-----:R-:W-:Y:S02]  /*db10*/  IADD3 R4, P2, PT, R9, UR10, RZ ;  /* 0x0000000a09047c10 */ /* 0x001fe4000ff5e0ff */
[----:B------:R-:W-:Y:S01]  /*db20*/  IADD3 R9, P0, PT, R10, UR10, RZ ;  /* 0x0000000a0a097c10 */ /* 0x000fe2000ff1e0ff */
[----:B------:R0:W-:Y:S01]  /*db30*/  STL [R1+0xa24], R5 ;  /* 0x000a240501007387 */ /* 0x0001e20000100800 */
[----:B------:R-:W-:-:S03]  /*db40*/  IADD3.X R3, PT, PT, R3, UR11, RZ, P1, !PT ;  /* 0x0000000b03037c10 */ /* 0x000fc60008ffe4ff */
[----:B------:R1:W-:Y:S04]  /*db50*/  STL [R1+0x6ac], R4 ;  /* 0x0006ac0401007387 */ /* 0x0003e80000100800 */
[----:B------:R-:W-:Y:S01]  /*db60*/  STL [R1+0xa20], R14 ;  /* 0x000a200e01007387 */ /* 0x000fe20000100800 */
[----:B------:R-:W-:-:S03]  /*db70*/  IADD3.X R2, PT, PT, R2, UR11, RZ, P6, !PT ;  /* 0x0000000b02027c10 */ /* 0x000fc6000b7fe4ff */
[----:B------:R5:W-:Y:S01]  /*db80*/  STL [R1+0x6a8], R9 ;  /* 0x0006a80901007387 */ /* 0x000be20000100800 */
[----:B0-----:R-:W-:Y:S02]  /*db90*/  SHF.R.S32.HI R5, RZ, 0x1f, R10 ;  /* 0x0000001fff057819 */ /* 0x001fe4000001140a */
[----:B-1----:R-:W-:Y:S01]  /*dba0*/  SHF.R.S32.HI R4, RZ, 0x1f, R11 ;  /* 0x0000001fff047819 */ /* 0x002fe2000001140b */
[----:B------:R-:W3:Y:S01]  /*dbb0*/  LDL.LU R10, [R1+0xa4] ;  /* 0x0000a400010a7983 */ /* 0x000ee20000300800 */
[----:B-----5:R-:W-:-:S03]  /*dbc0*/  IADD3 R9, P1, PT, R11, UR10, RZ ;  /* 0x0000000a0b097c10 */ /* 0x020fc6000ff3e0ff */
[----:B------:R0:W-:Y:S04]  /*dbd0*/  STL [R1+0xa1c], R3 ;  /* 0x000a1c0301007387 */ /* 0x0001e80000100800 */
[----:B------:R-:W5:Y:S04]  /*dbe0*/  LDL.LU R11, [R1+0x90] ;  /* 0x00009000010b7983 */ /* 0x000f680000300800 */
[----:B------:R1:W-:Y:S01]  /*dbf0*/  STL [R1+0x69c], R9 ;  /* 0x00069c0901007387 */ /* 0x0003e20000100800 */
[----:B0-----:R-:W-:-:S03]  /*dc00*/  SHF.R.S32.HI R3, RZ, 0x1f, R12 ;  /* 0x0000001fff037819 */ /* 0x001fc6000001140c */
[----:B------:R-:W3:Y:S04]  /*dc10*/  LDL.LU R14, [R1+0xb4] ;  /* 0x0000b400010e7983 */ /* 0x000ee80000300800 */
[----:B------:R-:W-:Y:S01]  /*dc20*/  STL [R1+0xa18], R2 ;  /* 0x000a180201007387 */ /* 0x000fe20000100800 */
[----:B-1----:R-:W-:-:S03]  /*dc30*/  IADD3 R9, P6, PT, R12, UR10, RZ ;  /* 0x0000000a0c097c10 */ /* 0x002fc6000ffde0ff */
[----:B------:R-:W3:Y:S01]  /*dc40*/  LDL.LU R12, [R1+0x7c] ;  /* 0x00007c00010c7983 */ /* 0x000ee20000300800 */
[----:B------:R-:W-:-:S03]  /*dc50*/  IADD3.X R0, PT, PT, R0, UR11, RZ, P5, !PT ;  /* 0x0000000b00007c10 */ /* 0x000fc6000affe4ff */
[----:B------:R0:W-:Y:S04]  /*dc60*/  STL [R1+0x564], R9 ;  /* 0x0005640901007387 */ /* 0x0001e80000100800 */
[----:B------:R-:W3:Y:S04]  /*dc70*/  LDL.LU R28, [R1+0xc4] ;  /* 0x0000c400011c7983 */ /* 0x000ee80000300800 */
[----:B------:R-:W-:Y:S01]  /*dc80*/  STL [R1+0xa14], R0 ;  /* 0x000a140001007387 */ /* 0x000fe20000100800 */
[----:B0-----:R-:W-:Y:S02]  /*dc90*/  IADD3.X R9, PT, PT, R13, UR11, RZ, P4, !PT ;  /* 0x0000000b0d097c10 */ /* 0x001fe4000a7fe4ff */
[----:B------:R-:W-:-:S02]  /*dca0*/  IADD3.X R7, PT, PT, R7, UR11, RZ, P3, !PT ;  /* 0x0000000b07077c10 */ /* 0x000fc40009ffe4ff */
[----:B------:R-:W-:Y:S02]  /*dcb0*/  IADD3.X R6, PT, PT, R6, UR11, RZ, P2, !PT ;  /* 0x0000000b06067c10 */ /* 0x000fe400097fe4ff */
[----:B--2---:R-:W-:Y:S02]  /*dcc0*/  SHF.R.S32.HI R2, RZ, 0x1f, R15 ;  /* 0x0000001fff027819 */ /* 0x004fe4000001140f */
[----:B------:R-:W-:-:S05]  /*dcd0*/  IADD3 R15, P5, PT, R15, UR10, RZ ;  /* 0x0000000a0f0f7c10 */ /* 0x000fca000ffbe0ff */
[----:B------:R0:W-:Y:S04]  /*dce0*/  STL [R1+0x568], R15 ;  /* 0x0005680f01007387 */ /* 0x0001e80000100800 */
[----:B0-----:R-:W2:Y:S04]  /*dcf0*/  LDL.LU R15, [R1+0xd8] ;  /* 0x0000d800010f7983 */ /* 0x001ea80000300800 */
[----:B------:R0:W-:Y:S01]  /*dd00*/  STL [R1+0xa10], R9 ;  /* 0x000a100901007387 */ /* 0x0001e20000100800 */
[----:B----4-:R-:W-:-:S03]  /*dd10*/  IADD3 R13, P4, PT, R8, UR10, RZ ;  /* 0x0000000a080d7c10 */ /* 0x010fc6000ff9e0ff */
[----:B0-----:R-:W4:Y:S01]  /*dd20*/  LDL.LU R9, [R1+0xe4] ;  /* 0x0000e40001097983 */ /* 0x001f220000300800 */
[----:B------:R-:W-:Y:S02]  /*dd30*/  SHF.R.S32.HI R0, RZ, 0x1f, R8 ;  /* 0x0000001fff007819 */ /* 0x000fe40000011408 */
[----:B------:R-:W-:Y:S01]  /*dd40*/  SHF.R.S32.HI R8, RZ, 0x1f, R16 ;  /* 0x0000001fff087819 */ /* 0x000fe20000011410 */
[----:B------:R0:W-:Y:S02]  /*dd50*/  STL [R1+0x56c], R13 ;  /* 0x00056c0d01007387 */ /* 0x0001e40000100800 */
[----:B0-----:R-:W-:Y:S02]  /*dd60*/  IADD3 R13, P3, PT, R16, UR10, RZ ;  /* 0x0000000a100d7c10 */ /* 0x001fe4000ff7e0ff */
[----:B------:R-:W4:Y:S04]  /*dd70*/  LDL.LU R16, [R1+0xf8] ;  /* 0x0000f80001107983 */ /* 0x000f280000300800 */
[----:B------:R-:W-:Y:S04]  /*dd80*/  STL [R1+0xa0c], R7 ;  /* 0x000a0c0701007387 */ /* 0x000fe80000100800 */
[----:B------:R3:W-:Y:S04]  /*dd90*/  STL [R1+0x570], R13 ;  /* 0x0005700d01007387 */ /* 0x0007e80000100800 */
[----:B------:R0:W-:Y:S01]  /*dda0*/  STL [R1+0xa08], R6 ;  /* 0x000a080601007387 */ /* 0x0001e20000100800 */
[----:B---3--:R-:W-:-:S02]  /*ddb0*/  IADD3 R13, P2, PT, R29, UR10, RZ ;  /* 0x0000000a1d0d7c10 */ /* 0x008fc4000ff5e0ff */
[----:B------:R-:W-:-:S03]  /*ddc0*/  SHF.R.S32.HI R7, RZ, 0x1f, R29 ;  /* 0x0000001fff077819 */ /* 0x000fc6000001141d */
[----:B------:R5:W-:Y:S04]  /*ddd0*/  STL [R1+0x574], R13 ;  /* 0x0005740d01007387 */ /* 0x000be80000100800 */
[----:B------:R-:W3:Y:S01]  /*dde0*/  LDL.LU R29, [R1+0x108] ;  /* 0x00010800011d7983 */ /* 0x000ee20000300800 */
[----:B0-----:R-:W-:Y:S02]  /*ddf0*/  SHF.R.S32.HI R6, RZ, 0x1f, R12 ;  /* 0x0000001fff067819 */ /* 0x001fe4000001140c */
[----:B------:R-:W-:Y:S02]  /*de00*/  IADD3.X R5, PT, PT, R5, UR11, RZ, P0, !PT ;  /* 0x0000000b05057c10 */ /* 0x000fe400087fe4ff */
[----:B------:R-:W-:-:S03]  /*de10*/  IADD3 R12, P0, PT, R12, UR10, RZ ;  /* 0x0000000a0c0c7c10 */ /* 0x000fc6000ff1e0ff */
[----:B------:R-:W-:Y:S01]  /*de20*/  STL [R1+0xa04], R5 ;  /* 0x000a040501007387 */ /* 0x000fe20000100800 */
[----:B------:R-:W-:-:S03]  /*de30*/  IADD3.X R4, PT, PT, R4, UR11, RZ, P1, !PT ;  /* 0x0000000b04047c10 */ /* 0x000fc60008ffe4ff */
[----:B------:R0:W-:Y:S01]  /*de40*/  STL [R1+0x578], R12 ;  /* 0x0005780c01007387 */ /* 0x0001e20000100800 */
[----:B-----5:R-:W-:-:S03]  /*de50*/  IADD3 R13, P1, PT, R11, UR10, RZ ;  /* 0x0000000a0b0d7c10 */ /* 0x020fc6000ff3e0ff */
[----:B0-----:R-:W5:Y:S01]  /*de60*/  LDL.LU R12, [R1+0x118] ;  /* 0x00011800010c7983 */ /* 0x001f620000300800 */
[----:B------:R-:W-:-:S03]  /*de70*/  SHF.R.S32.HI R5, RZ, 0x1f, R11 ;  /* 0x0000001fff057819 */ /* 0x000fc6000001140b */
[----:B------:R0:W-:Y:S04]  /*de80*/  STL [R1+0xa00], R4 ;  /* 0x000a000401007387 */ /* 0x0001e80000100800 */
[----:B------:R-:W5:Y:S01]  /*de90*/  LDL.LU R11, [R1+0x12c] ;  /* 0x00012c00010b7983 */ /* 0x000f620000300800 */
[----:B------:R-:W-:-:S03]  /*dea0*/  IADD3.X R3, PT, PT, R3, UR11, RZ, P6, !PT ;  /* 0x0000000b03037c10 */ /* 0x000fc6000b7fe4ff */
[----:B------:R1:W-:Y:S01]  /*deb0*/  STL [R1+0x57c], R13 ;  /* 0x00057c0d01007387 */ /* 0x0003e20000100800 */
[----:B0-----:R-:W-:Y:S02]  /*dec0*/  SHF.R.S32.HI R4, RZ, 0x1f, R10 ;  /* 0x0000001fff047819 */ /* 0x001fe4000001140a */
[----:B------:R-:W-:Y:S02]  /*ded0*/  IADD3.X R2, PT, PT, R2, UR11, RZ, P5, !PT ;  /* 0x0000000b02027c10 */ /* 0x000fe4000affe4ff */
[----:B-1----:R-:W-:Y:S02]  /*dee0*/  IADD3 R13, P6, PT, R10, UR10, RZ ;  /* 0x0000000a0a0d7c10 */ /* 0x002fe4000ffde0ff */
[----:B------:R-:W5:Y:S04]  /*def0*/  LDL.LU R10, [R1+0x13c] ;  /* 0x00013c00010a7983 */ /* 0x000f680000300800 */
[----:B------:R0:W-:Y:S04]  /*df00*/  STL [R1+0x9fc], R3 ;  /* 0x0009fc0301007387 */ /* 0x0001e80000100800 */
[----:B------:R1:W-:Y:S01]  /*df10*/  STL [R1+0x580], R13 ;  /* 0x0005800d01007387 */ /* 0x0003e20000100800 */
[----:B0-----:R-:W-:-:S02]  /*df20*/  SHF.R.S32.HI R3, RZ, 0x1f, R14 ;  /* 0x0000001fff037819 */ /* 0x001fc4000001140e */
[----:B-1----:R-:W-:Y:S02]  /*df30*/  IADD3 R13, P5, PT, R14, UR10, RZ ;  /* 0x0000000a0e0d7c10 */ /* 0x002fe4000ffbe0ff */
[----:B------:R-:W5:Y:S01]  /*df40*/  LDL.LU R14, [R1+0x14c] ;  /* 0x00014c00010e7983 */ /* 0x000f620000300800 */
[----:B------:R-:W-:-:S03]  /*df50*/  IADD3.X R0, PT, PT, R0, UR11, RZ, P4, !PT ;  /* 0x0000000b00007c10 */ /* 0x000fc6000a7fe4ff */
[----:B------:R0:W-:Y:S04]  /*df60*/  STL [R1+0x9f8], R2 ;  /* 0x0009f80201007387 */ /* 0x0001e80000100800 */
[----:B------:R1:W-:Y:S01]  /*df70*/  STL [R1+0x584], R13 ;  /* 0x0005840d01007387 */ /* 0x0003e20000100800 */
[----:B------:R-:W-:Y:S02]  /*df80*/  IADD3.X R8, PT, PT, R8, UR11, RZ, P3, !PT ;  /* 0x0000000b08087c10 */ /* 0x000fe40009ffe4ff */
[----:B0-----:R-:W-:Y:S02]  /*df90*/  SHF.R.S32.HI R2, RZ, 0x1f, R28 ;  /* 0x0000001fff027819 */ /* 0x001fe4000001141c */
[----:B-1----:R-:W-:Y:S02]  /*dfa0*/  IADD3 R13, P4, PT, R28, UR10, RZ ;  /* 0x0000000a1c0d7c10 */ /* 0x002fe4000ff9e0ff */
[----:B------:R-:W5:Y:S04]  /*dfb0*/  LDL.LU R28, [R1+0x160] ;  /* 0x00016000011c7983 */ /* 0x000f680000300800 */
[----:B------:R-:W-:Y:S04]  /*dfc0*/  STL [R1+0x9f4], R0 ;  /* 0x0009f40001007387 */ /* 0x000fe80000100800 */
[----:B------:R2:W-:Y:S01]  /*dfd0*/  STL [R1+0x588], R13 ;  /* 0x0005880d01007387 */ /* 0x0005e20000100800 */
[----:B------:R-:W-:-:S03]  /*dfe0*/  IADD3.X R7, PT, PT, R7, UR11, RZ, P2, !PT ;  /* 0x0000000b07077c10 */ /* 0x000fc600097fe4ff */
[----:B------:R4:W-:Y:S01]  /*dff0*/  STL [R1+0x9f0], R8 ;  /* 0x0009f00801007387 */ /* 0x0009e20000100800 */
[----:B------:R-:W-:Y:S02]  /*e000*/  IADD3.X R6, PT, PT, R6, UR11, RZ, P0, !PT ;  /* 0x0000000b06067c10 */ /* 0x000fe400087fe4ff */
[----:B------:R-:W-:Y:S02]  /*e010*/  IADD3.X R5, PT, PT, R5, UR11, RZ, P1, !PT ;  /* 0x0000000b05057c10 */ /* 0x000fe40008ffe4ff */
[----:B--2---:R-:W-:Y:S02]  /*e020*/  IADD3 R13, P3, PT, R15, UR10, RZ ;  /* 0x0000000a0f0d7c10 */ /* 0x004fe4000ff7e0ff */
[----:B------:R-:W-:-:S03]  /*e030*/  SHF.R.S32.HI R0, RZ, 0x1f, R15 ;  /* 0x0000001fff007819 */ /* 0x000fc6000001140f */
[----:B------:R-:W-:Y:S04]  /*e040*/  STL [R1+0x58c], R13 ;  /* 0x00058c0d01007387 */ /* 0x000fe80000100800 */
[----:B------:R-:W2:Y:S01]  /*e050*/  LDL.LU R15, [R1+0x16c] ;  /* 0x00016c00010f7983 */ /* 0x000ea20000300800 */
[----:B----4-:R-:W-:Y:S02]  /*e060*/  SHF.R.S32.HI R8, RZ, 0x1f, R9 ;  /* 0x0000001fff087819 */ /* 0x010fe40000011409 */
[----:B------:R-:W-:Y:S01]  /*e070*/  IADD3 R9, P2, PT, R9, UR10, RZ ;  /* 0x0000000a09097c10 */ /* 0x000fe2000ff5e0ff */
[----:B------:R-:W-:Y:S04]  /*e080*/  STL [R1+0x9e8], R7 ;  /* 0x0009e80701007387 */ /* 0x000fe80000100800 */
[----:B------:R0:W-:Y:S04]  /*e090*/  STL [R1+0x590], R9 ;  /* 0x0005900901007387 */ /* 0x0001e80000100800 */
[----:B0-----:R-:W4:Y:S01]  /*e0a0*/  LDL.LU R9, [R1+0x180] ;  /* 0x0001800001097983 */ /* 0x001f220000300800 */
[----:B------:R-:W-:-:S02]  /*e0b0*/  SHF.R.S32.HI R7, RZ, 0x1f, R16 ;  /* 0x0000001fff077819 */ /* 0x000fc40000011410 */
[----:B------:R-:W-:Y:S01]  /*e0c0*/  IADD3 R13, P0, PT, R16, UR10, RZ ;  /* 0x0000000a100d7c10 */ /* 0x000fe2000ff1e0ff */
[----:B------:R3:W-:Y:S04]  /*e0d0*/  STL [R1+0x9e0], R6 ;  /* 0x0009e00601007387 */ /* 0x0007e80000100800 */
[----:B------:R-:W4:Y:S04]  /*e0e0*/  LDL.LU R16, [R1+0x184] ;  /* 0x0001840001107983 */ /* 0x000f280000300800 */
[----:B------:R0:W-:Y:S01]  /*e0f0*/  STL [R1+0x594], R13 ;  /* 0x0005940d01007387 */ /* 0x0001e20000100800 */
[----:B---3--:R-:W-:-:S02]  /*e100*/  SHF.R.S32.HI R6, RZ, 0x1f, R29 ;  /* 0x0000001fff067819 */ /* 0x008fc4000001141d */
[----:B0-----:R-:W-:Y:S02]  /*e110*/  IADD3 R13, P1, PT, R29, UR10, RZ ;  /* 0x0000000a1d0d7c10 */ /* 0x001fe4000ff3e0ff */
[----:B------:R-:W3:Y:S04]  /*e120*/  LDL.LU R29, [R1+0x17c] ;  /* 0x00017c00011d7983 */ /* 0x000ee80000300800 */
[----:B------:R5:W-:Y:S04]  /*e130*/  STL [R1+0x9dc], R5 ;  /* 0x0009dc0501007387 */ /* 0x000be80000100800 */
[----:B------:R0:W-:Y:S01]  /*e140*/  STL [R1+0x598], R13 ;  /* 0x0005980d01007387 */ /* 0x0001e20000100800 */
[----:B------:R-:W-:-:S02]  /*e150*/  IADD3.X R3, PT, PT, R3, UR11, RZ, P5, !PT ;  /* 0x0000000b03037c10 */ /* 0x000fc4000affe4ff */
[----:B-----5:R-:W-:Y:S02]  /*e160*/  SHF.R.S32.HI R5, RZ, 0x1f, R12 ;  /* 0x0000001fff057819 */ /* 0x020fe4000001140c */
[----:B0-----:R-:W-:Y:S02]  /*e170*/  IADD3.X R13, PT, PT, R4, UR11, RZ, P6, !PT ;  /* 0x0000000b040d7c10 */ /* 0x001fe4000b7fe4ff */
[----:B------:R-:W-:-:S03]  /*e180*/  IADD3 R12, P6, PT, R12, UR10, RZ ;  /* 0x0000000a0c0c7c10 */ /* 0x000fc6000ffde0ff */
[----:B------:R-:W-:Y:S01]  /*e190*/  STL [R1+0x9d8], R13 ;  /* 0x0009d80d01007387 */ /* 0x000fe20000100800 */
[----:B------:R-:W-:Y:S02]  /*e1a0*/  SHF.R.S32.HI R4, RZ, 0x1f, R11 ;  /* 0x0000001fff047819 */ /* 0x000fe4000001140b */
[----:B------:R-:W-:Y:S01]  /*e1b0*/  IADD3 R11, P5, PT, R11, UR10, RZ ;  /* 0x0000000a0b0b7c10 */ /* 0x000fe2000ffbe0ff */
[----:B------:R0:W-:Y:S01]  /*e1c0*/  STL [R1+0x59c], R12 ;  /* 0x00059c0c01007387 */ /* 0x0001e20000100800 */
[----:B------:R-:W-:-:S03]  /*e1d0*/  IADD3.X R2, PT, PT, R2, UR11, RZ, P4, !PT ;  /* 0x0000000b02027c10 */ /* 0x000fc6000a7fe4ff */
[----:B0-----:R-:W5:Y:S04]  /*e1e0*/  LDL.LU R12, [R1+0x178] ;  /* 0x00017800010c7983 */ /* 0x001f680000300800 */
[----:B------:R0:W-:Y:S04]  /*e1f0*/  STL [R1+0x9d4], R3 ;  /* 0x0009d40301007387 */ /* 0x0001e80000100800 */
[----:B------:R1:W-:Y:S01]  /*e200*/  STL [R1+0x5a0], R11 ;  /* 0x0005a00b01007387 */ /* 0x0003e20000100800 */
[----:B0-----:R-:W-:Y:S02]  /*e210*/  SHF.R.S32.HI R3, RZ, 0x1f, R10 ;  /* 0x0000001fff037819 */ /* 0x001fe4000001140a */
[----:B------:R-:W-:Y:S01]  /*e220*/  IADD3 R10, P4, PT, R10, UR10, RZ ;  /* 0x0000000a0a0a7c10 */ /* 0x000fe2000ff9e0ff */
[----:B-1----:R-:W5:Y:S01]  /*e230*/  LDL.LU R11, [R1+0x174] ;  /* 0x00017400010b7983 */ /* 0x002f620000300800 */
[----:B------:R-:W-:-:S03]  /*e240*/  IADD3.X R0, PT, PT, R0, UR11, RZ, P3, !PT ;  /* 0x0000000b00007c10 */ /* 0x000fc60009ffe4ff */
[----:B------:R-:W-:Y:S01]  /*e250*/  STL [R1+0x9d0], R2 ;  /* 0x0009d00201007387 */ /* 0x000fe20000100800 */
[----:B------:R-:W-:-:S03]  /*e260*/  IADD3 R13, P3, PT, R14, UR10, RZ ;  /* 0x0000000a0e0d7c10 */ /* 0x000fc6000ff7e0ff */
[----:B------:R0:W-:Y:S01]  /*e270*/  STL [R1+0x5a4], R10 ;  /* 0x0005a40a01007387 */ /* 0x0001e20000100800 */
[----:B------:R-:W-:-:S03]  /*e280*/  IADD3.X R8, PT, PT, R8, UR11, RZ, P2, !PT ;  /* 0x0000000b08087c10 */ /* 0x000fc600097fe4ff */
[----:B0-----:R-:W5:Y:S01]  /*e290*/  LDL.LU R10, [R1+0x170] ;  /* 0x00017000010a7983 */ /* 0x001f620000300800 */
[----:B------:R-:W-:-:S03]  /*e2a0*/  SHF.R.S32.HI R2, RZ, 0x1f, R14 ;  /* 0x0000001fff027819 */ /* 0x000fc6000001140e */
[----:B------:R0:W-:Y:S04]  /*e2b0*/  STL [R1+0x9cc], R0 ;  /* 0x0009cc0001007387 */ /* 0x0001e80000100800 */
[----:B------:R1:W-:Y:S04]  /*e2c0*/  STL [R1+0x5a8], R13 ;  /* 0x0005a80d01007387 */ /* 0x0003e80000100800 */
[----:B------:R-:W5:Y:S01]  /*e2d0*/  LDL.LU R14, [R1+0x168] ;  /* 0x00016800010e7983 */ /* 0x000f620000300800 */
[----:B0-----:R-:W-:-:S03]  /*e2e0*/  SHF.R.S32.HI R0, RZ, 0x1f, R28 ;  /* 0x0000001fff007819 */ /* 0x001fc6000001141c */
[----:B------:R-:W-:Y:S01]  /*e2f0*/  STL [R1+0x9c0], R8 ;  /* 0x0009c00801007387 */ /* 0x000fe20000100800 */
[----:B-1----:R-:W-:-:S03]  /*e300*/  IADD3 R13, P2, PT, R28, UR10, RZ ;  /* 0x0000000a1c0d7c10 */ /* 0x002fc6000ff5e0ff */
[----:B------:R-:W5:Y:S01]  /*e310*/  LDL.LU R28, [R1+0x164] ;  /* 0x00016400011c7983 */ /* 0x000f620000300800 */
[----:B------:R-:W-:-:S03]  /*e320*/  IADD3.X R7, PT, PT, R7, UR11, RZ, P0, !PT ;  /* 0x0000000b07077c10 */ /* 0x000fc600087fe4ff */
[----:B------:R2:W-:Y:S01]  /*e330*/  STL [R1+0x5ac], R13 ;  /* 0x0005ac0d01007387 */ /* 0x0005e20000100800 */
[----:B------:R-:W-:Y:S02]  /*e340*/  IADD3.X R5, PT, PT, R5, UR11, RZ, P6, !PT ;  /* 0x0000000b05057c10 */ /* 0x000fe4000b7fe4ff */
[----:B------:R-:W-:Y:S02]  /*e350*/  IADD3.X R4, PT, PT, R4, UR11, RZ, P5, !PT ;  /* 0x0000000b04047c10 */ /* 0x000fe4000affe4ff */
[----:B--2---:R-:W-:Y:S02]  /*e360*/  IADD3 R13, P0, PT, R15, UR10, RZ ;  /* 0x0000000a0f0d7c10 */ /* 0x004fe4000ff1e0ff */
[----:B------:R-:W-:Y:S02]  /*e370*/  SHF.R.S32.HI R8, RZ, 0x1f, R15 ;  /* 0x0000001fff087819 */ /* 0x000fe4000001140f */
[----:B------:R-:W2:Y:S04]  /*e380*/  LDL.LU R15, [R1+0x15c] ;  /* 0x00015c00010f7983 */ /* 0x000ea80000300800 */
[----:B------:R4:W-:Y:S04]  /*e390*/  STL [R1+0x9bc], R7 ;  /* 0x0009bc0701007387 */ /* 0x0009e80000100800 */
[----:B------:R0:W-:Y:S01]  /*e3a0*/  STL [R1+0x5b0], R13 ;  /* 0x0005b00d01007387 */ /* 0x0001e20000100800 */
[----:B----4-:R-:W-:-:S02]  /*e3b0*/  SHF.R.S32.HI R7, RZ, 0x1f, R9 ;  /* 0x0000001fff077819 */ /* 0x010fc40000011409 */
[----:B0-----:R-:W-:Y:S02]  /*e3c0*/  IADD3.X R13, PT, PT, R6, UR11, RZ, P1, !PT ;  /* 0x0000000b060d7c10 */ /* 0x001fe40008ffe4ff */
[----:B------:R-:W-:-:S03]  /*e3d0*/  IADD3 R9, P1, PT, R9, UR10, RZ ;  /* 0x0000000a09097c10 */ /* 0x000fc6000ff3e0ff */
[----:B------:R0:W-:Y:S04]  /*e3e0*/  STL [R1+0x9b8], R13 ;  /* 0x0009b80d01007387 */ /* 0x0001e80000100800 */
[----:B------:R1:W-:Y:S01]  /*e3f0*/  STL [R1+0x5b4], R9 ;  /* 0x0005b40901007387 */ /* 0x0003e20000100800 */
[----:B------:R-:W-:Y:S02]  /*e400*/  SHF.R.S32.HI R6, RZ, 0x1f, R16 ;  /* 0x0000001fff067819 */ /* 0x000fe40000011410 */
[----:B0-----:R-:W-:Y:S01]  /*e410*/  IADD3 R13, P6, PT, R16, UR10, RZ ;  /* 0x0000000a100d7c10 */ /* 0x001fe2000ffde0ff */
[----:B-1----:R-:W4:Y:S04]  /*e420*/  LDL.LU R9, [R1+0x158] ;  /* 0x0001580001097983 */ /* 0x002f280000300800 */
[----:B------:R3:W-:Y:S04]  /*e430*/  STL [R1+0x9b4], R5 ;  /* 0x0009b40501007387 */ /* 0x0007e80000100800 */
[----:B------:R0:W-:Y:S04]  /*e440*/  STL [R1+0x5b8], R13 ;  /* 0x0005b80d01007387 */ /* 0x0001e80000100800 */
[----:B------:R-:W4:Y:S01]  /*e450*/  LDL.LU R16, [R1+0x154] ;  /* 0x0001540001107983 */ /* 0x000f220000300800 */
[----:B---3--:R-:W-:-:S03]  /*e460*/  SHF.R.S32.HI R5, RZ, 0x1f, R29 ;  /* 0x0000001fff057819 */ /* 0x008fc6000001141d */
[----:B------:R5:W-:Y:S01]  /*e470*/  STL [R1+0x9b0], R4 ;  /* 0x0009b00401007387 */ /* 0x000be20000100800 */
[----:B0-----:R-:W-:-:S03]  /*e480*/  IADD3 R13, P5, PT, R29, UR10, RZ ;  /* 0x0000000a1d0d7c10 */ /* 0x001fc6000ffbe0ff */
[----:B------:R-:W3:Y:S01]  /*e490*/  LDL.LU R29, [R1+0x150] ;  /* 0x00015000011d7983 */ /* 0x000ee20000300800 */
[----:B------:R-:W-:-:S03]  /*e4a0*/  IADD3.X R3, PT, PT, R3, UR11, RZ, P4, !PT ;  /* 0x0000000b03037c10 */ /* 0x000fc6000a7fe4ff */
[----:B------:R0:W-:Y:S01]  /*e4b0*/  STL [R1+0x5bc], R13 ;  /* 0x0005bc0d01007387 */ /* 0x0001e20000100800 */
[----:B------:R-:W-:Y:S02]  /*e4c0*/  IADD3.X R2, PT, PT, R2, UR11, RZ, P3, !PT ;  /* 0x0000000b02027c10 */ /* 0x000fe40009ffe4ff */
[----:B------:R-:W-:Y:S02]  /*e4d0*/  IADD3.X R0, PT, PT, R0, UR11, RZ, P2, !PT ;  /* 0x0000000b00007c10 */ /* 0x000fe400097fe4ff */
[----:B------:R-:W-:Y:S02]  /*e4e0*/  IADD3.X R8, PT, PT, R8, UR11, RZ, P0, !PT ;  /* 0x0000000b08087c10 */ /* 0x000fe400087fe4ff */
[----:B-----5:R-:W-:Y:S02]  /*e4f0*/  SHF.R.S32.HI R4, RZ, 0x1f, R12 ;  /* 0x0000001fff047819 */ /* 0x020fe4000001140c */
[----:B0-----:R-:W-:Y:S02]  /*e500*/  IADD3 R13, P4, PT, R12, UR10, RZ ;  /* 0x0000000a0c0d7c10 */ /* 0x001fe4000ff9e0ff */
[----:B------:R-:W5:Y:S04]  /*e510*/  LDL.LU R12, [R1+0x148] ;  /* 0x00014800010c7983 */ /* 0x000f680000300800 */
[----:B------:R0:W-:Y:S04]  /*e520*/  STL [R1+0x9a8], R3 ;  /* 0x0009a80301007387 */ /* 0x0001e80000100800 */
[----:B------:R1:W-:Y:S01]  /*e530*/  STL [R1+0x5c0], R13 ;  /* 0x0005c00d01007387 */ /* 0x0003e20000100800 */
[----:B0-----:R-:W-:-:S02]  /*e540*/  SHF.R.S32.HI R3, RZ, 0x1f, R11 ;  /* 0x0000001fff037819 */ /* 0x001fc4000001140b */
[----:B-1----:R-:W-:Y:S02]  /*e550*/  IADD3 R13, P3, PT, R11, UR10, RZ ;  /* 0x0000000a0b0d7c10 */ /* 0x002fe4000ff7e0ff */
[----:B------:R-:W5:Y:S04]  /*e560*/  LDL.LU R11, [R1+0x144] ;  /* 0x00014400010b7983 */ /* 0x000f680000300800 */
[----:B------:R0:W-:Y:S04]  /*e570*/  STL [R1+0x9a0], R2 ;  /* 0x0009a00201007387 */ /* 0x0001e80000100800 */
[----:B------:R1:W-:Y:S01]  /*e580*/  STL [R1+0x5c4], R13 ;  /* 0x0005c40d01007387 */ /* 0x0003e20000100800 */
[----:B0-----:R-:W-:-:S02]  /*e590*/  SHF.R.S32.HI R2, RZ, 0x1f, R10 ;  /* 0x0000001fff027819 */ /* 0x001fc4000001140a */
[----:B-1----:R-:W-:Y:S02]  /*e5a0*/  IADD3 R13, P2, PT, R10, UR10, RZ ;  /* 0x0000000a0a0d7c10 */ /* 0x002fe4000ff5e0ff */
[----:B------:R-:W5:Y:S04]  /*e5b0*/  LDL.LU R10, [R1+0x140] ;  /* 0x00014000010a7983 */ /* 0x000f680000300800 */
[----:B------:R-:W-:Y:S04]  /*e5c0*/  STL [R1+0x778], R0 ;  /* 0x0007780001007387 */ /* 0x000fe80000100800 */
[----:B------:R0:W-:Y:S01]  /*e5d0*/  STL [R1+0x5c8], R13 ;  /* 0x0005c80d01007387 */ /* 0x0001e20000100800 */
[----:B------:R-:W-:-:S03]  /*e5e0*/  IADD3.X R7, PT, PT, R7, UR11, RZ, P1, !PT ;  /* 0x0000000b07077c10 */ /* 0x000fc60008ffe4ff */
[----:B------:R1:W-:Y:S01]  /*e5f0*/  STL [R1+0x77c], R8 ;  /* 0x00077c0801007387 */ /* 0x0003e20000100800 */
[----:B0-----:R-:W-:Y:S02]  /*e600*/  IADD3 R13, P0, PT, R14, UR10, RZ ;  /* 0x0000000a0e0d7c10 */ /* 0x001fe4000ff1e0ff */
[----:B------:R-:W-:-:S03]  /*e610*/  SHF.R.S32.HI R0, RZ, 0x1f, R14 ;  /* 0x0000001fff007819 */ /* 0x000fc6000001140e */
[----:B------:R0:W-:Y:S04]  /*e620*/  STL [R1+0x5cc], R13 ;  /* 0x0005cc0d01007387 */ /* 0x0001e80000100800 */
[----:B------:R-:W5:Y:S01]  /*e630*/  LDL.LU R14, [R1+0x138] ;  /* 0x00013800010e7983 */ /* 0x000f620000300800 */
[----:B-1----:R-:W-:Y:S02]  /*e640*/  SHF.R.S32.HI R8, RZ, 0x1f, R28 ;  /* 0x0000001fff087819 */ /* 0x002fe4000001141c */
[----:B0-----:R-:W-:Y:S01]  /*e650*/  IADD3 R13, P1, PT, R28, UR10, RZ ;  /* 0x0000000a1c0d7c10 */ /* 0x001fe2000ff3e0ff */
[----:B------:R2:W-:Y:S01]  /*e660*/  STL [R1+0x780], R7 ;  /* 0x0007800701007387 */ /* 0x0005e20000100800 */
[----:B------:R-:W-:-:S03]  /*e670*/  IADD3.X R6, PT, PT, R6, UR11, RZ, P6, !PT ;  /* 0x0000000b06067c10 */ /* 0x000fc6000b7fe4ff */
[----:B------:R0:W-:Y:S04]  /*e680*/  STL [R1+0x5d0], R13 ;  /* 0x0005d00d01007387 */ /* 0x0001e80000100800 */
[----:B------:R-:W5:Y:S04]  /*e690*/  LDL.LU R28, [R1+0x134] ;  /* 0x00013400011c7983 */ /* 0x000f680000300800 */
[----:B------:R4:W-:Y:S01]  /*e6a0*/  STL [R1+0x784], R6 ;  /* 0x0007840601007387 */ /* 0x0009e20000100800 */
[----:B------:R-:W-:Y:S02]  /*e6b0*/  IADD3.X R5, PT, PT, R5, UR11, RZ, P5, !PT ;  /* 0x0000000b05057c10 */ /* 0x000fe4000affe4ff */
[----:B------:R-:W-:-:S02]  /*e6c0*/  IADD3.X R4, PT, PT, R4, UR11, RZ, P4, !PT ;  /* 0x0000000b04047c10 */ /* 0x000fc4000a7fe4ff */
[----:B------:R-:W-:Y:S02]  /*e6d0*/  IADD3.X R3, PT, PT, R3, UR11, RZ, P3, !PT ;  /* 0x0000000b03037c10 */ /* 0x000fe40009ffe4ff */
[----:B--2---:R-:W-:Y:S02]  /*e6e0*/  SHF.R.S32.HI R7, RZ, 0x1f, R15 ;  /* 0x0000001fff077819 */ /* 0x004fe4000001140f */
[----:B0-----:R-:W-:Y:S02]  /*e6f0*/  IADD3 R13, P6, PT, R15, UR10, RZ ;  /* 0x0000000a0f0d7c10 */ /* 0x001fe4000ffde0ff */
[----:B------:R-:W2:Y:S04]  /*e700*/  LDL.LU R15, [R1+0x130] ;  /* 0x00013000010f7983 */ /* 0x000ea80000300800 */
[----:B------:R0:W-:Y:S01]  /*e710*/  STL [R1+0x5d4], R13 ;  /* 0x0005d40d01007387 */ /* 0x0001e20000100800 */
[----:B----4-:R-:W-:-:S02]  /*e720*/  SHF.R.S32.HI R6, RZ, 0x1f, R9 ;  /* 0x0000001fff067819 */ /* 0x010fc40000011409 */
[----:B0-----:R-:W-:Y:S02]  /*e730*/  IADD3 R13, P5, PT, R9, UR10, RZ ;  /* 0x0000000a090d7c10 */ /* 0x001fe4000ffbe0ff */
[----:B------:R-:W4:Y:S04]  /*e740*/  LDL.LU R9, [R1+0x128] ;  /* 0x0001280001097983 */ /* 0x000f280000300800 */
[----:B------:R-:W-:Y:S04]  /*e750*/  STL [R1+0x788], R5 ;  /* 0x0007880501007387 */ /* 0x000fe80000100800 */
[----:B------:R0:W-:Y:S04]  /*e760*/  STL [R1+0x5d8], R13 ;  /* 0x0005d80d01007387 */ /* 0x0001e80000100800 */
[----:B------:R3:W-:Y:S01]  /*e770*/  STL [R1+0x78c], R4 ;  /* 0x00078c0401007387 */ /* 0x0007e20000100800 */
[----:B0-----:R-:W-:-:S02]  /*e780*/  IADD3 R13, P4, PT, R16, UR10, RZ ;  /* 0x0000000a100d7c10 */ /* 0x001fc4000ff9e0ff */
[----:B------:R-:W-:-:S03]  /*e790*/  SHF.R.S32.HI R5, RZ, 0x1f, R16 ;  /* 0x0000001fff057819 */ /* 0x000fc60000011410 */
[----:B------:R0:W-:Y:S04]  /*e7a0*/  STL [R1+0x5dc], R13 ;  /* 0x0005dc0d01007387 */ /* 0x0001e80000100800 */
[----:B------:R-:W4:Y:S01]  /*e7b0*/  LDL.LU R16, [R1+0x124] ;  /* 0x0001240001107983 */ /* 0x000f220000300800 */
[----:B---3--:R-:W-:Y:S02]  /*e7c0*/  SHF.R.S32.HI R4, RZ, 0x1f, R29 ;  /* 0x0000001fff047819 */ /* 0x008fe4000001141d */
[----:B0-----:R-:W-:Y:S01]  /*e7d0*/  IADD3 R13, P3, PT, R29, UR10, RZ ;  /* 0x0000000a1d0d7c10 */ /* 0x001fe2000ff7e0ff */
[----:B------:R5:W-:Y:S04]  /*e7e0*/  STL [R1+0x790], R3 ;  /* 0x0007900301007387 */ /* 0x000be80000100800 */
[----:B------:R-:W-:Y:S04]  /*e7f0*/  STL [R1+0x5e0], R13 ;  /* 0x0005e00d01007387 */ /* 0x000fe80000100800 */
[----:B------:R-:W3:Y:S01]  /*e800*/  LDL.LU R29, [R1+0x120] ;  /* 0x00012000011d7983 */ /* 0x000ee20000300800 */
[----:B------:R-:W-:-:S02]  /*e810*/  IADD3.X R2, PT, PT, R2, UR11, RZ, P2, !PT ;  /* 0x0000000b02027c10 */ /* 0x000fc400097fe4ff */
[----:B-----5:R-:W-:Y:S02]  /*e820*/  SHF.R.S32.HI R3, RZ, 0x1f, R12 ;  /* 0x0000001fff037819 */ /* 0x020fe4000001140c */
[----:B------:R-:W-:Y:S01]  /*e830*/  IADD3 R12, P2, PT, R12, UR10, RZ ;  /* 0x0000000a0c0c7c10 */ /* 0x000fe2000ff5e0ff */
[----:B------:R-:W-:Y:S01]  /*e840*/  STL [R1+0x794], R2 ;  /* 0x0007940201007387 */ /* 0x000fe20000100800 */
[----:B------:R-:W-:-:S03]  /*e850*/  IADD3.X R0, PT, PT, R0, UR11, RZ, P0, !PT ;  /* 0x0000000b00007c10 */ /* 0x000fc600087fe4ff */
[----:B------:R0:W-:Y:S01]  /*e860*/  STL [R1+0x5e4], R12 ;  /* 0x0005e40c01007387 */ /* 0x0001e20000100800 */
[----:B------:R-:W-:-:S03]  /*e870*/  IADD3.X R8, PT, PT, R8, UR11, RZ, P1, !PT ;  /* 0x0000000b08087c10 */ /* 0x000fc60008ffe4ff */
[----:B0-----:R-:W5:Y:S01]  /*e880*/  LDL.LU R12, [R1+0x11c] ;  /* 0x00011c00010c7983 */ /* 0x001f620000300800 */
[----:B------:R-:W-:Y:S02]  /*e890*/  SHF.R.S32.HI R2, RZ, 0x1f, R11 ;  /* 0x0000001fff027819 */ /* 0x000fe4000001140b */
[----:B------:R-:W-:Y:S01]  /*e8a0*/  IADD3 R11, P0, PT, R11, UR10, RZ ;  /* 0x0000000a0b0b7c10 */ /* 0x000fe2000ff1e0ff */
[----:B------:R-:W-:Y:S04]  /*e8b0*/  STL [R1+0x798], R0 ;  /* 0x0007980001007387 */ /* 0x000fe80000100800 */
[----:B------:R0:W-:Y:S04]  /*e8c0*/  STL [R1+0x5e8], R11 ;  /* 0x0005e80b01007387 */ /* 0x0001e80000100800 */
[----:B0-----:R-:W5:Y:S01]  /*e8d0*/  LDL.LU R11, [R1+0x114] ;  /* 0x00011400010b7983 */ /* 0x001f620000300800 */
[----:B------:R-:W-:-:S03]  /*e8e0*/  SHF.R.S32.HI R0, RZ, 0x1f, R10 ;  /* 0x0000001fff007819 */ /* 0x000fc6000001140a */
[----:B------:R-:W-:Y:S01]  /*e8f0*/  STL [R1+0x79c], R8 ;  /* 0x00079c0801007387 */ /* 0x000fe20000100800 */
[----:B------:R-:W-:-:S03]  /*e900*/  IADD3 R13, P1, PT, R10, UR10, RZ ;  /* 0x0000000a0a0d7c10 */ /* 0x000fc6000ff3e0ff */
[----:B------:R-:W5:Y:S01]  /*e910*/  LDL.LU R10, [R1+0x110] ;  /* 0x00011000010a7983 */ /* 0x000f620000300800 */
[----:B------:R-:W-:-:S03]  /*e920*/  IADD3.X R7, PT, PT, R7, UR11, RZ, P6, !PT ;  /* 0x0000000b07077c10 */ /* 0x000fc6000b7fe4ff */
[----:B------:R0:W-:Y:S01]  /*e930*/  STL [R1+0x5ec], R13 ;  /* 0x0005ec0d01007387 */ /* 0x0001e20000100800 */
[----:B------:R-:W-:Y:S02]  /*e940*/  IADD3.X R6, PT, PT, R6, UR11, RZ, P5, !PT ;  /* 0x0000000b06067c10 */ /* 0x000fe4000affe4ff */
[----:B------:R-:W-:Y:S02]  /*e950*/  IADD3.X R5, PT, PT, R5, UR11, RZ, P4, !PT ;  /* 0x0000000b05057c10 */ /* 0x000fe4000a7fe4ff */
[----:B0-----:R-:W-:Y:S02]  /*e960*/  IADD3 R13, P6, PT, R14, UR10, RZ ;  /* 0x0000000a0e0d7c10 */ /* 0x001fe4000ffde0ff */
[----:B------:R-:W-:Y:S02]  /*e970*/  SHF.R.S32.HI R8, RZ, 0x1f, R14 ;  /* 0x0000001fff087819 */ /* 0x000fe4000001140e */
[----:B------:R-:W5:Y:S04]  /*e980*/  LDL.LU R14, [R1+0x10c] ;  /* 0x00010c00010e7983 */ /* 0x000f680000300800 */
[----:B------:R-:W-:Y:S04]  /*e990*/  STL [R1+0x7a0], R7 ;  /* 0x0007a00701007387 */ /* 0x000fe80000100800 */
[----:B------:R0:W-:Y:S04]  /*e9a0*/  STL [R1+0x5f0], R13 ;  /* 0x0005f00d01007387 */ /* 0x0001e80000100800 */
[----:B------:R-:W-:Y:S01]  /*e9b0*/  STL [R1+0x7a4], R6 ;  /* 0x0007a40601007387 */ /* 0x000fe20000100800 */
[----:B0-----:R-:W-:-:S02]  /*e9c0*/  IADD3 R13, P5, PT, R28, UR10, RZ ;  /* 0x0000000a1c0d7c10 */ /* 0x001fc4000ffbe0ff */
[----:B------:R-:W-:-:S03]  /*e9d0*/  SHF.R.S32.HI R7, RZ, 0x1f, R28 ;  /* 0x0000001fff077819 */ /* 0x000fc6000001141c */
[----:B------:R2:W-:Y:S04]  /*e9e0*/  STL [R1+0x5f4], R13 ;  /* 0x0005f40d01007387 */ /* 0x0005e80000100800 */
[----:B------:R-:W5:Y:S01]  /*e9f0*/  LDL.LU R28, [R1+0x104] ;  /* 0x00010400011c7983 */ /* 0x000f620000300800 */
[----:B------:R-:W-:-:S03]  /*ea00*/  IADD3.X R4, PT, PT, R4, UR11, RZ, P3, !PT ;  /* 0x0000000b04047c10 */ /* 0x000fc60009ffe4ff */
[----:B------:R4:W-:Y:S01]  /*ea10*/  STL [R1+0x7a8], R5 ;  /* 0x0007a80501007387 */ /* 0x0009e20000100800 */
[----:B------:R-:W-:Y:S02]  /*ea20*/  IADD3.X R3, PT, PT, R3, UR11, RZ, P2, !PT ;  /* 0x0000000b03037c10 */ /* 0x000fe400097fe4ff */
[----:B------:R-:W-:Y:S02]  /*ea30*/  IADD3.X R2, PT, PT, R2, UR11, RZ, P0, !PT ;  /* 0x0000000b02027c10 */ /* 0x000fe400087fe4ff */
[----:B--2---:R-:W-:Y:S02]  /*ea40*/  IADD3 R13, P4, PT, R15, UR10, RZ ;  /* 0x0000000a0f0d7c10 */ /* 0x004fe4000ff9e0ff */
[----:B------:R-:W-:-:S03]  /*ea50*/  SHF.R.S32.HI R6, RZ, 0x1f, R15 ;  /* 0x0000001fff067819 */ /* 0x000fc6000001140f */
[----:B------:R0:W-:Y:S04]  /*ea60*/  STL [R1+0x5f8], R13 ;  /* 0x0005f80d01007387 */ /* 0x0001e80000100800 */
[----:B------:R-:W2:Y:S04]  /*ea70*/  LDL.LU R15, [R1+0x100] ;  /* 0x00010000010f7983 */ /* 0x000ea80000300800 */
[----:B------:R1:W-:Y:S01]  /*ea80*/  STL [R1+0x7ac], R4 ;  /* 0x0007ac0401007387 */ /* 0x0003e20000100800 */
[----:B----4-:R-:W-:Y:S02]  /*ea90*/  SHF.R.S32.HI R5, RZ, 0x1f, R9 ;  /* 0x0000001fff057819 */ /* 0x010fe40000011409 */
[----:B0-----:R-:W-:-:S02]  /*eaa0*/  IADD3 R13, P3, PT, R9, UR10, RZ ;  /* 0x0000000a090d7c10 */ /* 0x001fc4000ff7e0ff */
[----:B------:R-:W4:Y:S04]  /*eab0*/  LDL.LU R9, [R1+0xfc] ;  /* 0x0000fc0001097983 */ /* 0x000f280000300800 */
[----:B------:R0:W-:Y:S01]  /*eac0*/  STL [R1+0x5fc], R13 ;  /* 0x0005fc0d01007387 */ /* 0x0001e20000100800 */
[----:B-1----:R-:W-:Y:S02]  /*ead0*/  SHF.R.S32.HI R4, RZ, 0x1f, R16 ;  /* 0x0000001fff047819 */ /* 0x002fe40000011410 */
[----:B0-----:R-:W-:Y:S02]  /*eae0*/  IADD3 R13, P2, PT, R16, UR10, RZ ;  /* 0x0000000a100d7c10 */ /* 0x001fe4000ff5e0ff */
[----:B------:R-:W4:Y:S04]  /*eaf0*/  LDL.LU R16, [R1+0xf4] ;  /* 0x0000f40001107983 */ /* 0x000f280000300800 */
[----:B------:R3:W-:Y:S04]  /*eb00*/  STL [R1+0x7b0], R3 ;  /* 0x0007b00301007387 */ /* 0x0007e80000100800 */
[----:B------:R0:W-:Y:S01]  /*eb10*/  STL [R1+0x600], R13 ;  /* 0x0006000d01007387 */ /* 0x0001e20000100800 */
[----:B---3--:R-:W-:-:S02]  /*eb20*/  SHF.R.S32.HI R3, RZ, 0x1f, R29 ;  /* 0x0000001fff037819 */ /* 0x008fc4000001141d */
[----:B0-----:R-:W-:Y:S02]  /*eb30*/  IADD3 R13, P0, PT, R29, UR10, RZ ;  /* 0x0000000a1d0d7c10 */ /* 0x001fe4000ff1e0ff */
[----:B------:R-:W3:Y:S01]  /*eb40*/  LDL.LU R29, [R1+0xf0] ;  /* 0x0000f000011d7983 */ /* 0x000ee20000300800 */
[----:B------:R-:W-:-:S03]  /*eb50*/  IADD3.X R0, PT, PT, R0, UR11, RZ, P1, !PT ;  /* 0x0000000b00007c10 */ /* 0x000fc60008ffe4ff */
[----:B------:R5:W-:Y:S04]  /*eb60*/  STL [R1+0x7b4], R2 ;  /* 0x0007b40201007387 */ /* 0x000be80000100800 */
[----:B------:R0:W-:Y:S01]  /*eb70*/  STL [R1+0x604], R13 ;  /* 0x0006040d01007387 */ /* 0x0001e20000100800 */
[----:B-----5:R-:W-:Y:S02]  /*eb80*/  SHF.R.S32.HI R2, RZ, 0x1f, R12 ;  /* 0x0000001fff027819 */ /* 0x020fe4000001140c */
[----:B0-----:R-:W-:Y:S02]  /*eb90*/  IADD3 R13, P1, PT, R12, UR10, RZ ;  /* 0x0000000a0c0d7c10 */ /* 0x001fe4000ff3e0ff */
[----:B------:R-:W5:Y:S04]  /*eba0*/  LDL.LU R12, [R1+0xec] ;  /* 0x0000ec00010c7983 */ /* 0x000f680000300800 */
[----:B------:R0:W-:Y:S04]  /*ebb0*/  STL [R1+0x7b8], R0 ;  /* 0x0007b80001007387 */ /* 0x0001e80000100800 */
[----:B------:R1:W-:Y:S01]  /*ebc0*/  STL [R1+0x608], R13 ;  /* 0x0006080d01007387 */ /* 0x0003e20000100800 */
[----:B0-----:R-:W-:-:S02]  /*ebd0*/  SHF.R.S32.HI R0, RZ, 0x1f, R11 ;  /* 0x0000001fff007819 */ /* 0x001fc4000001140b */
[----:B-1----:R-:W-:Y:S02]  /*ebe0*/  IADD3.X R13, PT, PT, R8, UR11, RZ, P6, !PT ;  /* 0x0000000b080d7c10 */ /* 0x002fe4000b7fe4ff */
[----:B------:R-:W-:Y:S02]  /*ebf0*/  IADD3 R11, P6, PT, R11, UR10, RZ ;  /* 0x0000000a0b0b7c10 */ /* 0x000fe4000ffde0ff */
[----:B------:R-:W-:Y:S01]  /*ec00*/  SHF.R.S32.HI R8, RZ, 0x1f, R10 ;  /* 0x0000001fff087819 */ /* 0x000fe2000001140a */
[----:B------:R-:W-:Y:S01]  /*ec10*/  STL [R1+0x7bc], R13 ;  /* 0x0007bc0d01007387 */ /* 0x000fe20000100800 */
[----:B------:R-:W-:Y:S02]  /*ec20*/  IADD3.X R7, PT, PT, R7, UR11, RZ, P5, !PT ;  /* 0x0000000b07077c10 */ /* 0x000fe4000affe4ff */
[----:B------:R-:W-:Y:S01]  /*ec30*/  IADD3 R10, P5, PT, R10, UR10, RZ ;  /* 0x0000000a0a0a7c10 */ /* 0x000fe2000ffbe0ff */
[----:B------:R0:W-:Y:S01]  /*ec40*/  STL [R1+0x60c], R11 ;  /* 0x00060c0b01007387 */ /* 0x0001e20000100800 */
[----:B------:R-:W-:-:S03]  /*ec50*/  IADD3.X R6, PT, PT, R6, UR11, RZ, P4, !PT ;  /* 0x0000000b06067c10 */ /* 0x000fc6000a7fe4ff */
[----:B0-----:R-:W5:Y:S04]  /*ec60*/  LDL.LU R11, [R1+0xe8] ;  /* 0x0000e800010b7983 */ /* 0x001f680000300800 */
[----:B------:R-:W-:Y:S04]  /*ec70*/  STL [R1+0x7c0], R7 ;  /* 0x0007c00701007387 */ /* 0x000fe80000100800 */
[----:B------:R0:W-:Y:S01]  /*ec80*/  STL [R1+0x610], R10 ;  /* 0x0006100a01007387 */ /* 0x0001e20000100800 */
[----:B------:R-:W-:-:S03]  /*ec90*/  IADD3 R13, P4, PT, R14, UR10, RZ ;  /* 0x0000000a0e0d7c10 */ /* 0x000fc6000ff9e0ff */
[----:B0-----:R-:W5:Y:S01]  /*eca0*/  LDL.LU R10, [R1+0xe0] ;  /* 0x0000e000010a7983 */ /* 0x001f620000300800 */
[----:B------:R-:W-:-:S03]  /*ecb0*/  SHF.R.S32.HI R7, RZ, 0x1f, R14 ;  /* 0x0000001fff077819 */ /* 0x000fc6000001140e */
[----:B------:R0:W-:Y:S01]  /*ecc0*/  STL [R1+0x7c4], R6 ;  /* 0x0007c40601007387 */ /* 0x0001e20000100800 */
[----:B------:R-:W-:-:S03]  /*ecd0*/  IADD3.X R5, PT, PT, R5, UR11, RZ, P3, !PT ;  /* 0x0000000b05057c10 */ /* 0x000fc60009ffe4ff */
[----:B------:R-:W5:Y:S04]  /*ece0*/  LDL.LU R14, [R1+0xdc] ;  /* 0x0000dc00010e7983 */ /* 0x000f680000300800 */
        /* <DEDUP_REMOVED lines=14> */
[----:B------:R-:W2:Y:S04]  /*edd0*/  LDL.LU R15, [R1+0xd0] ;  /* 0x0000d000010f7983 */ /* 0x000ea80000300800 */
[----:B------:R-:W-:Y:S01]  /*ede0*/  STL [R1+0x7d0], R3 ;  /* 0x0007d00301007387 */ /* 0x000fe20000100800 */
[----:B----4-:R-:W-:Y:S02]  /*edf0*/  SHF.R.S32.HI R4, RZ, 0x1f, R9 ;  /* 0x0000001fff047819 */ /* 0x010fe40000011409 */
[----:B------:R-:W-:-:S05]  /*ee00*/  IADD3 R9, P0, PT, R9, UR10, RZ ;  /* 0x0000000a09097c10 */ /* 0x000fca000ff1e0ff */
[----:B------:R0:W-:Y:S04]  /*ee10*/  STL [R1+0x620], R9 ;  /* 0x0006200901007387 */ /* 0x0001e80000100800 */
[----:B0-----:R-:W4:Y:S04]  /*ee20*/  LDL.LU R9, [R1+0xcc] ;  /* 0x0000cc0001097983 */ /* 0x001f280000300800 */
[----:B------:R-:W-:Y:S01]  /*ee30*/  STL [R1+0x7d4], R2 ;  /* 0x0007d40201007387 */ /* 0x000fe20000100800 */
[----:B------:R-:W-:Y:S02]  /*ee40*/  IADD3 R13, P1, PT, R16, UR10, RZ ;  /* 0x0000000a100d7c10 */ /* 0x000fe4000ff3e0ff */
[----:B------:R-:W-:-:S03]  /*ee50*/  SHF.R.S32.HI R3, RZ, 0x1f, R16 ;  /* 0x0000001fff037819 */ /* 0x000fc60000011410 */
[----:B------:R3:W-:Y:S04]  /*ee60*/  STL [R1+0x624], R13 ;  /* 0x0006240d01007387 */ /* 0x0007e80000100800 */
[----:B------:R-:W4:Y:S04]  /*ee70*/  LDL.LU R16, [R1+0xc8] ;  /* 0x0000c80001107983 */ /* 0x000f280000300800 */
[----:B------:R5:W-:Y:S01]  /*ee80*/  STL [R1+0x7d8], R0 ;  /* 0x0007d80001007387 */ /* 0x000be20000100800 */
[----:B---3--:R-:W-:Y:S02]  /*ee90*/  IADD3 R13, P6, PT, R29, UR10, RZ ;  /* 0x0000000a1d0d7c10 */ /* 0x008fe4000ffde0ff */
[----:B------:R-:W-:-:S03]  /*eea0*/  SHF.R.S32.HI R2, RZ, 0x1f, R29 ;  /* 0x0000001fff027819 */ /* 0x000fc6000001141d */
[----:B------:R0:W-:Y:S04]  /*eeb0*/  STL [R1+0x628], R13 ;  /* 0x0006280d01007387 */ /* 0x0001e80000100800 */
[----:B------:R-:W3:Y:S01]  /*eec0*/  LDL.LU R29, [R1+0xc0] ;  /* 0x0000c000011d7983 */ /* 0x000ee20000300800 */
[----:B------:R-:W-:-:S05]  /*eed0*/  IADD3.X R8, PT, PT, R8, UR11, RZ, P5, !PT ;  /* 0x0000000b08087c10 */ /* 0x000fca000affe4ff */
[----:B------:R-:W-:Y:S01]  /*eee0*/  STL [R1+0x7dc], R8 ;  /* 0x0007dc0801007387 */ /* 0x000fe20000100800 */
[----:B-----5:R-:W-:Y:S02]  /*eef0*/  SHF.R.S32.HI R0, RZ, 0x1f, R12 ;  /* 0x0000001fff007819 */ /* 0x020fe4000001140c */
[----:B0-----:R-:W-:Y:S02]  /*ef00*/  IADD3 R13, P5, PT, R12, UR10, RZ ;  /* 0x0000000a0c0d7c10 */ /* 0x001fe4000ffbe0ff */
        /* <DEDUP_REMOVED lines=8> */
[----:B------:R0:W-:Y:S04]  /*ef90*/  STL [R1+0x7e0], R7 ;  /* 0x0007e00701007387 */ /* 0x0001e80000100800 */
[----:B------:R1:W-:Y:S01]  /*efa0*/  STL [R1+0x630], R13 ;  /* 0x0006300d01007387 */ /* 0x0003e20000100800 */
[----:B0-----:R-:W-:-:S02]  /*efb0*/  SHF.R.S32.HI R7, RZ, 0x1f, R10 ;  /* 0x0000001fff077819 */ /* 0x001fc4000001140a */
[----:B-1----:R-:W-:Y:S02]  /*efc0*/  IADD3.X R13, PT, PT, R6, UR11, RZ, P3, !PT ;  /* 0x0000000b060d7c10 */ /* 0x002fe40009ffe4ff */
[----:B------:R-:W-:-:S03]  /*efd0*/  IADD3 R10, P3, PT, R10, UR10, RZ ;  /* 0x0000000a0a0a7c10 */ /* 0x000fc6000ff7e0ff */
[----:B------:R0:W-:Y:S04]  /*efe0*/  STL [R1+0x7e4], R13 ;  /* 0x0007e40d01007387 */ /* 0x0001e80000100800 */
[----:B------:R1:W-:Y:S01]  /*eff0*/  STL [R1+0x634], R10 ;  /* 0x0006340a01007387 */ /* 0x0003e20000100800 */
[----:B------:R-:W-:Y:S02]  /*f000*/  SHF.R.S32.HI R6, RZ, 0x1f, R14 ;  /* 0x0000001fff067819 */ /* 0x000fe4000001140e */
[----:B0-----:R-:W-:Y:S01]  /*f010*/  IADD3 R13, P2, PT, R14, UR10, RZ ;  /* 0x0000000a0e0d7c10 */ /* 0x001fe2000ff5e0ff */
[----:B-1----:R-:W5:Y:S04]  /*f020*/  LDL.LU R10, [R1+0xb0] ;  /* 0x0000b000010a7983 */ /* 0x002f680000300800 */
        /* <DEDUP_REMOVED lines=18> */
[----:B0-----:R-:W-:Y:S02]  /*f150*/  IADD3 R13, P6, PT, R9, UR10, RZ ;  /* 0x0000000a090d7c10 */ /* 0x001fe4000ffde0ff */
[----:B------:R-:W4:Y:S04]  /*f160*/  LDL.LU R9, [R1+0x9c] ;  /* 0x00009c0001097983 */ /* 0x000f280000300800 */
[----:B------:R0:W-:Y:S04]  /*f170*/  STL [R1+0x7f4], R2 ;  /* 0x0007f40201007387 */ /* 0x0001e80000100800 */
[----:B------:R1:W-:Y:S01]  /*f180*/  STL [R1+0x644], R13 ;  /* 0x0006440d01007387 */ /* 0x0003e20000100800 */
[----:B0-----:R-:W-:-:S02]  /*f190*/  SHF.R.S32.HI R2, RZ, 0x1f, R16 ;  /* 0x0000001fff027819 */ /* 0x001fc40000011410 */
[----:B-1----:R-:W-:Y:S02]  /*f1a0*/  IADD3 R13, P5, PT, R16, UR10, RZ ;  /* 0x0000000a100d7c10 */ /* 0x002fe4000ffbe0ff */
[----:B------:R-:W4:Y:S04]  /*f1b0*/  LDL.LU R16, [R1+0x98] ;  /* 0x0000980001107983 */ /* 0x000f280000300800 */
[----:B------:R-:W-:Y:S04]  /*f1c0*/  STL [R1+0x7f8], R0 ;  /* 0x0007f80001007387 */ /* 0x000fe80000100800 */
[----:B------:R3:W-:Y:S04]  /*f1d0*/  STL [R1+0x648], R13 ;  /* 0x0006480d01007387 */ /* 0x0007e80000100800 */
[----:B------:R5:W-:Y:S01]  /*f1e0*/  STL [R1+0x7fc], R8 ;  /* 0x0007fc0801007387 */ /* 0x000be20000100800 */
[----:B---3--:R-:W-:-:S02]  /*f1f0*/  IADD3 R13, P4, PT, R29, UR10, RZ ;  /* 0x0000000a1d0d7c10 */ /* 0x008fc4000ff9e0ff */
[----:B------:R-:W-:-:S03]  /*f200*/  SHF.R.S32.HI R0, RZ, 0x1f, R29 ;  /* 0x0000001fff007819 */ /* 0x000fc6000001141d */
[----:B------:R-:W-:Y:S04]  /*f210*/  STL [R1+0x64c], R13 ;  /* 0x00064c0d01007387 */ /* 0x000fe80000100800 */
[----:B------:R-:W3:Y:S01]  /*f220*/  LDL.LU R29, [R1+0x94] ;  /* 0x00009400011d7983 */ /* 0x000ee20000300800 */
[----:B------:R-:W-:Y:S02]  /*f230*/  IADD3.X R7, PT, PT, R7, UR11, RZ, P3, !PT ;  /* 0x0000000b07077c10 */ /* 0x000fe40009ffe4ff */
[----:B-----5:R-:W-:Y:S02]  /*f240*/  SHF.R.S32.HI R8, RZ, 0x1f, R12 ;  /* 0x0000001fff087819 */ /* 0x020fe4000001140c */
[----:B------:R-:W-:Y:S01]  /*f250*/  IADD3 R12, P3, PT, R12, UR10, RZ ;  /* 0x0000000a0c0c7c10 */ /* 0x000fe2000ff7e0ff */
[----:B------:R-:W-:Y:S01]  /*f260*/  STL [R1+0x800], R7 ;  /* 0x0008000701007387 */ /* 0x000fe20000100800 */
[----:B------:R-:W-:-:S03]  /*f270*/  IADD3.X R6, PT, PT, R6, UR11, RZ, P2, !PT ;  /* 0x0000000b06067c10 */ /* 0x000fc600097fe4ff */
[----:B------:R0:W-:Y:S04]  /*f280*/  STL [R1+0x650], R12 ;  /* 0x0006500c01007387 */ /* 0x0001e80000100800 */
[----:B0-----:R-:W5:Y:S04]  /*f290*/  LDL.LU R12, [R1+0x8c] ;  /* 0x00008c00010c7983 */ /* 0x001f680000300800 */
[----:B------:R-:W-:Y:S01]  /*f2a0*/  STL [R1+0x804], R6 ;  /* 0x0008040601007387 */ /* 0x000fe20000100800 */
[----:B------:R-:W-:Y:S02]  /*f2b0*/  IADD3.X R5, PT, PT, R5, UR11, RZ, P0, !PT ;  /* 0x0000000b05057c10 */ /* 0x000fe400087fe4ff */
[----:B------:R-:W-:-:S02]  /*f2c0*/  IADD3.X R4, PT, PT, R4, UR11, RZ, P1, !PT ;  /* 0x0000000b04047c10 */ /* 0x000fc40008ffe4ff */
[----:B------:R-:W-:Y:S02]  /*f2d0*/  SHF.R.S32.HI R7, RZ, 0x1f, R11 ;  /* 0x0000001fff077819 */ /* 0x000fe4000001140b */
[----:B------:R-:W-:Y:S02]  /*f2e0*/  IADD3 R13, P2, PT, R11, UR10, RZ ;  /* 0x0000000a0b0d7c10 */ /* 0x000fe4000ff5e0ff */
[----:B------:R-:W5:Y:S04]  /*f2f0*/  LDL.LU R11, [R1+0x88] ;  /* 0x00008800010b7983 */ /* 0x000f680000300800 */
[----:B------:R0:W-:Y:S01]  /*f300*/  STL [R1+0x654], R13 ;  /* 0x0006540d01007387 */ /* 0x0001e20000100800 */
[----:B------:R-:W-:Y:S02]  /*f310*/  IADD3.X R3, PT, PT, R3, UR11, RZ, P6, !PT ;  /* 0x0000000b03037c10 */ /* 0x000fe4000b7fe4ff */
[----:B------:R-:W-:-:S02]  /*f320*/  IADD3.X R2, PT, PT, R2, UR11, RZ, P5, !PT ;  /* 0x0000000b02027c10 */ /* 0x000fc4000affe4ff */
[----:B------:R-:W-:Y:S02]  /*f330*/  IADD3.X R0, PT, PT, R0, UR11, RZ, P4, !PT ;  /* 0x0000000b00007c10 */ /* 0x000fe4000a7fe4ff */
[----:B0-----:R-:W-:Y:S02]  /*f340*/  IADD3 R13, P0, PT, R10, UR10, RZ ;  /* 0x0000000a0a0d7c10 */ /* 0x001fe4000ff1e0ff */
[----:B------:R-:W-:Y:S02]  /*f350*/  SHF.R.S32.HI R6, RZ, 0x1f, R10 ;  /* 0x0000001fff067819 */ /* 0x000fe4000001140a */
[----:B------:R-:W5:Y:S04]  /*f360*/  LDL.LU R10, [R1+0x84] ;  /* 0x00008400010a7983 */ /* 0x000f680000300800 */
[----:B------:R-:W-:Y:S04]  /*f370*/  STL [R1+0x808], R5 ;  /* 0x0008080501007387 */ /* 0x000fe80000100800 */
[----:B------:R0:W-:Y:S04]  /*f380*/  STL [R1+0x658], R13 ;  /* 0x0006580d01007387 */ /* 0x0001e80000100800 */
[----:B------:R1:W-:Y:S01]  /*f390*/  STL [R1+0x80c], R4 ;  /* 0x00080c0401007387 */ /* 0x0003e20000100800 */
[----:B0-----:R-:W-:-:S02]  /*f3a0*/  IADD3 R13, P1, PT, R14, UR10, RZ ;  /* 0x0000000a0e0d7c10 */ /* 0x001fc4000ff3e0ff */
[----:B------:R-:W-:-:S03]  /*f3b0*/  SHF.R.S32.HI R5, RZ, 0x1f, R14 ;  /* 0x0000001fff057819 */ /* 0x000fc6000001140e */
[----:B------:R0:W-:Y:S04]  /*f3c0*/  STL [R1+0x65c], R13 ;  /* 0x00065c0d01007387 */ /* 0x0001e80000100800 */
[----:B------:R-:W5:Y:S01]  /*f3d0*/  LDL.LU R14, [R1+0x80] ;  /* 0x00008000010e7983 */ /* 0x000f620000300800 */
[----:B-1----:R-:W-:Y:S02]  /*f3e0*/  SHF.R.S32.HI R4, RZ, 0x1f, R28 ;  /* 0x0000001fff047819 */ /* 0x002fe4000001141c */
[----:B0-----:R-:W-:Y:S01]  /*f3f0*/  IADD3 R13, P6, PT, R28, UR10, RZ ;  /* 0x0000000a1c0d7c10 */ /* 0x001fe2000ffde0ff */
[----:B------:R-:W-:Y:S04]  /*f400*/  STL [R1+0x810], R3 ;  /* 0x0008100301007387 */ /* 0x000fe80000100800 */
[----:B------:R2:W-:Y:S04]  /*f410*/  STL [R1+0x660], R13 ;  /* 0x0006600d01007387 */ /* 0x0005e80000100800 */
[----:B------:R-:W5:Y:S04]  /*f420*/  LDL.LU R28, [R1+0x78] ;  /* 0x00007800011c7983 */ /* 0x000f680000300800 */
[----:B------:R4:W-:Y:S01]  /*f430*/  STL [R1+0x814], R2 ;  /* 0x0008140201007387 */ /* 0x0009e20000100800 */
[----:B------:R-:W-:-:S02]  /*f440*/  IADD3.X R8, PT, PT, R8, UR11, RZ, P3, !PT ;  /* 0x0000000b08087c10 */ /* 0x000fc40009ffe4ff */
        /* <DEDUP_REMOVED lines=9> */
[----:B0-----:R-:W4:Y:S01]  /*f4e0*/  LDL.LU R9, [R1+0x6c] ;  /* 0x00006c0001097983 */ /* 0x001f220000300800 */
[----:B------:R-:W-:-:S03]  /*f4f0*/  SHF.R.S32.HI R0, RZ, 0x1f, R16 ;  /* 0x0000001fff007819 */ /* 0x000fc60000011410 */
[----:B------:R3:W-:Y:S01]  /*f500*/  STL [R1+0x81c], R8 ;  /* 0x00081c0801007387 */ /* 0x0007e20000100800 */
[----:B------:R-:W-:-:S03]  /*f510*/  IADD3 R13, P3, PT, R16, UR10, RZ ;  /* 0x0000000a100d7c10 */ /* 0x000fc6000ff7e0ff */
[----:B------:R-:W4:Y:S04]  /*f520*/  LDL.LU R16, [R1+0x68] ;  /* 0x0000680001107983 */ /* 0x000f280000300800 */
[----:B------:R0:W-:Y:S01]  /*f530*/  STL [R1+0x66c], R13 ;  /* 0x00066c0d01007387 */ /* 0x0001e20000100800 */
[----:B---3--:R-:W-:Y:S02]  /*f540*/  SHF.R.S32.HI R8, RZ, 0x1f, R29 ;  /* 0x0000001fff087819 */ /* 0x008fe4000001141d */
        /* <DEDUP_REMOVED lines=8> */
[----:B------:R-:W-:Y:S04]  /*f5d0*/  STL [R1+0x824], R13 ;  /* 0x0008240d01007387 */ /* 0x000fe80000100800 */
        /* <DEDUP_REMOVED lines=8> */
[----:B------:R-:W-:-:S03]  /*f660*/  IADD3.X R3, PT, PT, R3, UR11, RZ, P5, !PT ;  /* 0x0000000b03037c10 */ /* 0x000fc6000affe4ff */
[----:B------:R-:W-:Y:S01]  /*f670*/  STL [R1+0x82c], R4 ;  /* 0x00082c0401007387 */ /* 0x000fe20000100800 */
[----:B------:R-:W-:Y:S02]  /*f680*/  IADD3.X R2, PT, PT, R2, UR11, RZ, P4, !PT ;  /* 0x0000000b02027c10 */ /* 0x000fe4000a7fe4ff */
[----:B------:R-:W-:Y:S02]  /*f690*/  IADD3 R13, P6, PT, R10, UR10, RZ ;  /* 0x0000000a0a0d7c10 */ /* 0x000fe4000ffde0ff */
[----:B------:R-:W-:Y:S02]  /*f6a0*/  SHF.R.S32.HI R5, RZ, 0x1f, R10 ;  /* 0x0000001fff057819 */ /* 0x000fe4000001140a */
[----:B------:R-:W5:Y:S04]  /*f6b0*/  LDL.LU R10, [R1+0x58] ;  /* 0x00005800010a7983 */ /* 0x000f680000300800 */
[----:B------:R0:W-:Y:S01]  /*f6c0*/  STL [R1+0x67c], R13 ;  /* 0x00067c0d01007387 */ /* 0x0001e20000100800 */
[----:B------:R-:W-:-:S02]  /*f6d0*/  IADD3.X R0, PT, PT, R0, UR11, RZ, P3, !PT ;  /* 0x0000000b00007c10 */ /* 0x000fc40009ffe4ff */
[----:B0-----:R-:W-:Y:S02]  /*f6e0*/  IADD3 R13, P5, PT, R14, UR10, RZ ;  /* 0x0000000a0e0d7c10 */ /* 0x001fe4000ffbe0ff */
[----:B------:R-:W-:Y:S02]  /*f6f0*/  SHF.R.S32.HI R4, RZ, 0x1f, R14 ;  /* 0x0000001fff047819 */ /* 0x000fe4000001140e */
        /* <DEDUP_REMOVED lines=8> */
[----:B------:R-:W-:-:S02]  /*f780*/  IADD3.X R7, PT, PT, R7, UR11, RZ, P0, !PT ;  /* 0x0000000b07077c10 */ /* 0x000fc400087fe4ff */
[----:B------:R-:W-:Y:S02]  /*f790*/  IADD3.X R6, PT, PT, R6, UR11, RZ, P1, !PT ;  /* 0x0000000b06067c10 */ /* 0x000fe40008ffe4ff */
[----:B--2---:R-:W-:Y:S02]  /*f7a0*/  IADD3 R13, P3, PT, R15, UR10, RZ ;  /* 0x0000000a0f0d7c10 */ /* 0x004fe4000ff7e0ff */
[----:B------:R-:W-:Y:S02]  /*f7b0*/  SHF.R.S32.HI R2, RZ, 0x1f, R15 ;  /* 0x0000001fff027819 */ /* 0x000fe4000001140f */
[----:B------:R-:W2:Y:S04]  /*f7c0*/  LDL.LU R15, [R1+0x4c] ;  /* 0x00004c00010f7983 */ /* 0x000ea80000300800 */
[----:B------:R-:W-:Y:S04]  /*f7d0*/  STL [R1+0x838], R0 ;  /* 0x0008380001007387 */ /* 0x000fe80000100800 */
[----:B------:R0:W-:Y:S02]  /*f7e0*/  STL [R1+0x688], R13 ;  /* 0x0006880d01007387 */ /* 0x0001e40000100800 */
[----:B0-----:R-:W-:-:S05]  /*f7f0*/  IADD3.X R13, PT, PT, R8, UR11, RZ, P2, !PT ;  /* 0x0000000b080d7c10 */ /* 0x001fca00097fe4ff */
[----:B------:R0:W-:Y:S01]  /*f800*/  STL [R1+0x83c], R13 ;  /* 0x00083c0d01007387 */ /* 0x0001e20000100800 */
[----:B----4-:R-:W-:Y:S02]  /*f810*/  SHF.R.S32.HI R0, RZ, 0x1f, R9 ;  /* 0x0000001fff007819 */ /* 0x010fe40000011409 */
[----:B------:R-:W-:-:S05]  /*f820*/  IADD3 R9, P2, PT, R9, UR10, RZ ;  /* 0x0000000a09097c10 */ /* 0x000fca000ff5e0ff */
[----:B------:R1:W-:Y:S01]  /*f830*/  STL [R1+0x68c], R9 ;  /* 0x00068c0901007387 */ /* 0x0003e20000100800 */
[----:B0-----:R-:W-:Y:S02]  /*f840*/  IADD3 R13, P0, PT, R16, UR10, RZ ;  /* 0x0000000a100d7c10 */ /* 0x001fe4000ff1e0ff */
[----:B------:R-:W-:Y:S01]  /*f850*/  SHF.R.S32.HI R8, RZ, 0x1f, R16 ;  /* 0x0000001fff087819 */ /* 0x000fe20000011410 */
[----:B-1----:R-:W4:Y:S04]  /*f860*/  LDL.LU R9, [R1+0x48] ;  /* 0x0000480001097983 */ /* 0x002f280000300800 */
[----:B------:R3:W-:Y:S04]  /*f870*/  STL [R1+0x840], R7 ;  /* 0x0008400701007387 */ /* 0x0007e80000100800 */
[----:B------:R0:W-:Y:S04]  /*f880*/  STL [R1+0x690], R13 ;  /* 0x0006900d01007387 */ /* 0x0001e80000100800 */
[----:B------:R-:W4:Y:S04]  /*f890*/  LDL.LU R16, [R1+0x40] ;  /* 0x0000400001107983 */ /* 0x000f280000300800 */
[----:B------:R-:W-:Y:S01]  /*f8a0*/  STL [R1+0x844], R6 ;  /* 0x0008440601007387 */ /* 0x000fe20000100800 */
[----:B---3--:R-:W-:-:S02]  /*f8b0*/  SHF.R.S32.HI R7, RZ, 0x1f, R29 ;  /* 0x0000001fff077819 */ /* 0x008fc4000001141d */
[----:B0-----:R-:W-:Y:S02]  /*f8c0*/  IADD3 R13, P1, PT, R29, UR10, RZ ;  /* 0x0000000a1d0d7c10 */ /* 0x001fe4000ff3e0ff */
[----:B------:R-:W3:Y:S01]  /*f8d0*/  LDL.LU R29, [R1+0x3c] ;  /* 0x00003c00011d7983 */ /* 0x000ee20000300800 */
[----:B------:R-:W-:-:S03]  /*f8e0*/  IADD3.X R5, PT, PT, R5, UR11, RZ, P6, !PT ;  /* 0x0000000b05057c10 */ /* 0x000fc6000b7fe4ff */
[----:B------:R5:W-:Y:S01]  /*f8f0*/  STL [R1+0x694], R13 ;  /* 0x0006940d01007387 */ /* 0x000be20000100800 */
[----:B------:R-:W-:Y:S02]  /*f900*/  IADD3.X R3, PT, PT, R3, UR11, RZ, P4, !PT ;  /* 0x0000000b03037c10 */ /* 0x000fe4000a7fe4ff */
[----:B------:R-:W-:Y:S02]  /*f910*/  IADD3.X R2, PT, PT, R2, UR11, RZ, P3, !PT ;  /* 0x0000000b02027c10 */ /* 0x000fe40009ffe4ff */
[----:B-----5:R-:W-:Y:S02]  /*f920*/  IADD3 R13, P6, PT, R12, UR10, RZ ;  /* 0x0000000a0c0d7c10 */ /* 0x020fe4000ffde0ff */
[----:B------:R-:W-:Y:S02]  /*f930*/  SHF.R.S32.HI R6, RZ, 0x1f, R12 ;  /* 0x0000001fff067819 */ /* 0x000fe4000001140c */
[----:B------:R-:W5:Y:S04]  /*f940*/  LDL.LU R12, [R1+0x38] ;  /* 0x00003800010c7983 */ /* 0x000f680000300800 */
[----:B------:R0:W-:Y:S04]  /*f950*/  STL [R1+0x848], R5 ;  /* 0x0008480501007387 */ /* 0x0001e80000100800 */
[----:B------:R1:W-:Y:S01]  /*f960*/  STL [R1+0x698], R13 ;  /* 0x0006980d01007387 */ /* 0x0003e20000100800 */
[----:B0-----:R-:W-:-:S02]  /*f970*/  SHF.R.S32.HI R5, RZ, 0x1f, R11 ;  /* 0x0000001fff057819 */ /* 0x001fc4000001140b */
[----:B-1----:R-:W-:Y:S02]  /*f980*/  IADD3.X R13, PT, PT, R4, UR11, RZ, P5, !PT ;  /* 0x0000000b040d7c10 */ /* 0x002fe4000affe4ff */
[----:B------:R-:W-:-:S03]  /*f990*/  IADD3 R11, P5, PT, R11, UR10, RZ ;  /* 0x0000000a0b0b7c10 */ /* 0x000fc6000ffbe0ff */
[----:B------:R-:W-:Y:S04]  /*f9a0*/  STL [R1+0x84c], R13 ;  /* 0x00084c0d01007387 */ /* 0x000fe80000100800 */
[----:B------:R0:W-:Y:S04]  /*f9b0*/  STL [R1+0x86c], R11 ;  /* 0x00086c0b01007387 */ /* 0x0001e80000100800 */
[----:B0-----:R-:W5:Y:S01]  /*f9c0*/  LDL.LU R11, [R1+0x30] ;  /* 0x00003000010b7983 */ /* 0x001f620000300800 */
[----:B------:R-:W-:Y:S02]  /*f9d0*/  SHF.R.S32.HI R4, RZ, 0x1f, R10 ;  /* 0x0000001fff047819 */ /* 0x000fe4000001140a */
[----:B------:R-:W-:Y:S01]  /*f9e0*/  IADD3 R10, P4, PT, R10, UR10, RZ ;  /* 0x0000000a0a0a7c10 */ /* 0x000fe2000ff9e0ff */
[----:B------:R-:W-:Y:S04]  /*f9f0*/  STL [R1+0x850], R3 ;  /* 0x0008500301007387 */ /* 0x000fe80000100800 */
[----:B------:R0:W-:Y:S01]  /*fa00*/  STL [R1+0x874], R10 ;  /* 0x0008740a01007387 */ /* 0x0001e20000100800 */
[----:B------:R-:W-:-:S03]  /*fa10*/  IADD3.X R0, PT, PT, R0, UR11, RZ, P2, !PT ;  /* 0x0000000b00007c10 */ /* 0x000fc600097fe4ff */
[----:B0-----:R-:W5:Y:S04]  /*fa20*/  LDL.LU R10, [R1+0x2c] ;  /* 0x00002c00010a7983 */ /* 0x001f680000300800 */
[----:B------:R0:W-:Y:S01]  /*fa30*/  STL [R1+0x854], R2 ;  /* 0x0008540201007387 */ /* 0x0001e20000100800 */
[----:B------:R-:W-:-:S05]  /*fa40*/  IADD3 R13, P3, PT, R14, UR10, RZ ;  /* 0x0000000a0e0d7c10 */ /* 0x000fca000ff7e0ff */
[----:B------:R1:W-:Y:S01]  /*fa50*/  STL [R1+0x87c], R13 ;  /* 0x00087c0d01007387 */ /* 0x0003e20000100800 */
[----:B------:R-:W-:Y:S02]  /*fa60*/  IADD3.X R8, PT, PT, R8, UR11, RZ, P0, !PT ;  /* 0x0000000b08087c10 */ /* 0x000fe400087fe4ff */
[----:B------:R-:W-:Y:S02]  /*fa70*/  SHF.R.S32.HI R3, RZ, 0x1f, R14 ;  /* 0x0000001fff037819 */ /* 0x000fe4000001140e */
[----:B0-----:R-:W-:Y:S02]  /*fa80*/  SHF.R.S32.HI R2, RZ, 0x1f, R28 ;  /* 0x0000001fff027819 */ /* 0x001fe4000001141c */
[----:B-1----:R-:W-:Y:S02]  /*fa90*/  IADD3 R13, P2, PT, R28, UR10, RZ ;  /* 0x0000000a1c0d7c10 */ /* 0x002fe4000ff5e0ff */
[----:B------:R-:W5:Y:S04]  /*faa0*/  LDL.LU R28, [R1+0x24] ;  /* 0x00002400011c7983 */ /* 0x000f680000300800 */
[----:B------:R-:W-:Y:S04]  /*fab0*/  STL [R1+0x858], R0 ;  /* 0x0008580001007387 */ /* 0x000fe80000100800 */
[----:B------:R2:W-:Y:S04]  /*fac0*/  STL [R1+0x884], R13 ;  /* 0x0008840d01007387 */ /* 0x0005e80000100800 */
[----:B------:R-:W5:Y:S04]  /*fad0*/  LDL.LU R14, [R1+0x20] ;  /* 0x00002000010e7983 */ /* 0x000f680000300800 */
[----:B------:R-:W-:Y:S01]  /*fae0*/  STL [R1+0x85c], R8 ;  /* 0x00085c0801007387 */ /* 0x000fe20000100800 */
[----:B------:R-:W-:-:S02]  /*faf0*/  IADD3.X R7, PT, PT, R7, UR11, RZ, P1, !PT ;  /* 0x0000000b07077c10 */ /* 0x000fc40008ffe4ff */
[----:B------:R-:W-:Y:S02]  /*fb00*/  IADD3.X R6, PT, PT, R6, UR11, RZ, P6, !PT ;  /* 0x0000000b06067c10 */ /* 0x000fe4000b7fe4ff */
[----:B------:R-:W-:Y:S02]  /*fb10*/  IADD3.X R5, PT, PT, R5, UR11, RZ, P5, !PT ;  /* 0x0000000b05057c10 */ /* 0x000fe4000affe4ff */
[----:B--2---:R-:W-:Y:S02]  /*fb20*/  IADD3 R13, P0, PT, R15, UR10, RZ ;  /* 0x0000000a0f0d7c10 */ /* 0x004fe4000ff1e0ff */
[----:B------:R-:W-:Y:S02]  /*fb30*/  SHF.R.S32.HI R0, RZ, 0x1f, R15 ;  /* 0x0000001fff007819 */ /* 0x000fe4000001140f */
[----:B------:R-:W2:Y:S04]  /*fb40*/  LDL.LU R15, [R1+0x1c] ;  /* 0x00001c00010f7983 */ /* 0x000ea80000300800 */
[----:B------:R4:W-:Y:S02]  /*fb50*/  STL [R1+0x88c], R13 ;  /* 0x00088c0d01007387 */ /* 0x0009e40000100800 */
[----:B----4-:R-:W-:-:S02]  /*fb60*/  IADD3 R13, P1, PT, R9, UR10, RZ ;  /* 0x0000000a090d7c10 */ /* 0x010fc4000ff3e0ff */
[----:B------:R-:W-:Y:S02]  /*fb70*/  SHF.R.S32.HI R8, RZ, 0x1f, R9 ;  /* 0x0000001fff087819 */ /* 0x000fe40000011409 */
        /* <DEDUP_REMOVED lines=10> */
[----:B------:R-:W-:Y:S04]  /*fc20*/  STL [R1+0x868], R5 ;  /* 0x0008680501007387 */ /* 0x000fe80000100800 */
[----:B------:R0:W-:Y:S04]  /*fc30*/  STL [R1+0x8a4], R13 ;  /* 0x0008a40d01007387 */ /* 0x0001e80000100800 */
[----:B------:R-:W3:Y:S01]  /*fc40*/  LDL.LU R29, [R1+0x10] ;  /* 0x00001000011d7983 */ /* 0x000ee20000300800 */
[----:B------:R-:W-:-:S02]  /*fc50*/  IADD3.X R4, PT, PT, R4, UR11, RZ, P4, !PT ;  /* 0x0000000b04047c10 */ /* 0x000fc4000a7fe4ff */
[----:B------:R-:W-:-:S03]  /*fc60*/  IADD3.X R3, PT, PT, R3, UR11, RZ, P3, !PT ;  /* 0x0000000b03037c10 */ /* 0x000fc60009ffe4ff */
[----:B------:R-:W-:Y:S01]  /*fc70*/  STL [R1+0x870], R4 ;  /* 0x0008700401007387 */ /* 0x000fe20000100800 */
[----:B------:R-:W-:-:S03]  /*fc80*/  IADD3.X R2, PT, PT, R2, UR11, RZ, P2, !PT ;  /* 0x0000000b02027c10 */ /* 0x000fc600097fe4ff */
[----:B0-----:R-:W3:Y:S01]  /*fc90*/  LDL.LU R13, [R1+0xc] ;  /* 0x00000c00010d7983 */ /* 0x001ee20000300800 */
[----:B-----5:R-:W-:Y:S02]  /*fca0*/  SHF.R.S32.HI R5, RZ, 0x1f, R12 ;  /* 0x0000001fff057819 */ /* 0x020fe4000001140c */
[----:B------:R-:W-:-:S05]  /*fcb0*/  IADD3 R12, P4, PT, R12, UR10, RZ ;  /* 0x0000000a0c0c7c10 */ /* 0x000fca000ff9e0ff */
[----:B------:R0:W-:Y:S01]  /*fcc0*/  STL [R1+0x8ac], R12 ;  /* 0x0008ac0c01007387 */ /* 0x0001e20000100800 */
[----:B------:R-:W-:-:S03]  /*fcd0*/  IADD3.X R0, PT, PT, R0, UR11, RZ, P0, !PT ;  /* 0x0000000b00007c10 */ /* 0x000fc600087fe4ff */
[----:B0-----:R-:W5:Y:S04]  /*fce0*/  LDL.LU R12, [R1+0x8] ;  /* 0x00000800010c7983 */ /* 0x001f680000300800 */
[----:B------:R-:W-:Y:S01]  /*fcf0*/  STL [R1+0x878], R3 ;  /* 0x0008780301007387 */ /* 0x000fe20000100800 */
[----:B------:R-:W-:Y:S02]  /*fd00*/  SHF.R.S32.HI R4, RZ, 0x1f, R11 ;  /* 0x0000001fff047819 */ /* 0x000fe4000001140b */
[----:B------:R-:W-:-:S05]  /*fd10*/  IADD3 R11, P3, PT, R11, UR10, RZ ;  /* 0x0000000a0b0b7c10 */ /* 0x000fca000ff7e0ff */
[----:B------:R0:W-:Y:S04]  /*fd20*/  STL [R1+0x8b4], R11 ;  /* 0x0008b40b01007387 */ /* 0x0001e80000100800 */
[----:B0-----:R-:W5:Y:S04]  /*fd30*/  LDL.LU R11, [R1+0x4] ;  /* 0x00000400010b7983 */ /* 0x001f680000300800 */
[----:B------:R0:W-:Y:S01]  /*fd40*/  STL [R1+0x880], R2 ;  /* 0x0008800201007387 */ /* 0x0001e20000100800 */
[----:B------:R-:W-:Y:S02]  /*fd50*/  SHF.R.S32.HI R3, RZ, 0x1f, R10 ;  /* 0x0000001fff037819 */ /* 0x000fe4000001140a */
[----:B0-----:R-:W-:-:S02]  /*fd60*/  IADD3 R2, P2, PT, R10, UR10, RZ ;  /* 0x0000000a0a027c10 */ /* 0x001fc4000ff5e0ff */
[----:B------:R-:W5:Y:S04]  /*fd70*/  LDL.LU R10, [R1] ;  /* 0x00000000010a7983 */ /* 0x000f680000300800 */
[----:B------:R-:W-:Y:S04]  /*fd80*/  STL [R1+0x8bc], R2 ;  /* 0x0008bc0201007387 */ /* 0x000fe80000100800 */
[----:B------:R0:W-:Y:S01]  /*fd90*/  STL [R1+0x888], R0 ;  /* 0x0008880001007387 */ /* 0x0001e20000100800 */
[----:B------:R-:W-:Y:S02]  /*fda0*/  IADD3.X R8, PT, PT, R8, UR11, RZ, P1, !PT ;  /* 0x0000000b08087c10 */ /* 0x000fe40008ffe4ff */
[----:B------:R-:W-:-:S02]  /*fdb0*/  IADD3.X R7, PT, PT, R7, UR11, RZ, P6, !PT ;  /* 0x0000000b07077c10 */ /* 0x000fc4000b7fe4ff */
[----:B0-----:R-:W-:Y:S02]  /*fdc0*/  IADD3 R0, P0, PT, R28, UR10, RZ ;  /* 0x0000000a1c007c10 */ /* 0x001fe4000ff1e0ff */
[----:B------:R-:W-:Y:S02]  /*fdd0*/  SHF.R.S32.HI R2, RZ, 0x1f, R28 ;  /* 0x0000001fff027819 */ /* 0x000fe4000001141c */
[----:B------:R-:W5:Y:S04]  /*fde0*/  LDL.LU R28, [R1+0xe88] ;  /* 0x000e8800011c7983 */ /* 0x000f680000300800 */
[----:B------:R0:W-:Y:S04]  /*fdf0*/  STL [R1+0x8c4], R0 ;  /* 0x0008c40001007387 */ /* 0x0001e80000100800 */
[----:B------:R-:W-:Y:S01]  /*fe00*/  STL [R1+0x890], R8 ;  /* 0x0008900801007387 */ /* 0x000fe20000100800 */
[----:B0-----:R-:W-:-:S02]  /*fe10*/  SHF.R.S32.HI R0, RZ, 0x1f, R14 ;  /* 0x0000001fff007819 */ /* 0x001fc4000001140e */
[----:B------:R-:W-:Y:S02]  /*fe20*/  IADD3 R14, P1, PT, R14, UR10, RZ ;  /* 0x0000000a0e0e7c10 */ /* 0x000fe4000ff3e0ff */
[----:B------:R-:W-:-:S03]  /*fe30*/  IADD3.X R6, PT, PT, R6, UR11, RZ, P5, !PT ;  /* 0x0000000b06067c10 */ /* 0x000fc6000affe4ff */
[----:B------:R0:W-:Y:S01]  /*fe40*/  STL [R1+0x8cc], R14 ;  /* 0x0008cc0e01007387 */ /* 0x0001e20000100800 */
[----:B------:R-:W-:-:S03]  /*fe50*/  IADD3.X R5, PT, PT, R5, UR11, RZ, P4, !PT ;  /* 0x0000000b05057c10 */ /* 0x000fc6000a7fe4ff */
[----:B0-----:R-:W5:Y:S04]  /*fe60*/  LDL.LU R14, [R1+0x188] ;  /* 0x00018800010e7983 */ /* 0x001f680000300800 */
[----:B------:R-:W-:Y:S01]  /*fe70*/  STL [R1+0x898], R7 ;  /* 0x0008980701007387 */ /* 0x000fe20000100800 */
[----:B------:R-:W-:Y:S02]  /*fe80*/  IADD3.X R4, PT, PT, R4, UR11, RZ, P3, !PT ;  /* 0x0000000b04047c10 */ /* 0x000fe40009ffe4ff */
[----:B--2---:R-:W-:Y:S02]  /*fe90*/  SHF.R.S32.HI R8, RZ, 0x1f, R15 ;  /* 0x0000001fff087819 */ /* 0x004fe4000001140f */
[----:B------:R-:W-:-:S05]  /*fea0*/  IADD3 R15, P6, PT, R15, UR10, RZ ;  /* 0x0000000a0f0f7c10 */ /* 0x000fca000ffde0ff */
[----:B------:R0:W-:Y:S04]  /*feb0*/  STL [R1+0x8d4], R15 ;  /* 0x0008d40f01007387 */ /* 0x0001e80000100800 */
[----:B0-----:R-:W2:Y:S04]  /*fec0*/  LDL.LU R15, [R1+0x18c] ;  /* 0x00018c00010f7983 */ /* 0x001ea80000300800 */
[----:B------:R4:W-:Y:S02]  /*fed0*/  STL [R1+0x8a0], R6 ;  /* 0x0008a00601007387 */ /* 0x0009e40000100800 */
[----:B----4-:R-:W-:-:S02]  /*fee0*/  IADD3 R6, P5, PT, R9, UR10, RZ ;  /* 0x0000000a09067c10 */ /* 0x010fc4000ffbe0ff */
[----:B------:R-:W-:Y:S02]  /*fef0*/  SHF.R.S32.HI R7, RZ, 0x1f, R9 ;  /* 0x0000001fff077819 */ /* 0x000fe40000011409 */
[----:B------:R-:W4:Y:S04]  /*ff00*/  LDL.LU R9, [R1+0x190] ;  /* 0x0001900001097983 */ /* 0x000f280000300800 */
[----:B------:R-:W-:Y:S04]  /*ff10*/  STL [R1+0x8dc], R6 ;  /* 0x0008dc0601007387 */ /* 0x000fe80000100800 */
[----:B------:R0:W-:Y:S02]  /*ff20*/  STL [R1+0x8a8], R5 ;  /* 0x0008a80501007387 */ /* 0x0001e40000100800 */
[----:B0-----:R-:W-:-:S02]  /*ff30*/  IADD3 R5, P4, PT, R16, UR10, RZ ;  /* 0x0000000a10057c10 */ /* 0x001fc4000ff9e0ff */
[----:B------:R-:W-:Y:S02]  /*ff40*/  SHF.R.S32.HI R6, RZ, 0x1f, R16 ;  /* 0x0000001fff067819 */ /* 0x000fe40000011410 */
[----:B------:R-:W2:Y:S04]  /*ff50*/  LDL.LU R16, [R1+0x194] ;  /* 0x0001940001107983 */ /* 0x000ea80000300800 */
        /* <DEDUP_REMOVED lines=8> */
[----:B0-----:R-:W-:Y:S02]  /*ffe0*/  SHF.R.S32.HI R4, RZ, 0x1f, R13 ;  /* 0x0000001fff047819 */ /* 0x001fe4000001140d */
[----:B------:R-:W-:Y:S02]  /*fff0*/  IADD3 R13, P2, PT, R13, UR10, RZ ;  /* 0x0000000a0d0d7c10 */ /* 0x000fe4000ff5e0ff */
[----:B-----5:R-:W-:-:S03]  /*10000*/  SHF.R.S32.HI R3, RZ, 0x1f, R12 ;  /* 0x0000001fff037819 */ /* 0x020fc6000001140c */
[----:B------:R0:W-:Y:S02]  /*10010*/  STL [R1+0x8f4], R13 ;  /* 0x0008f40d01007387 */ /* 0x0001e40000100800 */
[----:B0-----:R-:W-:Y:S02]  /*10020*/  IADD3.X R13, PT, PT, R2, UR11, RZ, P0, !PT ;  /* 0x0000000b020d7c10 */ /* 0x001fe400087fe4ff */
[----:B------:R-:W-:-:S03]  /*10030*/  IADD3 R12, P0, PT, R12, UR10, RZ ;  /* 0x0000000a0c0c7c10 */ /* 0x000fc6000ff1e0ff */
[----:B------:R0:W-:Y:S04]  /*10040*/  STL [R1+0x8c0], R13 ;  /* 0x0008c00d01007387 */ /* 0x0001e80000100800 */
[----:B------:R1:W-:Y:S01]  /*10050*/  STL [R1+0x8fc], R12 ;  /* 0x0008fc0c01007387 */ /* 0x0003e20000100800 */
[----:B0-----:R-:W-:-:S05]  /*10060*/  IADD3.X R13, PT, PT, R0, UR11, RZ, P1, !PT ;  /* 0x0000000b000d7c10 */ /* 0x001fca0008ffe4ff */
[----:B------:R-:W-:Y:S01]  /*10070*/  STL [R1+0x8c8], R13 ;  /* 0x0008c80d01007387 */ /* 0x000fe20000100800 */
[----:B------:R-:W-:Y:S02]  /*10080*/  SHF.R.S32.HI R2, RZ, 0x1f, R11 ;  /* 0x0000001fff027819 */ /* 0x000fe4000001140b */
[----:B-1----:R-:W-:Y:S02]  /*10090*/  IADD3 R12, P1, PT, R11, UR10, RZ ;  /* 0x0000000a0b0c7c10 */ /* 0x002fe4000ff3e0ff */
[----:B------:R-:W-:-:S03]  /*100a0*/  IADD3.X R11, PT, PT, R8, UR11, RZ, P6, !PT ;  /* 0x0000000b080b7c10 */ /* 0x000fc6000b7fe4ff */
[----:B------:R-:W-:Y:S04]  /*100b0*/  STL [R1+0x904], R12 ;  /* 0x0009040c01007387 */ /* 0x000fe80000100800 */
[----:B------:R0:W-:Y:S01]  /*100c0*/  STL [R1+0x8d0], R11 ;  /* 0x0008d00b01007387 */ /* 0x0001e20000100800 */
[----:B------:R-:W-:Y:S02]  /*100d0*/  SHF.R.S32.HI R0, RZ, 0x1f, R10 ;  /* 0x0000001fff007819 */ /* 0x000fe4000001140a */
[----:B------:R-:W-:Y:S02]  /*100e0*/  IADD3 R10, P6, PT, R10, UR10, RZ ;  /* 0x0000000a0a0a7c10 */ /* 0x000fe4000ffde0ff */
[----:B0-----:R-:W-:-:S03]  /*100f0*/  IADD3.X R11, PT, PT, R7, UR11, RZ, P5, !PT ;  /* 0x0000000b070b7c10 */ /* 0x001fc6000affe4ff */
[----:B------:R-:W-:Y:S04]  /*10100*/  STL [R1+0x90c], R10 ;  /* 0x00090c0a01007387 */ /* 0x000fe80000100800 */
[----:B------:R0:W-:Y:S02]  /*10110*/  STL [R1+0x8d8], R11 ;  /* 0x0008d80b01007387 */ /* 0x0001e40000100800 */
[----:B0-----:R-:W-:Y:S02]  /*10120*/  IADD3.X R11, PT, PT, R6, UR11, RZ, P4, !PT ;  /* 0x0000000b060b7c10 */ /* 0x001fe4000a7fe4ff */
[----:B------:R-:W-:Y:S01]  /*10130*/  IADD3.X R3, PT, PT, R3, UR11, RZ, P0, !PT ;  /* 0x0000000b03037c10 */ /* 0x000fe200087fe4ff */
[----:B------:R-:W-:Y:S02]  /*10140*/  IMAD R17, R17, UR7, RZ ;  /* 0x0000000711117c24 */ /* 0x000fe4000f8e02ff */
[----:B------:R-:W-:Y:S01]  /*10150*/  IMAD R18, R18, UR7, RZ ;  /* 0x0000000712127c24 */ /* 0x000fe2000f8e02ff */
[----:B---3--:R-:W-:-:S05]  /*10160*/  IADD3 R10, P5, PT, R29, UR10, RZ ;  /* 0x0000000a1d0a7c10 */ /* 0x008fca000ffbe0ff */
[----:B------:R0:W-:Y:S04]  /*10170*/  STL [R1+0x914], R10 ;  /* 0x0009140a01007387 */ /* 0x0001e80000100800 */
[----:B------:R1:W-:Y:S01]  /*10180*/  STL [R1+0x8e0], R11 ;  /* 0x0008e00b01007387 */ /* 0x0003e20000100800 */
[----:B0-----:R-:W-:Y:S02]  /*10190*/  IADD3 R10, P4, PT, R28, UR10, RZ ;  /* 0x0000000a1c0a7c10 */ /* 0x001fe4000ff9e0ff */
[----:B-1----:R-:W-:-:S03]  /*101a0*/  IADD3.X R11, PT, PT, R5, UR11, RZ, P3, !PT ;  /* 0x0000000b050b7c10 */ /* 0x002fc60009ffe4ff */
[----:B------:R0:W-:Y:S04]  /*101b0*/  STL [R1+0x91c], R10 ;  /* 0x00091c0a01007387 */ /* 0x0001e80000100800 */
[----:B------:R1:W-:Y:S01]  /*101c0*/  STL [R1+0x8e8], R11 ;  /* 0x0008e80b01007387 */ /* 0x0003e20000100800 */
[----:B0-----:R-:W-:Y:S02]  /*101d0*/  IADD3 R10, P3, PT, R14, UR10, RZ ;  /* 0x0000000a0e0a7c10 */ /* 0x001fe4000ff7e0ff */
[----:B-1----:R-:W-:-:S03]  /*101e0*/  IADD3.X R11, PT, PT, R4, UR11, RZ, P2, !PT ;  /* 0x0000000b040b7c10 */ /* 0x002fc600097fe4ff */
[----:B------:R0:W-:Y:S01]  /*101f0*/  STL [R1+0x924], R10 ;  /* 0x0009240a01007387 */ /* 0x0001e20000100800 */
[----:B----4-:R-:W-:Y:S02]  /*10200*/  SHF.R.S32.HI R4, RZ, 0x1f, R9 ;  /* 0x0000001fff047819 */ /* 0x010fe40000011409 */
[----:B------:R-:W-:Y:S01]  /*10210*/  IADD3 R9, P0, PT, R9, UR10, RZ ;  /* 0x0000000a09097c10 */ /* 0x000fe2000ff1e0ff */
[----:B------:R-:W-:Y:S01]  /*10220*/  STL [R1+0x8f0], R11 ;  /* 0x0008f00b01007387 */ /* 0x000fe20000100800 */
[----:B--2---:R-:W-:Y:S02]  /*10230*/  SHF.R.S32.HI R5, RZ, 0x1f, R15 ;  /* 0x0000001fff057819 */ /* 0x004fe4000001140f */
[----:B0-----:R-:W-:-:S05]  /*10240*/  IADD3 R10, P2, PT, R15, UR10, RZ ;  /* 0x0000000a0f0a7c10 */ /* 0x001fca000ff5e0ff */
[----:B------:R0:W-:Y:S04]  /*10250*/  STL [R1+0x92c], R10 ;  /* 0x00092c0a01007387 */ /* 0x0001e80000100800 */
[----:B------:R-:W2:Y:S04]  /*10260*/  LDL.LU R15, [R1+0x1d4] ;  /* 0x0001d400010f7983 */ /* 0x000ea80000300800 */
[----:B------:R-:W-:Y:S01]  /*10270*/  STL [R1+0x8f8], R3 ;  /* 0x0008f80301007387 */ /* 0x000fe20000100800 */
[----:B0-----:R-:W-:-:S03]  /*10280*/  IADD3.X R10, PT, PT, R2, UR11, RZ, P1, !PT ;  /* 0x0000000b020a7c10 */ /* 0x001fc60008ffe4ff */
[----:B------:R0:W-:Y:S01]  /*10290*/  STL [R1+0x934], R9 ;  /* 0x0009340901007387 */ /* 0x0001e20000100800 */
[----:B------:R-:W-:-:S03]  /*102a0*/  SHF.R.S32.HI R8, RZ, 0x1f, R29 ;  /* 0x0000001fff087819 */ /* 0x000fc6000001141d */
        /* <DEDUP_REMOVED lines=8> */
[----:B------:R-:W-:-:S03]  /*10330*/  SHF.R.S32.HI R3, RZ, 0x1f, R16 ;  /* 0x0000001fff037819 */ /* 0x000fc60000011410 */
[----:B------:R-:W-:Y:S01]  /*10340*/  STL [R1+0x910], R10 ;  /* 0x0009100a01007387 */ /* 0x000fe20000100800 */
[----:B0-----:R-:W-:-:S05]  /*10350*/  IADD3 R9, P5, PT, R18, UR10, RZ ;  /* 0x0000000a12097c10 */ /* 0x001fca000ffbe0ff */
[----:B------:R0:W-:Y:S04]  /*10360*/  STL [R1+0x94c], R9 ;  /* 0x00094c0901007387 */ /* 0x0001e80000100800 */
[----:B------:R-:W3:Y:S01]  /*10370*/  LDL.LU R16, [R1+0x1f8] ;  /* 0x0001f80001107983 */ /* 0x000ee20000300800 */
[----:B------:R-:W-:Y:S01]  /*10380*/  IMAD R19, R19, UR7, RZ ;  /* 0x0000000713137c24 */ /* 0x000fe2000f8e02ff */
[----:B------:R-:W-:Y:S01]  /*10390*/  SHF.R.S32.HI R7, RZ, 0x1f, R28 ;  /* 0x0000001fff077819 */ /* 0x000fe2000001141c */
[----:B------:R-:W-:Y:S01]  /*103a0*/  IMAD R20, R20, UR7, RZ ;  /* 0x0000000714147c24 */ /* 0x000fe2000f8e02ff */
[----:B------:R-:W-:Y:S02]  /*103b0*/  SHF.R.S32.HI R6, RZ, 0x1f, R14 ;  /* 0x0000001fff067819 */ /* 0x000fe4000001140e */
[----:B------:R-:W-:-:S02]  /*103c0*/  IADD3.X R7, PT, PT, R7, UR11, RZ, P4, !PT ;  /* 0x0000000b07077c10 */ /* 0x000fc4000a7fe4ff */
[----:B0-----:R-:W-:Y:S01]  /*103d0*/  IADD3 R9, P4, PT, R19, UR10, RZ ;  /* 0x0000000a13097c10 */ /* 0x001fe2000ff9e0ff */
[----:B------:R-:W-:Y:S01]  /*103e0*/  IMAD R21, R21, UR7, RZ ;  /* 0x0000000715157c24 */ /* 0x000fe2000f8e02ff */
[----:B------:R-:W-:Y:S01]  /*103f0*/  IADD3.X R6, PT, PT, R6, UR11, RZ, P3, !PT ;  /* 0x0000000b06067c10 */ /* 0x000fe20009ffe4ff */
[----:B------:R-:W-:Y:S01]  /*10400*/  STL [R1+0x918], R7 ;  /* 0x0009180701007387 */ /* 0x000fe20000100800 */
[----:B------:R-:W-:-:S03]  /*10410*/  IADD3.X R5, PT, PT, R5, UR11, RZ, P2, !PT ;  /* 0x0000000b05057c10 */ /* 0x000fc600097fe4ff */
[----:B------:R0:W-:Y:S01]  /*10420*/  STL [R1+0x954], R9 ;  /* 0x0009540901007387 */ /* 0x0001e20000100800 */
[----:B------:R-:W-:Y:S01]  /*10430*/  IMAD R22, R22, UR7, RZ ;  /* 0x0000000716167c24 */ /* 0x000fe2000f8e02ff */
[----:B------:R-:W-:Y:S02]  /*10440*/  IADD3.X R4, PT, PT, R4, UR11, RZ, P0, !PT ;  /* 0x0000000b04047c10 */ /* 0x000fe400087fe4ff */
[----:B------:R1:W-:Y:S01]  /*10450*/  STL [R1+0x920], R6 ;  /* 0x0009200601007387 */ /* 0x0003e20000100800 */
[----:B0-----:R-:W-:Y:S01]  /*10460*/  IADD3 R9, P3, PT, R20, UR10, RZ ;  /* 0x0000000a14097c10 */ /* 0x001fe2000ff7e0ff */
[----:B------:R-:W-:Y:S01]  /*10470*/  IMAD R23, R23, UR7, RZ ;  /* 0x0000000717177c24 */ /* 0x000fe2000f8e02ff */
[----:B-1----:R-:W-:-:S03]  /*10480*/  IADD3 R6, P2, PT, R21, UR10, RZ ;  /* 0x0000000a15067c10 */ /* 0x002fc6000ff5e0ff */
[----:B------:R-:W-:Y:S01]  /*10490*/  STL [R1+0x95c], R9 ;  /* 0x00095c0901007387 */ /* 0x000fe20000100800 */
[----:B------:R-:W-:-:S03]  /*104a0*/  IADD3.X R3, PT, PT, R3, UR11, RZ, P1, !PT ;  /* 0x0000000b03037c10 */ /* 0x000fc60008ffe4ff */
[----:B------:R0:W-:Y:S01]  /*104b0*/  STL [R1+0x928], R5 ;  /* 0x0009280501007387 */ /* 0x0001e20000100800 */
[----:B------:R-:W-:Y:S01]  /*104c0*/  IMAD R24, R24, UR7, RZ ;  /* 0x0000000718187c24 */ /* 0x000fe2000f8e02ff */
[----:B------:R-:W-:Y:S02]  /*104d0*/  SHF.R.S32.HI R2, RZ, 0x1f, R17 ;  /* 0x0000001fff027819 */ /* 0x000fe40000011411 */
[----:B------:R-:W-:Y:S01]  /*104e0*/  STL [R1+0x964], R6 ;  /* 0x0009640601007387 */ /* 0x000fe20000100800 */
[----:B0-----:R-:W-:-:S03]  /*104f0*/  IADD3 R5, P0, PT, R22, UR10, RZ ;  /* 0x0000000a16057c10 */ /* 0x001fc6000ff1e0ff */
[----:B------:R0:W-:Y:S01]  /*10500*/  STL [R1+0x930], R4 ;  /* 0x0009300401007387 */ /* 0x0001e20000100800 */
[----:B------:R-:W-:Y:S01]  /*10510*/  IADD3.X R2, PT, PT, R2, UR11, RZ, P6, !PT ;  /* 0x0000000b02027c10 */ /* 0x000fe2000b7fe4ff */
[----:B------:R-:W-:Y:S02]  /*10520*/  IMAD R25, R25, UR7, RZ ;  /* 0x0000000719197c24 */ /* 0x000fe4000f8e02ff */
[----:B------:R-:W-:Y:S01]  /*10530*/  STL [R1+0x96c], R5 ;  /* 0x00096c0501007387 */ /* 0x000fe20000100800 */
[----:B------:R-:W-:-:S03]  /*10540*/  SHF.R.S32.HI R0, RZ, 0x1f, R18 ;  /* 0x0000001fff007819 */ /* 0x000fc60000011412 */
[----:B------:R1:W-:Y:S01]  /*10550*/  STL [R1+0x938], R3 ;  /* 0x0009380301007387 */ /* 0x0003e20000100800 */
[----:B0-----:R-:W-:Y:S02]  /*10560*/  IADD3 R4, P1, PT, R23, UR10, RZ ;  /* 0x0000000a17047c10 */ /* 0x001fe4000ff3e0ff */
[----:B------:R-:W-:Y:S01]  /*10570*/  SHF.R.S32.HI R8, RZ, 0x1f, R19 ;  /* 0x0000001fff087819 */ /* 0x000fe20000011413 */
[----:B------:R-:W-:Y:S01]  /*10580*/  IMAD R26, R26, UR7, RZ ;  /* 0x000000071a1a7c24 */ /* 0x000fe2000f8e02ff */
[----:B------:R-:W-:Y:S01]  /*10590*/  IADD3.X R0, PT, PT, R0, UR11, RZ, P5, !PT ;  /* 0x0000000b00007c10 */ /* 0x000fe2000affe4ff */
[----:B------:R-:W-:Y:S01]  /*105a0*/  STL [R1+0x974], R4 ;  /* 0x0009740401007387 */ /* 0x000fe20000100800 */
[----:B-1----:R-:W-:-:S03]  /*105b0*/  IADD3 R3, P6, PT, R24, UR10, RZ ;  /* 0x0000000a18037c10 */ /* 0x002fc6000ffde0ff */
[----:B------:R0:W-:Y:S01]  /*105c0*/  STL [R1+0x940], R2 ;  /* 0x0009400201007387 */ /* 0x0001e20000100800 */
[----:B------:R-:W-:-:S03]  /*105d0*/  SHF.R.S32.HI R7, RZ, 0x1f, R20 ;  /* 0x0000001fff077819 */ /* 0x000fc60000011414 */
[----:B------:R1:W-:Y:S01]  /*105e0*/  STL [R1+0x97c], R3 ;  /* 0x00097c0301007387 */ /* 0x0003e20000100800 */
[----:B0-----:R-:W-:-:S03]  /*105f0*/  IADD3 R2, P5, PT, R25, UR10, RZ ;  /* 0x0000000a19027c10 */ /* 0x001fc6000ffbe0ff */
[----:B------:R0:W-:Y:S01]  /*10600*/  STL [R1+0x948], R0 ;  /* 0x0009480001007387 */ /* 0x0001e20000100800 */
[----:B-1----:R-:W-:-:S03]  /*10610*/  IADD3.X R3, PT, PT, R8, UR11, RZ, P4, !PT ;  /* 0x0000000b08037c10 */ /* 0x002fc6000a7fe4ff */
[----:B------:R1:W-:Y:S04]  /*10620*/  STL [R1+0x984], R2 ;  /* 0x0009840201007387 */ /* 0x0003e80000100800 */
[----:B------:R-:W-:Y:S01]  /*10630*/  STL [R1+0x950], R3 ;  /* 0x0009500301007387 */ /* 0x000fe20000100800 */
[----:B0-----:R-:W-:Y:S02]  /*10640*/  IADD3 R0, P4, PT, R26, UR10, RZ ;  /* 0x0000000a1a007c10 */ /* 0x001fe4000ff9e0ff */
[----:B-1----:R-:W-:-:S03]  /*10650*/  IADD3.X R2, PT, PT, R7, UR11, RZ, P3, !PT ;  /* 0x0000000b07027c10 */ /* 0x002fc60009ffe4ff */
[----:B------:R0:W-:Y:S01]  /*10660*/  STL [R1+0x98c], R0 ;  /* 0x00098c0001007387 */ /* 0x0001e20000100800 */
[----:B------:R-:W-:-:S03]  /*10670*/  SHF.R.S32.HI R4, RZ, 0x1f, R24 ;  /* 0x0000001fff047819 */ /* 0x000fc60000011418 */
[----:B------:R1:W-:Y:S01]  /*10680*/  STL [R1+0x958], R2 ;  /* 0x0009580201007387 */ /* 0x0003e20000100800 */
[----:B0-----:R-:W-:Y:S02]  /*10690*/  SHF.R.S32.HI R0, RZ, 0x1f, R21 ;  /* 0x0000001fff007819 */ /* 0x001fe40000011415 */
[----:B-1----:R-:W-:Y:S02]  /*106a0*/  SHF.R.S32.HI R2, RZ, 0x1f, R22 ;  /* 0x0000001fff027819 */ /* 0x002fe40000011416 */
[----:B------:R-:W-:Y:S02]  /*106b0*/  IADD3.X R6, PT, PT, R0, UR11, RZ, P2, !PT ;  /* 0x0000000b00067c10 */ /* 0x000fe400097fe4ff */
[----:B------:R-:W-:Y:S02]  /*106c0*/  IADD3.X R2, PT, PT, R2, UR11, RZ, P0, !PT ;  /* 0x0000000b02027c10 */ /* 0x000fe400087fe4ff */
[----:B------:R-:W-:Y:S01]  /*106d0*/  SHF.R.S32.HI R5, RZ, 0x1f, R25 ;  /* 0x0000001fff057819 */ /* 0x000fe20000011419 */
[----:B------:R-:W-:Y:S01]  /*106e0*/  IMAD R27, R27, UR7, RZ ;  /* 0x000000071b1b7c24 */ /* 0x000fe2000f8e02ff */
[----:B--2---:R-:W-:Y:S01]  /*106f0*/  IADD3 R3, P3, PT, R15, UR8, RZ ;  /* 0x000000080f037c10 */ /* 0x004fe2000ff7e0ff */
[----:B------:R-:W-:Y:S01]  /*10700*/  USHF.R.S32.HI UR5, URZ, 0x1f, UR4 ;  /* 0x0000001fff057899 */ /* 0x000fe20008011404 */
[----:B------:R-:W0:Y:S03]  /*10710*/  LDCU UR18, c[0x0][0x3a0] ;  /* 0x00007400ff1277ac */ /* 0x000e260008000800 */
[----:B------:R1:W-:Y:S01]  /*10720*/  STL [R1+0x3b4], R3 ;  /* 0x0003b40301007387 */ /* 0x0003e20000100800 */
[----:B------:R-:W2:Y:S01]  /*10730*/  LDCU UR8, c[0x0][0x3ac] ;  /* 0x00007580ff0877ac */ /* 0x000ea20008000800 */
[----:B-1----:R-:W-:-:S02]  /*10740*/  SHF.R.S32.HI R3, RZ, 0x1f, R23 ;  /* 0x0000001fff037819 */ /* 0x002fc40000011417 */
[----:B------:R-:W-:Y:S02]  /*10750*/  STL [R1+0x960], R6 ;  /* 0x0009600601007387 */ /* 0x000fe40000100800 */
[----:B------:R-:W-:Y:S02]  /*10760*/  IADD3.X R0, PT, PT, R3, UR11, RZ, P1, !PT ;  /* 0x0000000b03007c10 */ /* 0x000fe40008ffe4ff */
[----:B------:R-:W-:Y:S01]  /*10770*/  IADD3.X R3, PT, PT, R4, UR11, RZ, P6, !PT ;  /* 0x0000000b04037c10 */ /* 0x000fe2000b7fe4ff */
[----:B------:R1:W-:Y:S04]  /*10780*/  STL [R1+0x968], R2 ;  /* 0x0009680201007387 */ /* 0x0003e80000100800 */
[----:B------:R4:W-:Y:S04]  /*10790*/  STL [R1+0x970], R0 ;  /* 0x0009700001007387 */ /* 0x0009e80000100800 */
[----:B------:R3:W-:Y:S01]  /*107a0*/  STL [R1+0x978], R3 ;  /* 0x0009780301007387 */ /* 0x0007e20000100800 */
[----:B-1----:R-:W-:-:S02]  /*107b0*/  IADD3.X R2, PT, PT, R5, UR11, RZ, P5, !PT ;  /* 0x0000000b05027c10 */ /* 0x002fc4000affe4ff */
[----:B----4-:R-:W-:Y:S01]  /*107c0*/  LEA.HI.X.SX32 R0, R15, UR9, 0x1, P3 ;  /* 0x000000090f007c11 */ /* 0x010fe200098f0eff */
[----:B---3--:R-:W-:Y:S02]  /*107d0*/  IMAD R3, R16, UR7, RZ ;  /* 0x0000000710037c24 */ /* 0x008fe4000f8e02ff */
[----:B------:R-:W-:Y:S01]  /*107e0*/  STL [R1+0x980], R2 ;  /* 0x0009800201007387 */ /* 0x000fe20000100800 */
[----:B------:R-:W-:Y:S01]  /*107f0*/  IADD3 R4, P0, PT, R27, UR14, RZ ;  /* 0x0000000e1b047c10 */ /* 0x000fe2000ff1e0ff */
[----:B------:R-:W1:Y:S01]  /*10800*/  LDCU UR9, c[0x0][0x3a8] ;  /* 0x00007500ff0977ac */ /* 0x000e620008000800 */
[----:B------:R-:W3:Y:S01]  /*10810*/  S2R R16, SR_TID.X ;  /* 0x0000000000107919 */ /* 0x000ee20000002100 */
[----:B------:R-:W4:Y:S01]  /*10820*/  LDCU UR7, c[0x0][0x3a8] ;  /* 0x00007500ff0777ac */ /* 0x000f220008000800 */
[----:B------:R5:W-:Y:S04]  /*10830*/  STL [R1+0x3b0], R0 ;  /* 0x0003b00001007387 */ /* 0x000be80000100800 */
[----:B------:R0:W-:Y:S01]  /*10840*/  STL [R1+0x994], R4 ;  /* 0x0009940401007387 */ /* 0x0001e20000100800 */
[----:B-----5:R-:W-:-:S03]  /*10850*/  SHF.R.S32.HI R0, RZ, 0x1f, R26 ;  /* 0x0000001fff007819 */ /* 0x020fc6000001141a */
[----:B------:R3:W-:Y:S01]  /*10860*/  STL [R1+0xe7c], R3 ;  /* 0x000e7c0301007387 */ /* 0x0007e20000100800 */
[----:B0-----:R-:W-:Y:S02]  /*10870*/  IADD3.X R4, PT, PT, R0, UR15, RZ, P4, !PT ;  /* 0x0000000f00047c10 */ /* 0x001fe4000a7fe4ff */
[----:B------:R-:W-:Y:S02]  /*10880*/  IADD3 R0, P1, PT, R3, UR16, RZ ;  /* 0x0000001003007c10 */ /* 0x000fe4000ff3e0ff */
[----:B------:R-:W-:Y:S01]  /*10890*/  SHF.R.S32.HI R2, RZ, 0x1f, R27 ;  /* 0x0000001fff027819 */ /* 0x000fe2000001141b */
[----:B------:R-:W-:Y:S01]  /*108a0*/  STL [R1+0x988], R4 ;  /* 0x0009880401007387 */ /* 0x000fe20000100800 */
[----:B---3--:R-:W-:-:S03]  /*108b0*/  SHF.R.U32.HI R3, RZ, 0x7, R16 ;  /* 0x00000007ff037819 */ /* 0x008fc60000011610 */
[----:B------:R0:W-:Y:S01]  /*108c0*/  STL [R1+0x99c], R0 ;  /* 0x00099c0001007387 */ /* 0x0001e20000100800 */
[----:B------:R-:W-:Y:S02]  /*108d0*/  SGXT.U32 R3, R3, 0x2 ;  /* 0x000000020303781a */ /* 0x000fe40000000000 */
[----:B------:R-:W-:Y:S02]  /*108e0*/  IADD3.X R2, PT, PT, R2, UR17, RZ, P0, !PT ;  /* 0x0000001102027c10 */ /* 0x000fe400087fe4ff */
[----:B0-----:R-:W-:-:S03]  /*108f0*/  LOP3.LUT R0, R3, 0x7c, RZ, 0xfc, !PT ;  /* 0x0000007c03007812 */ /* 0x001fc600078efcff */
[----:B------:R0:W-:Y:S01]  /*10900*/  STL [R1+0x990], R2 ;  /* 0x0009900201007387 */ /* 0x0001e20000100800 */
[----:B------:R-:W-:-:S03]  /*10910*/  LOP3.LUT R4, R3, 0x74, RZ, 0xfc, !PT ;  /* 0x0000007403047812 */ /* 0x000fc600078efcff */
[----:B------:R3:W-:Y:S01]  /*10920*/  STL [R1+0xe80], R0 ;  /* 0x000e800001007387 */ /* 0x0007e20000100800 */
[C---:B------:R-:W-:Y:S02]  /*10930*/  LOP3.LUT R5, R3.reuse, 0x70, RZ, 0xfc, !PT ;  /* 0x0000007003057812 */ /* 0x040fe400078efcff */
[C---:B------:R-:W-:Y:S02]  /*10940*/  LOP3.LUT R6, R3.reuse, 0x6c, RZ, 0xfc, !PT ;  /* 0x0000006c03067812 */ /* 0x040fe400078efcff */
[C---:B------:R-:W-:Y:S02]  /*10950*/  LOP3.LUT R7, R3.reuse, 0x68, RZ, 0xfc, !PT ;  /* 0x0000006803077812 */ /* 0x040fe400078efcff */
[C---:B0-----:R-:W-:Y:S02]  /*10960*/  LOP3.LUT R2, R3.reuse, 0x78, RZ, 0xfc, !PT ;  /* 0x0000007803027812 */ /* 0x041fe400078efcff */
[C---:B------:R-:W-:Y:S02]  /*10970*/  LOP3.LUT R8, R3.reuse, 0x64, RZ, 0xfc, !PT ;  /* 0x0000006403087812 */ /* 0x040fe400078efcff */
[----:B---3--:R-:W-:-:S02]  /*10980*/  LOP3.LUT R0, R3, 0x44, RZ, 0xfc, !PT ;  /* 0x0000004403007812 */ /* 0x008fc400078efcff */
[C---:B------:R-:W-:Y:S02]  /*10990*/  LOP3.LUT R9, R3.reuse, 0x60, RZ, 0xfc, !PT ;  /* 0x0000006003097812 */ /* 0x040fe400078efcff */
[C---:B------:R-:W-:Y:S02]  /*109a0*/  LOP3.LUT R10, R3.reuse, 0x5c, RZ, 0xfc, !PT ;  /* 0x0000005c030a7812 */ /* 0x040fe400078efcff */
[C---:B------:R-:W-:Y:S02]  /*109b0*/  LOP3.LUT R11, R3.reuse, 0x58, RZ, 0xfc, !PT ;  /* 0x00000058030b7812 */ /* 0x040fe400078efcff */
[C---:B------:R-:W-:Y:S02]  /*109c0*/  LOP3.LUT R12, R3.reuse, 0x54, RZ, 0xfc, !PT ;  /* 0x00000054030c7812 */ /* 0x040fe400078efcff */
[C---:B------:R-:W-:Y:S02]  /*109d0*/  LOP3.LUT R13, R3.reuse, 0x50, RZ, 0xfc, !PT ;  /* 0x00000050030d7812 */ /* 0x040fe400078efcff */
[----:B------:R-:W-:-:S02]  /*109e0*/  LOP3.LUT R14, R3, 0x4, RZ, 0xfc, !PT ;  /* 0x00000004030e7812 */ /* 0x000fc400078efcff */
        /* <DEDUP_REMOVED lines=16> */
[----:B------:R-:W-:-:S04]  /*10af0*/  LOP3.LUT R3, R3, 0x4c, RZ, 0xfc, !PT ;  /* 0x0000004c03037812 */ /* 0x000fc800078efcff */
[----:B------:R-:W3:Y:S04]  /*10b00*/  LDL.LU R0, [R1+0xe80] ;  /* 0x000e800001007983 */ /* 0x000ee80000300800 */
[----:B------:R-:W5:Y:S04]  /*10b10*/  LDL.LU R3, [R1+0xe7c] ;  /* 0x000e7c0001037983 */ /* 0x000f680000300800 */
        /* <DEDUP_REMOVED lines=102> */
[----:B------:R-:W-:Y:S01]  /*11180*/  STL [R1+0x58], RZ ;  /* 0x000058ff01007387 */ /* 0x000fe20000100800 */
[----:B---3--:R-:W-:-:S03]  /*11190*/  IMAD R0, R0, UR22, RZ ;  /* 0x0000001600007c24 */ /* 0x008fc6000f8e02ff */
[----:B------:R-:W-:Y:S01]  /*111a0*/  STL [R1+0x5c], RZ ;  /* 0x00005cff01007387 */ /* 0x000fe20000100800 */
[----:B------:R-:W-:-:S03]  /*111b0*/  IMAD R0, R4, UR24, RZ ;  /* 0x0000001804007c24 */ /* 0x000fc6000f8e02ff */
[----:B------:R-:W-:Y:S01]  /*111c0*/  STL [R1+0x70], RZ ;  /* 0x000070ff01007387 */ /* 0x000fe20000100800 */
[----:B-----5:R-:W-:-:S03]  /*111d0*/  SHF.R.S32.HI R3, RZ, 0x1f, R3 ;  /* 0x0000001fff037819 */ /* 0x020fc60000011403 */
[----:B------:R-:W-:Y:S01]  /*111e0*/  STL [R1+0x74], RZ ;  /* 0x000074ff01007387 */ /* 0x000fe20000100800 */
[----:B------:R-:W-:-:S03]  /*111f0*/  IMAD R0, R7, UR27, RZ ;  /* 0x0000001b07007c24 */ /* 0x000fc6000f8e02ff */
[----:B------:R-:W-:Y:S01]  /*11200*/  STL [R1+0x78], RZ ;  /* 0x000078ff01007387 */ /* 0x000fe20000100800 */
[----:B------:R-:W-:-:S03]  /*11210*/  IMAD R0, R10, UR30, RZ ;  /* 0x0000001e0a007c24 */ /* 0x000fc6000f8e02ff */
[----:B------:R-:W-:Y:S01]  /*11220*/  STL [R1+0x7c], RZ ;  /* 0x00007cff01007387 */ /* 0x000fe20000100800 */
[----:B------:R-:W-:-:S03]  /*11230*/  IMAD R0, R12, UR32, RZ ;  /* 0x000000200c007c24 */ /* 0x000fc6000f8e02ff */
[----:B------:R-:W-:Y:S01]  /*11240*/  STL [R1+0x80], RZ ;  /* 0x000080ff01007387 */ /* 0x000fe20000100800 */
[----:B------:R-:W-:-:S03]  /*11250*/  IADD3.X R0, PT, PT, R3, UR21, RZ, P1, !PT ;  /* 0x0000001503007c10 */ /* 0x000fc60008ffe4ff */
[----:B------:R-:W-:Y:S04]  /*11260*/  STL [R1+0x84], RZ ;  /* 0x000084ff01007387 */ /* 0x000fe80000100800 */
[----:B------:R-:W-:Y:S04]  /*11270*/  STL [R1+0x88], RZ ;  /* 0x000088ff01007387 */ /* 0x000fe80000100800 */
[----:B------:R-:W-:Y:S04]  /*11280*/  STL [R1+0x8c], RZ ;  /* 0x00008cff01007387 */ /* 0x000fe80000100800 */
[----:B------:R-:W-:Y:S04]  /*11290*/  STL [R1+0x100], RZ ;  /* 0x000100ff01007387 */ /* 0x000fe80000100800 */
[----:B------:R-:W-:Y:S04]  /*112a0*/  STL [R1+0x104], RZ ;  /* 0x000104ff01007387 */ /* 0x000fe80000100800 */
[----:B------:R-:W-:Y:S04]  /*112b0*/  STL [R1+0x108], RZ ;  /* 0x000108ff01007387 */ /* 0x000fe80000100800 */
[----:B------:R-:W-:Y:S04]  /*112c0*/  STL [R1+0x10c], RZ ;  /* 0x00010cff01007387 */ /* 0x000fe80000100800 */
[----:B------:R0:W-:Y:S02]  /*112d0*/  STL [R1+0x998], R0 ;  /* 0x0009980001007387 */ /* 0x0001e40000100800 */
[----:B0-----:R-:W0:Y:S02]  /*112e0*/  S2R R0, SR_TID.X ;  /* 0x0000000000007919 */ /* 0x001e240000002100 */
[----:B------:R3:W-:Y:S04]  /*112f0*/  STL [R1+0x1a0], RZ ;  /* 0x0001a0ff01007387 */ /* 0x0007e80000100800 */
[----:B------:R3:W-:Y:S04]  /*11300*/  STL [R1+0x1a4], RZ ;  /* 0x0001a4ff01007387 */ /* 0x0007e80000100800 */
[----:B------:R3:W-:Y:S04]  /*11310*/  STL [R1+0x1a8], RZ ;  /* 0x0001a8ff01007387 */ /* 0x0007e80000100800 */
[----:B------:R3:W-:Y:S04]  /*11320*/  STL [R1+0x1ac], RZ ;  /* 0x0001acff01007387 */ /* 0x0007e80000100800 */
[----:B------:R3:W-:Y:S04]  /*11330*/  STL [R1+0x190], RZ ;  /* 0x000190ff01007387 */ /* 0x0007e80000100800 */
[----:B------:R3:W-:Y:S01]  /*11340*/  STL [R1+0x194], RZ ;  /* 0x000194ff01007387 */ /* 0x0007e20000100800 */
[----:B------:R-:W-:-:S03]  /*11350*/  IMAD R2, R2, UR23, RZ ;  /* 0x0000001702027c24 */ /* 0x000fc6000f8e02ff */
[----:B------:R3:W-:Y:S01]  /*11360*/  STL [R1+0x198], RZ ;  /* 0x000198ff01007387 */ /* 0x0007e20000100800 */
[----:B------:R-:W-:-:S03]  /*11370*/  IMAD R2, R5, UR25, RZ ;  /* 0x0000001905027c24 */ /* 0x000fc6000f8e02ff */
[----:B------:R3:W-:Y:S01]  /*11380*/  STL [R1+0x19c], RZ ;  /* 0x00019cff01007387 */ /* 0x0007e20000100800 */
[----:B0-----:R-:W-:-:S03]  /*11390*/  SHF.R.U32.HI R5, RZ, 0x7, R0 ;  /* 0x00000007ff057819 */ /* 0x001fc60000011600 */
[----:B------:R3:W-:Y:S04]  /*113a0*/  STL [R1+0x180], RZ ;  /* 0x000180ff01007387 */ /* 0x0007e80000100800 */
[----:B------:R3:W-:Y:S04]  /*113b0*/  STL [R1+0x184], RZ ;  /* 0x000184ff01007387 */ /* 0x0007e80000100800 */
[----:B------:R3:W-:Y:S04]  /*113c0*/  STL [R1+0x188], RZ ;  /* 0x000188ff01007387 */ /* 0x0007e80000100800 */
[----:B------:R3:W-:Y:S01]  /*113d0*/  STL [R1+0x18c], RZ ;  /* 0x00018cff01007387 */ /* 0x0007e20000100800 */
[----:B------:R-:W-:Y:S01]  /*113e0*/  SGXT.U32 R5, R5, 0x2 ;  /* 0x000000020505781a */ /* 0x000fe20000000000 */
[----:B------:R-:W-:-:S02]  /*113f0*/  IMAD R2, R8, UR28, RZ ;  /* 0x0000001c08027c24 */ /* 0x000fc4000f8e02ff */
[----:B------:R-:W-:Y:S02]  /*11400*/  IMAD R2, R11, UR31, RZ ;  /* 0x0000001f0b027c24 */ /* 0x000fe4000f8e02ff */
[----:B------:R-:W-:Y:S01]  /*11410*/  IMAD R2, R13, UR33, RZ ;  /* 0x000000210d027c24 */ /* 0x000fe2000f8e02ff */
[C---:B------:R-:W-:Y:S02]  /*11420*/  LOP3.LUT R2, R5.reuse, 0x48, RZ, 0xfc, !PT ;  /* 0x0000004805027812 */ /* 0x040fe400078efcff */
[----:B------:R-:W-:Y:S01]  /*11430*/  LOP3.LUT R0, R5, 0x44, RZ, 0xfc, !PT ;  /* 0x0000004405007812 */ /* 0x000fe200078efcff */
[----:B------:R-:W-:Y:S02]  /*11440*/  IMAD R4, R6, UR26, RZ ;  /* 0x0000001a06047c24 */ /* 0x000fe4000f8e02ff */
[----:B------:R-:W-:Y:S02]  /*11450*/  IMAD R3, R2, UR35, RZ ;  /* 0x0000002302037c24 */ /* 0x000fe4000f8e02ff */
[----:B------:R-:W-:Y:S01]  /*11460*/  IMAD R4, R9, UR29, RZ ;  /* 0x0000001d09047c24 */ /* 0x000fe2000f8e02ff */
[----:B------:R-:W-:Y:S01]  /*11470*/  LOP3.LUT R4, R5, 0x4c, RZ, 0xfc, !PT ;  /* 0x0000004c05047812 */ /* 0x000fe200078efcff */
[----:B------:R-:W-:-:S02]  /*11480*/  IMAD R2, R0, UR36, RZ ;  /* 0x0000002400027c24 */ /* 0x000fc4000f8e02ff */
[----:B------:R-:W-:Y:S02]  /*11490*/  IMAD R0, R29, UR37, RZ ;  /* 0x000000251d007c24 */ /* 0x000fe4000f8e02ff */
[----:B------:R-:W-:Y:S02]  /*114a0*/  IMAD R3, R28, UR38, RZ ;  /* 0x000000261c037c24 */ /* 0x000fe4000f8e02ff */
[----:B------:R-:W-:Y:S02]  /*114b0*/  IMAD R2, R27, UR39, RZ ;  /* 0x000000271b027c24 */ /* 0x000fe4000f8e02ff */
[----:B------:R-:W-:Y:S02]  /*114c0*/  IMAD R0, R26, UR40, RZ ;  /* 0x000000281a007c24 */ /* 0x000fe4000f8e02ff */
[----:B------:R-:W-:Y:S02]  /*114d0*/  IMAD R3, R25, UR41, RZ ;  /* 0x0000002919037c24 */ /* 0x000fe4000f8e02ff */
[----:B------:R-:W-:-:S02]  /*114e0*/  IMAD R2, R24, UR42, RZ ;  /* 0x0000002a18027c24 */ /* 0x000fc4000f8e02ff */
[----:B------:R-:W-:Y:S01]  /*114f0*/  IMAD R0, R23, UR43, RZ ;  /* 0x0000002b17007c24 */ /* 0x000fe2000f8e02ff */
[----:B------:R-:W-:Y:S01]  /*11500*/  ULEA.HI UR5, UR5, UR4, URZ, 0x7 ;  /* 0x0000000405057291 */ /* 0x000fe2000f8f38ff */
        /* <DEDUP_REMOVED lines=9> */
[----:B-1----:R-:W-:Y:S02]  /*115a0*/  IMAD R2, R15, UR9, RZ ;  /* 0x000000090f027c24 */ /* 0x002fe4000f8e02ff */
[----:B----4-:R-:W-:Y:S01]  /*115b0*/  IMAD R0, R14, UR7, RZ ;  /* 0x000000070e007c24 */ /* 0x010fe2000f8e02ff */
[----:B------:R-:W-:-:S02]  /*115c0*/  USHF.L.U32 UR4, UR6, 0x7, URZ ;  /* 0x0000000706047899 */ /* 0x000fc400080006ff */
[----:B--23--:R-:W-:-:S12]  /*115d0*/  USHF.R.S32.HI UR5, URZ, 0x7, UR5 ;  /* 0x00000007ff057899 */ /* 0x00cfd80008011405 */
.L_x_1:
[----:B0-----:R0:W-:Y:S01]  /*115e0*/  STL [R1+0x1eb0], R25 ;  /* 0x001eb01901007387 */ /* 0x0011e20000100800 */
[----:B------:R-:W1:Y:S03]  /*115f0*/  LDCU UR6, c[0x0][0x3a8] ;  /* 0x00007500ff0677ac */ /* 0x000e660008000800 */
[----:B------:R-:W2:Y:S01]  /*11600*/  LDL R8, [R1+0x3b4] ;  /* 0x0003b40001087983 */ /* 0x000ea20000100800 */
[----:B------:R-:W3:Y:S03]  /*11610*/  LDCU UR7, c[0x0][0x3a8] ;  /* 0x00007500ff0777ac */ /* 0x000ee60008000800 */
[----:B------:R-:W4:Y:S01]  /*11620*/  LDL R14, [R1+0x3b0] ;  /* 0x0003b000010e7983 */ /* 0x000f220000100800 */
[----:B------:R-:W5:Y:S01]  /*11630*/  S2R R0, SR_TID.X ;  /* 0x0000000000007919 */ /* 0x000f620000002100 */
[----:B------:R-:W0:Y:S01]  /*11640*/  S2R R19, SR_TID.X ;  /* 0x0000000000137919 */ /* 0x000e220000002100 */
[----:B-----5:R-:W-:-:S04]  /*11650*/  SHF.R.U32.HI R4, RZ, 0x7, R0 ;  /* 0x00000007ff047819 */ /* 0x020fc80000011600 */
[----:B------:R-:W-:-:S04]  /*11660*/  SGXT.U32 R4, R4, 0x2 ;  /* 0x000000020404781a */ /* 0x000fc80000000000 */
[C---:B------:R-:W-:Y:S01]  /*11670*/  LOP3.LUT R6, R4.reuse, 0x4, RZ, 0xfc, !PT ;  /* 0x0000000404067812 */ /* 0x040fe200078efcff */
[----:B-1----:R-:W-:Y:S01]  /*11680*/  IMAD R5, R4, UR6, RZ ;  /* 0x0000000604057c24 */ /* 0x002fe2000f8e02ff */
[----:B0-----:R-:W-:Y:S01]  /*11690*/  SHF.R.U32.HI R18, RZ, 0x7, R19 ;  /* 0x00000007ff127819 */ /* 0x001fe20000011613 */
[----:B------:R-:W0:Y:S01]  /*116a0*/  S2R R4, SR_TID.X ;  /* 0x0000000000047919 */ /* 0x000e220000002100 */
[----:B------:R-:W-:Y:S01]  /*116b0*/  ISETP.GE.AND P5, PT, R6, UR18, PT ;  /* 0x0000001206007c0c */ /* 0x000fe2000bfa6270 */
[----:B------:R-:W1:Y:S01]  /*116c0*/  LDCU UR6, c[0x0][0x3a8] ;  /* 0x00007500ff0677ac */ /* 0x000e620008000800 */
[----:B------:R-:W-:-:S04]  /*116d0*/  SGXT.U32 R18, R18, 0x2 ;  /* 0x000000021212781a */ /* 0x000fc80000000000 */
[----:B------:R-:W-:-:S04]  /*116e0*/  LOP3.LUT R3, R18, 0x54, RZ, 0xfc, !PT ;  /* 0x0000005412037812 */ /* 0x000fc800078efcff */
[----:B------:R-:W-:Y:S02]  /*116f0*/  ISETP.GE.AND P0, PT, R3, UR18, PT ;  /* 0x0000001203007c0c */ /* 0x000fe4000bf06270 */
[----:B------:R-:W-:Y:S02]  /*11700*/  ISETP.GE.AND P6, PT, R18, UR18, PT ;  /* 0x0000001212007c0c */ /* 0x000fe4000bfc6270 */
[----:B------:R-:W-:Y:S02]  /*11710*/  PRMT R25, RZ, 0x7610, R25 ;  /* 0x00007610ff197816 */ /* 0x000fe40000000019 */
[----:B------:R-:W-:Y:S02]  /*11720*/  PRMT R12, RZ, 0x7610, R12 ;  /* 0x00007610ff0c7816 */ /* 0x000fe4000000000c */
[----:B--2---:R-:W-:-:S04]  /*11730*/  IADD3 R2, P1, PT, R5, R8, RZ ;  /* 0x0000000805027210 */ /* 0x004fc80007f3e0ff */
[----:B----4-:R-:W-:Y:S02]  /*11740*/  LEA.HI.X.SX32 R3, R5, R14, 0x1, P1 ;  /* 0x0000000e05037211 */ /* 0x010fe400008f0eff */
[----:B0-----:R-:W-:-:S03]  /*11750*/  SHF.R.U32.HI R5, RZ, 0x7, R4 ;  /* 0x00000007ff057819 */ /* 0x001fc60000011604 */
[----:B------:R0:W2:Y:S01]  /*11760*/  @!P6 LDG.E.U8 R25, desc[UR12][R2.64] ;  /* 0x0000000c0219e981 */ /* 0x0000a2000c1e1100 */
[----:B------:R-:W-:-:S04]  /*11770*/  SGXT.U32 R5, R5, 0x2 ;  /* 0x000000020505781a */ /* 0x000fc80000000000 */
[C---:B------:R-:W-:Y:S02]  /*11780*/  LOP3.LUT R6, R5.reuse, 0x4, RZ, 0xfc, !PT ;  /* 0x0000000405067812 */ /* 0x040fe400078efcff */
[C---:B------:R-:W-:Y:S02]  /*11790*/  LOP3.LUT R4, R5.reuse, 0x8, RZ, 0xfc, !PT ;  /* 0x0000000805047812 */ /* 0x040fe400078efcff */
[----:B------:R-:W-:Y:S02]  /*117a0*/  LOP3.LUT R16, R5, 0x8, RZ, 0xfc, !PT ;  /* 0x0000000805107812 */ /* 0x000fe400078efcff */
[----:B------:R-:W4:Y:S01]  /*117b0*/  S2R R5, SR_TID.X ;  /* 0x0000000000057919 */ /* 0x000f220000002100 */
[----:B---3--:R-:W-:Y:S01]  /*117c0*/  IMAD R6, R6, UR7, RZ ;  /* 0x0000000706067c24 */ /* 0x008fe2000f8e02ff */
[----:B------:R-:W-:Y:S01]  /*117d0*/  ISETP.GE.AND P4, PT, R4, UR18, PT ;  /* 0x0000001204007c0c */ /* 0x000fe2000bf86270 */
[----:B-1----:R-:W-:Y:S01]  /*117e0*/  IMAD R16, R16, UR6, RZ ;  /* 0x0000000610107c24 */ /* 0x002fe2000f8e02ff */
[----:B------:R-:W1:Y:S02]  /*117f0*/  LDCU UR7, c[0x0][0x3a8] ;  /* 0x00007500ff0777ac */ /* 0x000e640008000800 */
[----:B------:R-:W-:-:S02]  /*11800*/  IADD3 R4, P3, PT, R6, R8, RZ ;  /* 0x0000000806047210 */ /* 0x000fc40007f7e0ff */
[----:B----4-:R-:W-:Y:S01]  /*11810*/  SHF.R.U32.HI R5, RZ, 0x7, R5 ;  /* 0x00000007ff057819 */ /* 0x010fe20000011605 */
[----:B------:R-:W3:Y:S03]  /*11820*/  LDCU UR6, c[0x0][0x3a8] ;  /* 0x00007500ff0677ac */ /* 0x000ee60008000800 */
[----:B------:R-:W-:-:S04]  /*11830*/  SGXT.U32 R5, R5, 0x2 ;  /* 0x000000020505781a */ /* 0x000fc80000000000 */
[----:B0-----:R-:W-:Y:S02]  /*11840*/  LOP3.LUT R3, R5, 0xc, RZ, 0xfc, !PT ;  /* 0x0000000c05037812 */ /* 0x001fe400078efcff */
[----:B------:R-:W-:-:S05]  /*11850*/  LEA.HI.X.SX32 R5, R6, R14, 0x1, P3 ;  /* 0x0000000e06057211 */ /* 0x000fca00018f0eff */
[----:B------:R-:W4:Y:S01]  /*11860*/  @!P5 LDG.E.U8 R12, desc[UR12][R4.64] ;  /* 0x0000000c040cd981 */ /* 0x000f22000c1e1100 */
[----:B------:R-:W0:Y:S01]  /*11870*/  S2R R6, SR_TID.X ;  /* 0x0000000000067919 */ /* 0x000e220000002100 */
[C---:B------:R-:W-:Y:S02]  /*11880*/  IADD3 R2, P6, PT, R16.reuse, R8, RZ ;  /* 0x0000000810027210 */ /* 0x040fe40007fde0ff */
[----:B------:R-:W-:Y:S02]  /*11890*/  ISETP.GE.AND P3, PT, R3, UR18, PT ;  /* 0x0000001203007c0c */ /* 0x000fe4000bf66270 */
[----:B------:R-:W-:Y:S02]  /*118a0*/  LEA.HI.X.SX32 R3, R16, R14, 0x1, P6 ;  /* 0x0000000e10037211 */ /* 0x000fe400030f0eff */
[----:B------:R-:W-:Y:S02]  /*118b0*/  PRMT R13, RZ, 0x7610, R13 ;  /* 0x00007610ff0d7816 */ /* 0x000fe4000000000d */
[----:B0-----:R-:W-:-:S04]  /*118c0*/  SHF.R.U32.HI R16, RZ, 0x7, R6 ;  /* 0x00000007ff107819 */ /* 0x001fc80000011606 */
[----:B------:R-:W-:Y:S01]  /*118d0*/  SGXT.U32 R16, R16, 0x2 ;  /* 0x000000021010781a */ /* 0x000fe20000000000 */
[----:B--2---:R0:W-:Y:S04]  /*118e0*/  STL [R1+0xc], R25 ;  /* 0x00000c1901007387 */ /* 0x0041e80000100800 */
[----:B0-----:R-:W2:Y:S04]  /*118f0*/  LDL.LU R25, [R1+0x1eb0] ;  /* 0x001eb00001197983 */ /* 0x001ea80000300800 */
[----:B----4-:R0:W-:Y:S02]  /*11900*/  STL [R1+0x8], R12 ;  /* 0x0000080c01007387 */ /* 0x0101e40000100800 */
[----:B0-----:R-:W-:-:S02]  /*11910*/  SHF.R.U32.HI R12, RZ, 0x7, R6 ;  /* 0x00000007ff0c7819 */ /* 0x001fc40000011606 */
[----:B------:R-:W-:Y:S02]  /*11920*/  LOP3.LUT R6, R16, 0xc, RZ, 0xfc, !PT ;  /* 0x0000000c10067812 */ /* 0x000fe400078efcff */
[----:B------:R-:W-:-:S03]  /*11930*/  SGXT.U32 R12, R12, 0x2 ;  /* 0x000000020c0c781a */ /* 0x000fc60000000000 */
[----:B-1----:R-:W-:Y:S01]  /*11940*/  IMAD R6, R6, UR7, RZ ;  /* 0x0000000706067c24 */ /* 0x002fe2000f8e02ff */
[----:B------:R-:W-:Y:S01]  /*11950*/  LOP3.LUT R5, R12, 0x10, RZ, 0xfc, !PT ;  /* 0x000000100c057812 */ /* 0x000fe200078efcff */
[----:B------:R-:W0:Y:S03]  /*11960*/  LDCU UR7, c[0x0][0x3a8] ;  /* 0x00007500ff0777ac */ /* 0x000e260008000800 */
[C---:B------:R-:W-:Y:S02]  /*11970*/  IADD3 R4, P5, PT, R6.reuse, R8, RZ ;  /* 0x0000000806047210 */ /* 0x040fe40007fbe0ff */
[----:B------:R-:W-:Y:S02]  /*11980*/  ISETP.GE.AND P6, PT, R5, UR18, PT ;  /* 0x0000001205007c0c */ /* 0x000fe4000bfc6270 */
[----:B------:R-:W-:-:S05]  /*11990*/  LEA.HI.X.SX32 R5, R6, R14, 0x1, P5 ;  /* 0x0000000e06057211 */ /* 0x000fca00028f0eff */
[----:B------:R-:W4:Y:S01]  /*119a0*/  @!P3 LDG.E.U8 R13, desc[UR12][R4.64] ;  /* 0x0000000c040db981 */ /* 0x000f22000c1e1100 */
[----:B------:R-:W1:Y:S01]  /*119b0*/  S2R R6, SR_TID.X ;  /* 0x0000000000067919 */ /* 0x000e620000002100 */
[----:B------:R-:W-:Y:S02]  /*119c0*/  LOP3.LUT R12, R16, 0x10, RZ, 0xfc, !PT ;  /* 0x00000010100c7812 */ /* 0x000fe400078efcff */
[----:B------:R-:W-:-:S03]  /*119d0*/  PRMT R17, RZ, 0x7610, R17 ;  /* 0x00007610ff117816 */ /* 0x000fc60000000011 */
[----:B---3--:R-:W-:Y:S01]  /*119e0*/  IMAD R12, R12, UR6, RZ ;  /* 0x000000060c0c7c24 */ /* 0x008fe2000f8e02ff */
[----:B------:R-:W-:Y:S01]  /*119f0*/  LOP3.LUT R16, R16, 0x14, RZ, 0xfc, !PT ;  /* 0x0000001410107812 */ /* 0x000fe200078efcff */
[----:B------:R-:W3:Y:S01]  /*11a00*/  LDCU UR6, c[0x0][0x3a8] ;  /* 0x00007500ff0677ac */ /* 0x000ee20008000800 */
[----:B------:R5:W2:Y:S02]  /*11a10*/  @!P4 LDG.E.U8 R17, desc[UR12][R2.64] ;  /* 0x0000000c0211c981 */ /* 0x000aa4000c1e1100 */
[----:B-----5:R-:W-:-:S04]  /*11a20*/  IADD3 R2, P4, PT, R12, R8, RZ ;  /* 0x000000080c027210 */ /* 0x020fc80007f9e0ff */
[----:B------:R-:W-:Y:S02]  /*11a30*/  LEA.HI.X.SX32 R3, R12, R14, 0x1, P4 ;  /* 0x0000000e0c037211 */ /* 0x000fe400020f0eff */
[----:B-1----:R-:W-:-:S04]  /*11a40*/  SHF.R.U32.HI R12, RZ, 0x7, R6 ;  /* 0x00000007ff0c7819 */ /* 0x002fc80000011606 */
[----:B------:R-:W-:Y:S02]  /*11a50*/  SGXT.U32 R12, R12, 0x2 ;  /* 0x000000020c0c781a */ /* 0x000fe40000000000 */
[----:B------:R-:W-:Y:S02]  /*11a60*/  ISETP.GE.AND P5, PT, R16, UR18, PT ;  /* 0x0000001210007c0c */ /* 0x000fe4000bfa6270 */
[----:B------:R-:W-:Y:S01]  /*11a70*/  PRMT R29, RZ, 0x7610, R29 ;  /* 0x00007610ff1d7816 */ /* 0x000fe2000000001d */
[----:B----4-:R1:W-:Y:S02]  /*11a80*/  STL [R1+0x1c], R13 ;  /* 0x00001c0d01007387 */ /* 0x0103e40000100800 */
[----:B-1----:R-:W-:Y:S02]  /*11a90*/  SHF.R.U32.HI R13, RZ, 0x7, R6 ;  /* 0x00000007ff0d7819 */ /* 0x002fe40000011606 */
[----:B------:R-:W-:-:S05]  /*11aa0*/  LOP3.LUT R6, R12, 0x14, RZ, 0xfc, !PT ;  /* 0x000000140c067812 */ /* 0x000fca00078efcff */
[----:B0-----:R-:W-:Y:S01]  /*11ab0*/  IMAD R6, R6, UR7, RZ ;  /* 0x0000000706067c24 */ /* 0x001fe2000f8e02ff */
[----:B------:R-:W-:Y:S02]  /*11ac0*/  SGXT.U32 R13, R13, 0x2 ;  /* 0x000000020d0d781a */ /* 0x000fe40000000000 */
[----:B------:R-:W-:Y:S02]  /*11ad0*/  PRMT R15, RZ, 0x7610, R15 ;  /* 0x00007610ff0f7816 */ /* 0x000fe4000000000f */
[----:B------:R-:W-:Y:S01]  /*11ae0*/  PRMT R28, RZ, 0x7610, R28 ;  /* 0x00007610ff1c7816 */ /* 0x000fe2000000001c */
[----:B--2---:R-:W-:Y:S01]  /*11af0*/  STL [R1+0x4], R17 ;  /* 0x0000041101007387 */ /* 0x004fe20000100800 */
[C---:B------:R-:W-:Y:S01]  /*11b00*/  IADD3 R4, P3, PT, R6.reuse, R8, RZ ;  /* 0x0000000806047210 */ /* 0x040fe20007f7e0ff */
[----:B------:R-:W0:Y:S01]  /*11b10*/  LDCU UR7, c[0x0][0x3a8] ;  /* 0x00007500ff0777ac */ /* 0x000e220008000800 */
[----:B------:R-:W-:Y:S01]  /*11b20*/  LOP3.LUT R16, R13, 0x18, RZ, 0xfc, !PT ;  /* 0x000000180d107812 */ /* 0x000fe200078efcff */
[----:B------:R1:W2:Y:S01]  /*11b30*/  @!P6 LDG.E.U8 R15, desc[UR12][R2.64] ;  /* 0x0000000c020fe981 */ /* 0x0002a2000c1e1100 */
[----:B------:R-:W-:-:S05]  /*11b40*/  LEA.HI.X.SX32 R5, R6, R14, 0x1, P3 ;  /* 0x0000000e06057211 */ /* 0x000fca00018f0eff */
[----:B------:R-:W4:Y:S01]  /*11b50*/  @!P5 LDG.E.U8 R29, desc[UR12][R4.64] ;  /* 0x0000000c041dd981 */ /* 0x000f22000c1e1100 */
[----:B------:R-:W-:Y:S02]  /*11b60*/  LOP3.LUT R13, R12, 0x18, RZ, 0xfc, !PT ;  /* 0x000000180c0d7812 */ /* 0x000fe400078efcff */
[----:B------:R-:W-:-:S03]  /*11b70*/  ISETP.GE.AND P4, PT, R16, UR18, PT ;  /* 0x0000001210007c0c */ /* 0x000fc6000bf86270 */
[----:B---3--:R-:W-:Y:S01]  /*11b80*/  IMAD R13, R13, UR6, RZ ;  /* 0x000000060d0d7c24 */ /* 0x008fe2000f8e02ff */
[----:B------:R-:W3:Y:S01]  /*11b90*/  S2R R6, SR_TID.X ;  /* 0x0000000000067919 */ /* 0x000ee20000002100 */
[----:B------:R-:W-:Y:S01]  /*11ba0*/  LOP3.LUT R12, R12, 0x1c, RZ, 0xfc, !PT ;  /* 0x0000001c0c0c7812 */ /* 0x000fe200078efcff */
[----:B------:R-:W5:Y:S02]  /*11bb0*/  LDCU UR6, c[0x0][0x3a8] ;  /* 0x00007500ff0677ac */ /* 0x000f640008000800 */
[----:B-1----:R-:W-:-:S04]  /*11bc0*/  IADD3 R2, P6, PT, R13, R8, RZ ;  /* 0x000000080d027210 */ /* 0x002fc80007fde0ff */
[----:B------:R-:W-:-:S05]  /*11bd0*/  LEA.HI.X.SX32 R3, R13, R14, 0x1, P6 ;  /* 0x0000000e0d037211 */ /* 0x000fca00030f0eff */
[----:B------:R-:W2:Y:S01]  /*11be0*/  @!P4 LDG.E.U8 R28, desc[UR12][R2.64] ;  /* 0x0000000c021cc981 */ /* 0x000ea2000c1e1100 */
[----:B------:R-:W-:-:S03]  /*11bf0*/  ISETP.GE.AND P3, PT, R12, UR18, PT ;  /* 0x000000120c007c0c */ /* 0x000fc6000bf66270 */
[----:B----4-:R1:W-:Y:S04]  /*11c00*/  STL [R1+0x1ea8], R29 ;  /* 0x001ea81d01007387 */ /* 0x0103e80000100800 */
[----:B-1----:R-:W4:Y:S01]  /*11c10*/  LDL R29, [R1+0x3b0] ;  /* 0x0003b000011d7983 */ /* 0x002f220000100800 */
[----:B---3--:R-:W-:-:S04]  /*11c20*/  SHF.R.U32.HI R12, RZ, 0x7, R6 ;  /* 0x00000007ff0c7819 */ /* 0x008fc80000011606 */
[----:B------:R-:W-:Y:S02]  /*11c30*/  SGXT.U32 R12, R12, 0x2 ;  /* 0x000000020c0c781a */ /* 0x000fe40000000000 */
[----:B------:R-:W-:Y:S02]  /*11c40*/  SHF.R.U32.HI R13, RZ, 0x7, R6 ;  /* 0x00000007ff0d7819 */ /* 0x000fe40000011606 */
[----:B------:R-:W-:Y:S01]  /*11c50*/  LOP3.LUT R6, R12, 0x1c, RZ, 0xfc, !PT ;  /* 0x0000001c0c067812 */ /* 0x000fe200078efcff */
[----:B--2---:R1:W-:Y:S04]  /*11c60*/  STL [R1+0x1eac], R28 ;  /* 0x001eac1c01007387 */ /* 0x0043e80000100800 */
[----:B0-----:R-:W-:Y:S01]  /*11c70*/  IMAD R6, R6, UR7, RZ ;  /* 0x0000000706067c24 */ /* 0x001fe2000f8e02ff */
[----:B------:R-:W-:Y:S01]  /*11c80*/  PRMT R7, RZ, 0x7610, R7 ;  /* 0x00007610ff077816 */ /* 0x000fe20000000007 */
[----:B------:R-:W0:Y:S01]  /*11c90*/  LDCU UR7, c[0x0][0x3a8] ;  /* 0x00007500ff0777ac */ /* 0x000e220008000800 */
[----:B-1----:R-:W2:Y:S02]  /*11ca0*/  LDL R28, [R1+0x3b4] ;  /* 0x0003b400011c7983 */ /* 0x002ea40000100800 */
[----:B------:R-:W-:-:S04]  /*11cb0*/  IADD3 R4, P5, PT, R6, R8, RZ ;  /* 0x0000000806047210 */ /* 0x000fc80007fbe0ff */
[----:B----4-:R-:W-:-:S05]  /*11cc0*/  LEA.HI.X.SX32 R5, R6, R29, 0x1, P5 ;  /* 0x0000001d06057211 */ /* 0x010fca00028f0eff */
[----:B------:R-:W3:Y:S01]  /*11cd0*/  @!P3 LDG.E.U8 R7, desc[UR12][R4.64] ;  /* 0x0000000c0407b981 */ /* 0x000ee2000c1e1100 */
[----:B------:R-:W1:Y:S01]  /*11ce0*/  S2R R6, SR_TID.X ;  /* 0x0000000000067919 */ /* 0x000e620000002100 */
[----:B------:R-:W-:-:S05]  /*11cf0*/  LOP3.LUT R8, R12, 0x20, RZ, 0xfc, !PT ;  /* 0x000000200c087812 */ /* 0x000fca00078efcff */
[----:B-----5:R-:W-:Y:S01]  /*11d00*/  IMAD R8, R8, UR6, RZ ;  /* 0x0000000608087c24 */ /* 0x020fe2000f8e02ff */
[----:B------:R-:W-:Y:S01]  /*11d10*/  STL [R1], R15 ;  /* 0x0000000f01007387 */ /* 0x000fe20000100800 */
[----:B------:R-:W4:Y:S03]  /*11d20*/  LDCU UR6, c[0x0][0x3a8] ;  /* 0x00007500ff0677ac */ /* 0x000f260008000800 */
[----:B--2---:R-:W-:-:S04]  /*11d30*/  IADD3 R2, P4, PT, R8, R28, RZ ;  /* 0x0000001c08027210 */ /* 0x004fc80007f9e0ff */
[----:B------:R-:W-:Y:S02]  /*11d40*/  LEA.HI.X.SX32 R3, R8, R29, 0x1, P4 ;  /* 0x0000001d08037211 */ /* 0x000fe400020f0eff */
[----:B-1----:R-:W-:-:S04]  /*11d50*/  SHF.R.U32.HI R8, RZ, 0x7, R6 ;  /* 0x00000007ff087819 */ /* 0x002fc80000011606 */
[----:B------:R-:W-:Y:S02]  /*11d60*/  SGXT.U32 R8, R8, 0x2 ;  /* 0x000000020808781a */ /* 0x000fe40000000000 */
[----:B------:R-:W-:Y:S02]  /*11d70*/  SGXT.U32 R13, R13, 0x2 ;  /* 0x000000020d0d781a */ /* 0x000fe40000000000 */
[----:B------:R-:W-:Y:S02]  /*11d80*/  LOP3.LUT R12, R12, 0x24, RZ, 0xfc, !PT ;  /* 0x000000240c0c7812 */ /* 0x000fe400078efcff */
[----:B------:R-:W-:Y:S02]  /*11d90*/  LOP3.LUT R13, R13, 0x20, RZ, 0xfc, !PT ;  /* 0x000000200d0d7812 */ /* 0x000fe400078efcff */
[----:B------:R-:W-:Y:S02]  /*11da0*/  ISETP.GE.AND P5, PT, R12, UR18, PT ;  /* 0x000000120c007c0c */ /* 0x000fe4000bfa6270 */
[----:B------:R-:W-:-:S02]  /*11db0*/  ISETP.GE.AND P6, PT, R13, UR18, PT ;  /* 0x000000120d007c0c */ /* 0x000fc4000bfc6270 */
[----:B------:R-:W-:Y:S02]  /*11dc0*/  PRMT R27, RZ, 0x7610, R27 ;  /* 0x00007610ff1b7816 */ /* 0x000fe4000000001b */
[----:B------:R-:W-:-:S09]  /*11dd0*/  PRMT R26, RZ, 0x7610, R26 ;  /* 0x00007610ff1a7816 */ /* 0x000fd2000000001a */
[----:B------:R1:W2:Y:S01]  /*11de0*/  @!P6 LDG.E.U8 R27, desc[UR12][R2.64] ;  /* 0x0000000c021be981 */ /* 0x0002a2000c1e1100 */
[----:B------:R-:W-:-:S03]  /*11df0*/  PRMT R9, RZ, 0x7610, R9 ;  /* 0x00007610ff097816 */ /* 0x000fc60000000009 */
[----:B---3--:R3:W-:Y:S02]  /*11e00*/  STL [R1+0x18], R7 ;  /* 0x0000180701007387 */ /* 0x0087e40000100800 */
[----:B---3--:R-:W-:Y:S02]  /*11e10*/  SHF.R.U32.HI R7, RZ, 0x7, R6 ;  /* 0x00000007ff077819 */ /* 0x008fe40000011606 */
[----:B------:R-:W-:-:S05]  /*11e20*/  LOP3.LUT R6, R8, 0x24, RZ, 0xfc, !PT ;  /* 0x0000002408067812 */ /* 0x000fca00078efcff */
[----:B0-----:R-:W-:Y:S01]  /*11e30*/  IMAD R6, R6, UR7, RZ ;  /* 0x0000000706067c24 */ /* 0x001fe2000f8e02ff */
[----:B------:R-:W0:Y:S04]  /*11e40*/  LDCU UR7, c[0x0][0x3a8] ;  /* 0x00007500ff0777ac */ /* 0x000e280008000800 */
[----:B------:R-:W-:-:S04]  /*11e50*/  IADD3 R4, P4, PT, R6, R28, RZ ;  /* 0x0000001c06047210 */ /* 0x000fc80007f9e0ff */
[----:B------:R-:W-:Y:S02]  /*11e60*/  LEA.HI.X.SX32 R5, R6, R29, 0x1, P4 ;  /* 0x0000001d06057211 */ /* 0x000fe400020f0eff */
[----:B------:R-:W3:Y:S01]  /*11e70*/  S2R R6, SR_TID.X ;  /* 0x0000000000067919 */ /* 0x000ee20000002100 */
[----:B------:R-:W-:Y:S02]  /*11e80*/  SGXT.U32 R7, R7, 0x2 ;  /* 0x000000020707781a */ /* 0x000fe40000000000 */
[----:B------:R5:W2:Y:S02]  /*11e90*/  @!P5 LDG.E.U8 R26, desc[UR12][R4.64] ;  /* 0x0000000c041ad981 */ /* 0x000aa4000c1e1100 */
[----:B------:R-:W-:Y:S02]  /*11ea0*/  LOP3.LUT R12, R7, 0x28, RZ, 0xfc, !PT ;  /* 0x00000028070c7812 */ /* 0x000fe400078efcff */
[C---:B------:R-:W-:Y:S02]  /*11eb0*/  LOP3.LUT R7, R8.reuse, 0x28, RZ, 0xfc, !PT ;  /* 0x0000002808077812 */ /* 0x040fe400078efcff */
[----:B------:R-:W-:-:S03]  /*11ec0*/  LOP3.LUT R8, R8, 0x2c, RZ, 0xfc, !PT ;  /* 0x0000002c08087812 */ /* 0x000fc600078efcff */
[----:B----4-:R-:W-:Y:S01]  /*11ed0*/  IMAD R7, R7, UR6, RZ ;  /* 0x0000000607077c24 */ /* 0x010fe2000f8e02ff */
[----:B------:R-:W-:Y:S01]  /*11ee0*/  ISETP.GE.AND P4, PT, R8, UR18, PT ;  /* 0x0000001208007c0c */ /* 0x000fe2000bf86270 */
[----:B------:R-:W4:Y:S03]  /*11ef0*/  LDCU UR6, c[0x0][0x3a8] ;  /* 0x00007500ff0677ac */ /* 0x000f260008000800 */
[----:B-1----:R-:W-:Y:S02]  /*11f00*/  IADD3 R2, P6, PT, R7, R28, RZ ;  /* 0x0000001c07027210 */ /* 0x002fe40007fde0ff */
[--C-:B---3--:R-:W-:Y:S02]  /*11f10*/  SHF.R.U32.HI R13, RZ, 0x7, R6.reuse ;  /* 0x00000007ff0d7819 */ /* 0x108fe40000011606 */
[----:B------:R-:W-:Y:S02]  /*11f20*/  SHF.R.U32.HI R6, RZ, 0x7, R6 ;  /* 0x00000007ff067819 */ /* 0x000fe40000011606 */
[----:B------:R-:W-:-:S02]  /*11f30*/  SGXT.U32 R13, R13, 0x2 ;  /* 0x000000020d0d781a */ /* 0x000fc40000000000 */
[----:B------:R-:W-:Y:S02]  /*11f40*/  SGXT.U32 R6, R6, 0x2 ;  /* 0x000000020606781a */ /* 0x000fe40000000000 */
[----:B------:R-:W-:Y:S02]  /*11f50*/  LOP3.LUT R8, R13, 0x2c, RZ, 0xfc, !PT ;  /* 0x0000002c0d087812 */ /* 0x000fe400078efcff */
[----:B------:R-:W-:-:S03]  /*11f60*/  LOP3.LUT R6, R6, 0x30, RZ, 0xfc, !PT ;  /* 0x0000003006067812 */ /* 0x000fc600078efcff */
[----:B0-----:R-:W-:Y:S01]  /*11f70*/  IMAD R8, R8, UR7, RZ ;  /* 0x0000000708087c24 */ /* 0x001fe2000f8e02ff */
[----:B------:R-:W-:Y:S01]  /*11f80*/  LEA.HI.X.SX32 R3, R7, R29, 0x1, P6 ;  /* 0x0000001d07037211 */ /* 0x000fe200030f0eff */
[----:B------:R-:W0:Y:S01]  /*11f90*/  LDCU UR7, c[0x0][0x3a8] ;  /* 0x00007500ff0777ac */ /* 0x000e220008000800 */
[----:B------:R-:W-:Y:S02]  /*11fa0*/  ISETP.GE.AND P5, PT, R6, UR18, PT ;  /* 0x0000001206007c0c */ /* 0x000fe4000bfa6270 */
[----:B------:R-:W-:-:S04]  /*11fb0*/  IADD3 R6, P6, PT, R8, R28, RZ ;  /* 0x0000001c08067210 */ /* 0x000fc80007fde0ff */
[----:B------:R-:W-:-:S05]  /*11fc0*/  LEA.HI.X.SX32 R7, R8, R29, 0x1, P6 ;  /* 0x0000001d08077211 */ /* 0x000fca00030f0eff */
[----:B------:R-:W3:Y:S01]  /*11fd0*/  @!P4 LDG.E.U8 R9, desc[UR12][R6.64] ;  /* 0x0000000c0609c981 */ /* 0x000ee2000c1e1100 */
[----:B------:R-:W1:Y:S01]  /*11fe0*/  S2R R8, SR_TID.X ;  /* 0x0000000000087919 */ /* 0x000e620000002100 */
[----:B------:R-:W-:Y:S02]  /*11ff0*/  ISETP.GE.AND P3, PT, R12, UR18, PT ;  /* 0x000000120c007c0c */ /* 0x000fe4000bf66270 */
[----:B------:R-:W-:Y:S02]  /*12000*/  LOP3.LUT R12, R13, 0x30, RZ, 0xfc, !PT ;  /* 0x000000300d0c7812 */ /* 0x000fe400078efcff */
[----:B------:R-:W-:-:S03]  /*12010*/  PRMT R22, RZ, 0x7610, R22 ;  /* 0x00007610ff167816 */ /* 0x000fc60000000016 */
[----:B----4-:R-:W-:Y:S01]  /*12020*/  IMAD R12, R12, UR6, RZ ;  /* 0x000000060c0c7c24 */ /* 0x010fe2000f8e02ff */
[----:B------:R-:W4:Y:S05]  /*12030*/  LDCU UR6, c[0x0][0x3a8] ;  /* 0x00007500ff0677ac */ /* 0x000f2a0008000800 */
[----:B------:R0:W2:Y:S01]  /*12040*/  @!P3 LDG.E.U8 R22, desc[UR12][R2.64] ;  /* 0x0000000c0216b981 */ /* 0x0000a2000c1e1100 */
[----:B-----5:R-:W-:-:S04]  /*12050*/  IADD3 R4, P3, PT, R12, R28, RZ ;  /* 0x0000001c0c047210 */ /* 0x020fc80007f7e0ff */
[----:B------:R-:W-:Y:S02]  /*12060*/  LEA.HI.X.SX32 R5, R12, R29, 0x1, P3 ;  /* 0x0000001d0c057211 */ /* 0x000fe400018f0eff */
[--C-:B-1----:R-:W-:Y:S02]  /*12070*/  SHF.R.U32.HI R14, RZ, 0x7, R8.reuse ;  /* 0x00000007ff0e7819 */ /* 0x102fe40000011608 */
[----:B------:R-:W-:Y:S02]  /*12080*/  SHF.R.U32.HI R8, RZ, 0x7, R8 ;  /* 0x00000007ff087819 */ /* 0x000fe40000011608 */
[----:B------:R-:W-:Y:S02]  /*12090*/  SGXT.U32 R14, R14, 0x2 ;  /* 0x000000020e0e781a */ /* 0x000fe40000000000 */
[----:B------:R-:W-:Y:S02]  /*120a0*/  SGXT.U32 R8, R8, 0x2 ;  /* 0x000000020808781a */ /* 0x000fe40000000000 */
[----:B------:R-:W-:-:S02]  /*120b0*/  LOP3.LUT R12, R14, 0x34, RZ, 0xfc, !PT ;  /* 0x000000340e0c7812 */ /* 0x000fc400078efcff */
[----:B------:R-:W-:-:S03]  /*120c0*/  LOP3.LUT R8, R8, 0x38, RZ, 0xfc, !PT ;  /* 0x0000003808087812 */ /* 0x000fc600078efcff */
[----:B0-----:R-:W-:Y:S01]  /*120d0*/  IMAD R12, R12, UR7, RZ ;  /* 0x000000070c0c7c24 */ /* 0x001fe2000f8e02ff */
[----:B------:R-:W-:Y:S01]  /*120e0*/  ISETP.GE.AND P3, PT, R8, UR18, PT ;  /* 0x0000001208007c0c */ /* 0x000fe2000bf66270 */
[----:B------:R-:W0:Y:S03]  /*120f0*/  LDCU UR7, c[0x0][0x3a8] ;  /* 0x00007500ff0777ac */ /* 0x000e260008000800 */
[----:B------:R-:W-:Y:S02]  /*12100*/  IADD3 R8, P4, PT, R12, R28, RZ ;  /* 0x0000001c0c087210 */ /* 0x000fe40007f9e0ff */
[----:B------:R-:W-:-:S04]  /*12110*/  LOP3.LUT R13, R13, 0x34, RZ, 0xfc, !PT ;  /* 0x000000340d0d7812 */ /* 0x000fc800078efcff */
[----:B------:R-:W-:Y:S02]  /*12120*/  ISETP.GE.AND P6, PT, R13, UR18, PT ;  /* 0x000000120d007c0c */ /* 0x000fe4000bfc6270 */
[----:B------:R-:W-:Y:S02]  /*12130*/  LOP3.LUT R13, R14, 0x38, RZ, 0xfc, !PT ;  /* 0x000000380e0d7812 */ /* 0x000fe400078efcff */
[----:B------:R-:W-:-:S03]  /*12140*/  PRMT R2, RZ, 0x7610, R2 ;  /* 0x00007610ff027816 */ /* 0x000fc60000000002 */
[----:B----4-:R-:W-:Y:S01]  /*12150*/  IMAD R13, R13, UR6, RZ ;  /* 0x000000060d0d7c24 */ /* 0x010fe2000f8e02ff */
[----:B------:R-:W-:Y:S01]  /*12160*/  LOP3.LUT R14, R14, 0x3c, RZ, 0xfc, !PT ;  /* 0x0000003c0e0e7812 */ /* 0x000fe200078efcff */
[----:B------:R-:W1:Y:S01]  /*12170*/  LDCU UR6, c[0x0][0x3a8] ;  /* 0x00007500ff0677ac */ /* 0x000e620008000800 */
[----:B------:R-:W-:Y:S01]  /*12180*/  LOP3.LUT R0, R18, 0x50, RZ, 0xfc, !PT ;  /* 0x0000005012007812 */ /* 0x000fe200078efcff */
[----:B------:R4:W5:Y:S01]  /*12190*/  @!P5 LDG.E.U8 R2, desc[UR12][R4.64] ;  /* 0x0000000c0402d981 */ /* 0x000962000c1e1100 */
[----:B------:R-:W-:Y:S02]  /*121a0*/  PRMT R11, RZ, 0x7610, R11 ;  /* 0x00007610ff0b7816 */ /* 0x000fe4000000000b */
[----:B------:R-:W-:Y:S02]  /*121b0*/  ISETP.GE.AND P2, PT, R0, UR18, PT ;  /* 0x0000001200007c0c */ /* 0x000fe4000bf46270 */
[----:B------:R-:W-:Y:S02]  /*121c0*/  LOP3.LUT R0, R18, 0x58, RZ, 0xfc, !PT ;  /* 0x0000005812007812 */ /* 0x000fe400078efcff */
[----:B----4-:R-:W-:-:S04]  /*121d0*/  IADD3 R4, P5, PT, R13, R28, RZ ;  /* 0x0000001c0d047210 */ /* 0x010fc80007fbe0ff */
[-C--:B------:R-:W-:Y:S02]  /*121e0*/  LEA.HI.X.SX32 R5, R13, R29.reuse, 0x1, P5 ;  /* 0x0000001d0d057211 */ /* 0x080fe400028f0eff */
[----:B------:R-:W-:Y:S02]  /*121f0*/  ISETP.GE.AND P1, PT, R0, UR18, PT ;  /* 0x0000001200007c0c */ /* 0x000fe4000bf26270 */
[----:B------:R-:W-:Y:S01]  /*12200*/  PRMT R0, RZ, 0x7610, R0 ;  /* 0x00007610ff007816 */ /* 0x000fe20000000000 */
[----:B---3--:R3:W-:Y:S02]  /*12210*/  STL [R1+0x14], R9 ;  /* 0x0000140901007387 */ /* 0x0087e40000100800 */
[----:B---3--:R-:W-:Y:S02]  /*12220*/  LEA.HI.X.SX32 R9, R12, R29, 0x1, P4 ;  /* 0x0000001d0c097211 */ /* 0x008fe400020f0eff */
[----:B------:R-:W3:Y:S01]  /*12230*/  S2R R12, SR_TID.X ;  /* 0x00000000000c7919 */ /* 0x000ee20000002100 */
[----:B------:R-:W-:-:S02]  /*12240*/  ISETP.GE.AND P4, PT, R14, UR18, PT ;  /* 0x000000120e007c0c */ /* 0x000fc4000bf86270 */
[----:B------:R-:W4:Y:S01]  /*12250*/  @!P6 LDG.E.U8 R11, desc[UR12][R8.64] ;  /* 0x0000000c080be981 */ /* 0x000f22000c1e1100 */
[--C-:B---3--:R-:W-:Y:S02]  /*12260*/  SHF.R.U32.HI R16, RZ, 0x7, R12.reuse ;  /* 0x00000007ff107819 */ /* 0x108fe4000001160c */
[----:B------:R-:W-:-:S04]  /*12270*/  SHF.R.U32.HI R12, RZ, 0x7, R12 ;  /* 0x00000007ff0c7819 */ /* 0x000fc8000001160c */
[----:B------:R-:W-:-:S04]  /*12280*/  SGXT.U32 R12, R12, 0x2 ;  /* 0x000000020c0c781a */ /* 0x000fc80000000000 */
[C---:B------:R-:W-:Y:S02]  /*12290*/  LOP3.LUT R17, R12.reuse, 0x3c, RZ, 0xfc, !PT ;  /* 0x0000003c0c117812 */ /* 0x040fe400078efcff */
[----:B------:R-:W-:-:S03]  /*122a0*/  LOP3.LUT R12, R12, 0x40, RZ, 0xfc, !PT ;  /* 0x000000400c0c7812 */ /* 0x000fc600078efcff */
[----:B0-----:R-:W-:Y:S01]  /*122b0*/  IMAD R17, R17, UR7, RZ ;  /* 0x0000000711117c24 */ /* 0x001fe2000f8e02ff */
[----:B------:R-:W-:Y:S01]  /*122c0*/  ISETP.GE.AND P5, PT, R12, UR18, PT ;  /* 0x000000120c007c0c */ /* 0x000fe2000bfa6270 */
[----:B------:R-:W0:Y:S01]  /*122d0*/  S2R R14, SR_TID.X ;  /* 0x00000000000e7919 */ /* 0x000e220000002100 */
[----:B------:R-:W3:Y:S02]  /*122e0*/  LDCU UR7, c[0x0][0x3a8] ;  /* 0x00007500ff0777ac */ /* 0x000ee40008000800 */
[----:B------:R-:W-:-:S04]  /*122f0*/  IADD3 R12, P6, PT, R17, R28, RZ ;  /* 0x0000001c110c7210 */ /* 0x000fc80007fde0ff */
[----:B------:R-:W-:-:S05]  /*12300*/  LEA.HI.X.SX32 R13, R17, R29, 0x1, P6 ;  /* 0x0000001d110d7211 */ /* 0x000fca00030f0eff */
[----:B------:R-:W2:Y:S01]  /*12310*/  @!P4 LDG.E.U8 R0, desc[UR12][R12.64] ;  /* 0x0000000c0c00c981 */ /* 0x000ea2000c1e1100 */
[----:B------:R-:W-:-:S04]  /*12320*/  SGXT.U32 R16, R16, 0x2 ;  /* 0x000000021010781a */ /* 0x000fc80000000000 */
[C---:B------:R-:W-:Y:S02]  /*12330*/  LOP3.LUT R15, R16.reuse, 0x40, RZ, 0xfc, !PT ;  /* 0x00000040100f7812 */ /* 0x040fe400078efcff */
[----:B------:R-:W-:Y:S02]  /*12340*/  LOP3.LUT R16, R16, 0x44, RZ, 0xfc, !PT ;  /* 0x0000004410107812 */ /* 0x000fe400078efcff */
[----:B------:R-:W-:Y:S01]  /*12350*/  PRMT R7, RZ, 0x7610, R7 ;  /* 0x00007610ff077816 */ /* 0x000fe20000000007 */
[----:B-1----:R-:W-:Y:S01]  /*12360*/  IMAD R15, R15, UR6, RZ ;  /* 0x000000060f0f7c24 */ /* 0x002fe2000f8e02ff */
[----:B------:R-:W-:Y:S01]  /*12370*/  ISETP.GE.AND P6, PT, R16, UR18, PT ;  /* 0x0000001210007c0c */ /* 0x000fe2000bfc6270 */
[----:B------:R-:W1:Y:S03]  /*12380*/  LDCU UR6, c[0x0][0x3a8] ;  /* 0x00007500ff0677ac */ /* 0x000e660008000800 */
[----:B------:R1:W4:Y:S01]  /*12390*/  @!P3 LDG.E.U8 R7, desc[UR12][R4.64] ;  /* 0x0000000c0407b981 */ /* 0x000322000c1e1100 */
[----:B0-----:R-:W-:-:S04]  /*123a0*/  SHF.R.U32.HI R17, RZ, 0x7, R14 ;  /* 0x00000007ff117819 */ /* 0x001fc8000001160e */
[----:B------:R-:W-:Y:S02]  /*123b0*/  SGXT.U32 R17, R17, 0x2 ;  /* 0x000000021111781a */ /* 0x000fe40000000000 */
[----:B------:R-:W-:Y:S02]  /*123c0*/  SHF.R.U32.HI R14, RZ, 0x7, R14 ;  /* 0x00000007ff0e7819 */ /* 0x000fe4000001160e */
[----:B------:R-:W-:Y:S02]  /*123d0*/  LOP3.LUT R16, R17, 0x44, RZ, 0xfc, !PT ;  /* 0x0000004411107812 */ /* 0x000fe400078efcff */
[C---:B-1----:R-:W-:Y:S02]  /*123e0*/  IADD3 R4, P3, PT, R15.reuse, R28, RZ ;  /* 0x0000001c0f047210 */ /* 0x042fe40007f7e0ff */
[----:B------:R-:W-:Y:S01]  /*123f0*/  SGXT.U32 R14, R14, 0x2 ;  /* 0x000000020e0e781a */ /* 0x000fe20000000000 */
[----:B---3--:R-:W-:Y:S01]  /*12400*/  IMAD R16, R16, UR7, RZ ;  /* 0x0000000710107c24 */ /* 0x008fe2000f8e02ff */
[----:B------:R-:W-:Y:S01]  /*12410*/  LEA.HI.X.SX32 R5, R15, R29, 0x1, P3 ;  /* 0x0000001d0f057211 */ /* 0x000fe200018f0eff */
[----:B------:R-:W0:Y:S01]  /*12420*/  LDCU UR7, c[0x0][0x3a8] ;  /* 0x00007500ff0777ac */ /* 0x000e220008000800 */
[----:B------:R-:W-:-:S02]  /*12430*/  LOP3.LUT R8, R14, 0x48, RZ, 0xfc, !PT ;  /* 0x000000480e087812 */ /* 0x000fc400078efcff */
[----:B------:R-:W-:-:S04]  /*12440*/  IADD3 R14, P3, PT, R16, R28, RZ ;  /* 0x0000001c100e7210 */ /* 0x000fc80007f7e0ff */
[----:B------:R-:W-:Y:S02]  /*12450*/  LEA.HI.X.SX32 R15, R16, R29, 0x1, P3 ;  /* 0x0000001d100f7211 */ /* 0x000fe400018f0eff */
[----:B------:R-:W1:Y:S01]  /*12460*/  S2R R16, SR_TID.X ;  /* 0x0000000000107919 */ /* 0x000e620000002100 */
[----:B------:R-:W-:Y:S02]  /*12470*/  LOP3.LUT R17, R17, 0x48, RZ, 0xfc, !PT ;  /* 0x0000004811117812 */ /* 0x000fe400078efcff */
[----:B------:R-:W-:-:S03]  /*12480*/  PRMT R9, RZ, 0x7610, R9 ;  /* 0x00007610ff097816 */ /* 0x000fc60000000009 */
[----:B------:R-:W-:Y:S01]  /*12490*/  IMAD R17, R17, UR6, RZ ;  /* 0x0000000611117c24 */ /* 0x000fe2000f8e02ff */
[----:B------:R-:W3:Y:S02]  /*124a0*/  LDCU UR6, c[0x0][0x3a8] ;  /* 0x00007500ff0677ac */ /* 0x000ee40008000800 */
[----:B------:R0:W4:Y:S02]  /*124b0*/  @!P5 LDG.E.U8 R9, desc[UR12][R4.64] ;  /* 0x0000000c0409d981 */ /* 0x000124000c1e1100 */
[C---:B------:R-:W-:Y:S02]  /*124c0*/  IADD3 R12, P4, PT, R17.reuse, R28, RZ ;  /* 0x0000001c110c7210 */ /* 0x040fe40007f9e0ff */
[----:B------:R-:W-:Y:S02]  /*124d0*/  ISETP.GE.AND P5, PT, R8, UR18, PT ;  /* 0x0000001208007c0c */ /* 0x000fe4000bfa6270 */
[----:B------:R-:W-:Y:S02]  /*124e0*/  LEA.HI.X.SX32 R13, R17, R29, 0x1, P4 ;  /* 0x0000001d110d7211 */ /* 0x000fe400020f0eff */
[----:B-1----:R-:W-:-:S04]  /*124f0*/  SHF.R.U32.HI R16, RZ, 0x7, R16 ;  /* 0x00000007ff107819 */ /* 0x002fc80000011610 */
[----:B------:R-:W-:-:S04]  /*12500*/  SGXT.U32 R16, R16, 0x2 ;  /* 0x000000021010781a */ /* 0x000fc80000000000 */
[C---:B------:R-:W-:Y:S02]  /*12510*/  LOP3.LUT R8, R16.reuse, 0x50, RZ, 0xfc, !PT ;  /* 0x0000005010087812 */ /* 0x040fe400078efcff */
[----:B------:R-:W-:Y:S02]  /*12520*/  LOP3.LUT R17, R16, 0x54, RZ, 0xfc, !PT ;  /* 0x0000005410117812 */ /* 0x000fe400078efcff */
[----:B------:R-:W1:Y:S01]  /*12530*/  S2R R16, SR_TID.X ;  /* 0x0000000000107919 */ /* 0x000e620000002100 */
[----:B0-----:R-:W-:Y:S01]  /*12540*/  PRMT R4, RZ, 0x7610, R4 ;  /* 0x00007610ff047816 */ /* 0x001fe20000000004 */
[----:B------:R-:W-:Y:S01]  /*12550*/  IMAD R8, R8, UR7, RZ ;  /* 0x0000000708087c24 */ /* 0x000fe2000f8e02ff */
[----:B------:R-:W-:Y:S01]  /*12560*/  PRMT R6, RZ, 0x7610, R6 ;  /* 0x00007610ff067816 */ /* 0x000fe20000000006 */
[----:B---3--:R-:W-:Y:S01]  /*12570*/  IMAD R17, R17, UR6, RZ ;  /* 0x0000000611117c24 */ /* 0x008fe2000f8e02ff */
[----:B------:R-:W0:Y:S02]  /*12580*/  LDCU UR7, c[0x0][0x3a8] ;  /* 0x00007500ff0777ac */ /* 0x000e240008000800 */
[----:B------:R3:W4:Y:S01]  /*12590*/  @!P6 LDG.E.U8 R4, desc[UR12][R14.64] ;  /* 0x0000000c0e04e981 */ /* 0x000722000c1e1100 */
[----:B------:R-:W-:Y:S01]  /*125a0*/  PRMT R3, RZ, 0x7610, R3 ;  /* 0x00007610ff037816 */ /* 0x000fe20000000003 */
[----:B------:R-:W0:Y:S02]  /*125b0*/  LDCU UR6, c[0x0][0x3a8] ;  /* 0x00007500ff0677ac */ /* 0x000e240008000800 */
[----:B------:R5:W4:Y:S01]  /*125c0*/  @!P5 LDG.E.U8 R6, desc[UR12][R12.64] ;  /* 0x0000000c0c06d981 */ /* 0x000b22000c1e1100 */
[----:B---3--:R-:W-:-:S04]  /*125d0*/  IADD3 R14, P6, PT, R8, R28, RZ ;  /* 0x0000001c080e7210 */ /* 0x008fc80007fde0ff */
[----:B------:R-:W-:Y:S02]  /*125e0*/  LEA.HI.X.SX32 R15, R8, R29, 0x1, P6 ;  /* 0x0000001d080f7211 */ /* 0x000fe400030f0eff */
[----:B-----5:R-:W-:-:S03]  /*125f0*/  IADD3 R12, P6, PT, R17, R28, RZ ;  /* 0x0000001c110c7210 */ /* 0x020fc60007fde0ff */
[----:B------:R3:W5:Y:S01]  /*12600*/  @!P2 LDG.E.U8 R3, desc[UR12][R14.64] ;  /* 0x0000000c0e03a981 */ /* 0x000762000c1e1100 */
[----:B------:R-:W-:Y:S02]  /*12610*/  LEA.HI.X.SX32 R13, R17, R29, 0x1, P6 ;  /* 0x0000001d110d7211 */ /* 0x000fe400030f0eff */
[----:B------:R-:W3:Y:S01]  /*12620*/  S2R R17, SR_TID.X ;  /* 0x0000000000117919 */ /* 0x000ee20000002100 */
[----:B-1----:R-:W-:-:S04]  /*12630*/  SHF.R.U32.HI R16, RZ, 0x7, R16 ;  /* 0x00000007ff107819 */ /* 0x002fc80000011610 */
[----:B------:R-:W-:-:S04]  /*12640*/  SGXT.U32 R16, R16, 0x2 ;  /* 0x000000021010781a */ /* 0x000fc80000000000 */
[----:B------:R-:W-:-:S05]  /*12650*/  LOP3.LUT R8, R16, 0x58, RZ, 0xfc, !PT ;  /* 0x0000005810087812 */ /* 0x000fca00078efcff */
[----:B0-----:R-:W-:Y:S01]  /*12660*/  IMAD R8, R8, UR7, RZ ;  /* 0x0000000708087c24 */ /* 0x001fe2000f8e02ff */
[----:B------:R-:W-:Y:S01]  /*12670*/  PRMT R5, RZ, 0x7610, R5 ;  /* 0x00007610ff057816 */ /* 0x000fe20000000005 */
[----:B------:R-:W0:Y:S03]  /*12680*/  LDCU UR7, c[0x0][0x3a8] ;  /* 0x00007500ff0777ac */ /* 0x000e260008000800 */
[----:B---3--:R-:W-:-:S04]  /*12690*/  IADD3 R14, P6, PT, R8, R28, RZ ;  /* 0x0000001c080e7210 */ /* 0x008fc80007fde0ff */
[----:B------:R-:W-:Y:S02]  /*126a0*/  LEA.HI.X.SX32 R15, R8, R29, 0x1, P6 ;  /* 0x0000001d080f7211 */ /* 0x000fe400030f0eff */
[----:B------:R-:W-:-:S03]  /*126b0*/  LOP3.LUT R16, R16, 0x60, RZ, 0xfc, !PT ;  /* 0x0000006010107812 */ /* 0x000fc600078efcff */
[----:B------:R1:W3:Y:S01]  /*126c0*/  @!P1 LDG.E.U8 R5, desc[UR12][R14.64] ;  /* 0x0000000c0e059981 */ /* 0x0002e2000c1e1100 */
[----:B------:R-:W-:Y:S01]  /*126d0*/  PRMT R10, RZ, 0x7610, R10 ;  /* 0x00007610ff0a7816 */ /* 0x000fe2000000000a */
[----:B------:R-:W-:Y:S01]  /*126e0*/  IMAD R16, R16, UR6, RZ ;  /* 0x0000000610107c24 */ /* 0x000fe2000f8e02ff */
[----:B------:R-:W-:Y:S01]  /*126f0*/  LOP3.LUT R8, R18, 0x70, RZ, 0xfc, !PT ;  /* 0x0000007012087812 */ /* 0x000fe200078efcff */
[----:B------:R-:W0:Y:S03]  /*12700*/  LDCU UR6, c[0x0][0x3a8] ;  /* 0x00007500ff0677ac */ /* 0x000e260008000800 */
[----:B------:R0:W3:Y:S01]  /*12710*/  @!P0 LDG.E.U8 R10, desc[UR12][R12.64] ;  /* 0x0000000c0c0a8981 */ /* 0x0000e2000c1e1100 */
[----:B-1----:R-:W-:-:S04]  /*12720*/  SHF.R.U32.HI R15, RZ, 0x7, R17 ;  /* 0x00000007ff0f7819 */ /* 0x002fc80000011611 */
[----:B------:R-:W-:-:S04]  /*12730*/  SGXT.U32 R15, R15, 0x2 ;  /* 0x000000020f0f781a */ /* 0x000fc80000000000 */
[----:B------:R-:W-:Y:S02]  /*12740*/  LOP3.LUT R14, R15, 0x64, RZ, 0xfc, !PT ;  /* 0x000000640f0e7812 */ /* 0x000fe400078efcff */
[----:B0-----:R-:W-:-:S03]  /*12750*/  IADD3 R12, P6, PT, R16, R28, RZ ;  /* 0x0000001c100c7210 */ /* 0x001fc60007fde0ff */
[----:B------:R-:W-:Y:S01]  /*12760*/  IMAD R14, R14, UR7, RZ ;  /* 0x000000070e0e7c24 */ /* 0x000fe2000f8e02ff */
[----:B------:R-:W-:Y:S01]  /*12770*/  LEA.HI.X.SX32 R13, R16, R29, 0x1, P6 ;  /* 0x0000001d100d7211 */ /* 0x000fe200030f0eff */
[----:B------:R-:W0:Y:S01]  /*12780*/  LDCU UR7, c[0x0][0x3a8] ;  /* 0x00007500ff0777ac */ /* 0x000e220008000800 */
[----:B------:R-:W-:Y:S02]  /*12790*/  ISETP.GE.AND P1, PT, R8, UR18, PT ;  /* 0x0000001208007c0c */ /* 0x000fe4000bf26270 */
[----:B------:R-:W-:Y:S02]  /*127a0*/  LOP3.LUT R8, R18, 0x74, RZ, 0xfc, !PT ;  /* 0x0000007412087812 */ /* 0x000fe400078efcff */
[----:B------:R-:W-:Y:S02]  /*127b0*/  IADD3 R16, P6, PT, R14, R28, RZ ;  /* 0x0000001c0e107210 */ /* 0x000fe40007fde0ff */
[----:B------:R-:W-:-:S05]  /*127c0*/  LOP3.LUT R15, R15, 0x70, RZ, 0xfc, !PT ;  /* 0x000000700f0f7812 */ /* 0x000fca00078efcff */
[----:B------:R-:W-:Y:S01]  /*127d0*/  IMAD R15, R15, UR6, RZ ;  /* 0x000000060f0f7c24 */ /* 0x000fe2000f8e02ff */
[----:B------:R-:W1:Y:S01]  /*127e0*/  LDCU UR6, c[0x0][0x3a8] ;  /* 0x00007500ff0677ac */ /* 0x000e620008000800 */
[----:B--2---:R2:W-:Y:S02]  /*127f0*/  STL [R1+0x10], R0 ;  /* 0x0000100001007387 */ /* 0x0045e40000100800 */
[----:B--2---:R-:W-:-:S04]  /*12800*/  LOP3.LUT R0, R18, 0x5c, RZ, 0xfc, !PT ;  /* 0x0000005c12007812 */ /* 0x004fc800078efcff */
[----:B------:R-:W-:Y:S02]  /*12810*/  ISETP.GE.AND P3, PT, R0, UR18, PT ;  /* 0x0000001200007c0c */ /* 0x000fe4000bf66270 */
[----:B------:R-:W-:-:S04]  /*12820*/  LOP3.LUT R0, R18, 0x60, RZ, 0xfc, !PT ;  /* 0x0000006012007812 */ /* 0x000fc800078efcff */
[----:B------:R-:W-:Y:S02]  /*12830*/  ISETP.GE.AND P4, PT, R0, UR18, PT ;  /* 0x0000001200007c0c */ /* 0x000fe4000bf86270 */
[----:B------:R-:W-:-:S04]  /*12840*/  LOP3.LUT R0, R18, 0x64, RZ, 0xfc, !PT ;  /* 0x0000006412007812 */ /* 0x000fc800078efcff */
[----:B------:R-:W-:Y:S02]  /*12850*/  ISETP.GE.AND P5, PT, R0, UR18, PT ;  /* 0x0000001200007c0c */ /* 0x000fe4000bfa6270 */
[----:B------:R-:W-:-:S04]  /*12860*/  LOP3.LUT R0, R18, 0x68, RZ, 0xfc, !PT ;  /* 0x0000006812007812 */ /* 0x000fc800078efcff */
[----:B------:R-:W-:Y:S02]  /*12870*/  ISETP.GE.AND P2, PT, R0, UR18, PT ;  /* 0x0000001200007c0c */ /* 0x000fe4000bf46270 */
[----:B------:R-:W-:-:S04]  /*12880*/  LOP3.LUT R0, R18, 0x6c, RZ, 0xfc, !PT ;  /* 0x0000006c12007812 */ /* 0x000fc800078efcff */
[----:B------:R-:W-:Y:S02]  /*12890*/  ISETP.GE.AND P0, PT, R0, UR18, PT ;  /* 0x0000001200007c0c */ /* 0x000fe4000bf06270 */
[----:B------:R-:W-:-:S06]  /*128a0*/  PRMT R0, RZ, 0x7610, R0 ;  /* 0x00007610ff007816 */ /* 0x000fcc0000000000 */
[----:B------:R2:W3:Y:S01]  /*128b0*/  @!P4 LDG.E.U8 R0, desc[UR12][R12.64] ;  /* 0x0000000c0c00c981 */ /* 0x0004e2000c1e1100 */
[----:B------:R-:W-:Y:S02]  /*128c0*/  ISETP.GE.AND P4, PT, R8, UR18, PT ;  /* 0x0000001208007c0c */ /* 0x000fe4000bf86270 */
[----:B------:R-:W-:Y:S02]  /*128d0*/  SHF.R.U32.HI R8, RZ, 0x7, R17 ;  /* 0x00000007ff087819 */ /* 0x000fe40000011611 */
[----:B------:R-:W-:Y:S02]  /*128e0*/  LEA.HI.X.SX32 R17, R14, R29, 0x1, P6 ;  /* 0x0000001d0e117211 */ /* 0x000fe400030f0eff */
[----:B--2---:R-:W-:-:S06]  /*128f0*/  PRMT R12, RZ, 0x7610, R12 ;  /* 0x00007610ff0c7816 */ /* 0x004fcc000000000c */
[----:B------:R2:W3:Y:S01]  /*12900*/  @!P5 LDG.E.U8 R12, desc[UR12][R16.64] ;  /* 0x0000000c100cd981 */ /* 0x0004e2000c1e1100 */
[----:B------:R-:W-:Y:S01]  /*12910*/  SGXT.U32 R8, R8, 0x2 ;  /* 0x000000020808781a */ /* 0x000fe20000000000 */
[----:B--2---:R-:W2:Y:S01]  /*12920*/  S2R R17, SR_TID.X ;  /* 0x0000000000117919 */ /* 0x004ea20000002100 */
[----:B------:R-:W-:Y:S02]  /*12930*/  IADD3 R14, P6, PT, R15, R28, RZ ;  /* 0x0000001c0f0e7210 */ /* 0x000fe40007fde0ff */
[----:B------:R-:W-:Y:S02]  /*12940*/  LOP3.LUT R15, R8, 0x70, RZ, 0xfc, !PT ;  /* 0x00000070080f7812 */ /* 0x000fe400078efcff */
[----:B------:R-:W-:-:S04]  /*12950*/  LOP3.LUT R8, R18, 0x78, RZ, 0xfc, !PT ;  /* 0x0000007812087812 */ /* 0x000fc800078efcff */
[----:B------:R-:W-:Y:S02]  /*12960*/  ISETP.GE.AND P5, PT, R8, UR18, PT ;  /* 0x0000001208007c0c */ /* 0x000fe4000bfa6270 */
[----:B------:R-:W0:Y:S01]  /*12970*/  S2R R8, SR_TID.X ;  /* 0x0000000000087919 */ /* 0x000e220000002100 */
[----:B-1----:R-:W-:Y:S01]  /*12980*/  IMAD R15, R15, UR6, RZ ;  /* 0x000000060f0f7c24 */ /* 0x002fe2000f8e02ff */
[----:B------:R-:W1:Y:S01]  /*12990*/  LDCU UR6, c[0x0][0x3a8] ;  /* 0x00007500ff0677ac */ /* 0x000e620008000800 */
[----:B--2---:R-:W-:-:S04]  /*129a0*/  SHF.R.U32.HI R17, RZ, 0x7, R17 ;  /* 0x00000007ff117819 */ /* 0x004fc80000011611 */
[----:B------:R-:W-:-:S04]  /*129b0*/  SGXT.U32 R17, R17, 0x2 ;  /* 0x000000021111781a */ /* 0x000fc80000000000 */
[----:B------:R-:W-:-:S05]  /*129c0*/  LOP3.LUT R17, R17, 0x68, RZ, 0xfc, !PT ;  /* 0x0000006811117812 */ /* 0x000fca00078efcff */
[----:B-1----:R-:W-:Y:S01]  /*129d0*/  IMAD R17, R17, UR6, RZ ;  /* 0x0000000611117c24 */ /* 0x002fe2000f8e02ff */
[----:B------:R-:W1:Y:S01]  /*129e0*/  LDCU UR6, c[0x0][0x3a8] ;  /* 0x00007500ff0677ac */ /* 0x000e620008000800 */
[----:B0-----:R-:W-:Y:S02]  /*129f0*/  SHF.R.U32.HI R8, RZ, 0x7, R8 ;  /* 0x00000007ff087819 */ /* 0x001fe40000011608 */
[----:B------:R-:W-:Y:S02]  /*12a00*/  PRMT R13, RZ, 0x7610, R13 ;  /* 0x00007610ff0d7816 */ /* 0x000fe4000000000d */
[----:B------:R-:W-:Y:S02]  /*12a10*/  LEA.HI.X.SX32 R15, R15, R29, 0x1, P6 ;  /* 0x0000001d0f0f7211 */ /* 0x000fe400030f0eff */
[----:B------:R-:W-:Y:S02]  /*12a20*/  SGXT.U32 R8, R8, 0x2 ;  /* 0x000000020808781a */ /* 0x000fe40000000000 */
[----:B------:R-:W-:Y:S01]  /*12a30*/  IADD3 R16, P6, PT, R17, R28, RZ ;  /* 0x0000001c11107210 */ /* 0x000fe20007fde0ff */
[----:B------:R0:W2:Y:S01]  /*12a40*/  @!P1 LDG.E.U8 R13, desc[UR12][R14.64] ;  /* 0x0000000c0e0d9981 */ /* 0x0000a2000c1e1100 */
[----:B------:R-:W-:-:S05]  /*12a50*/  LOP3.LUT R17, R8, 0x68, RZ, 0xfc, !PT ;  /* 0x0000006808117812 */ /* 0x000fca00078efcff */
[----:B------:R-:W-:Y:S01]  /*12a60*/  IMAD R17, R17, UR7, RZ ;  /* 0x0000000711117c24 */ /* 0x000fe2000f8e02ff */
[----:B------:R-:W4:Y:S01]  /*12a70*/  LDCU UR7, c[0x0][0x3a8] ;  /* 0x00007500ff0777ac */ /* 0x000f220008000800 */
[----:B0-----:R-:W-:-:S05]  /*12a80*/  LOP3.LUT R15, R8, 0x74, RZ, 0xfc, !PT ;  /* 0x00000074080f7812 */ /* 0x001fca00078efcff */
[----:B-1----:R-:W-:Y:S01]  /*12a90*/  IMAD R15, R15, UR6, RZ ;  /* 0x000000060f0f7c24 */ /* 0x002fe2000f8e02ff */
[----:B------:R-:W-:Y:S01]  /*12aa0*/  LEA.HI.X.SX32 R17, R17, R29, 0x1, P6 ;  /* 0x0000001d11117211 */ /* 0x000fe200030f0eff */
[----:B------:R-:W0:Y:S03]  /*12ab0*/  LDCU UR6, c[0x0][0x3a8] ;  /* 0x00007500ff0677ac */ /* 0x000e260008000800 */
[----:B------:R-:W-:Y:S02]  /*12ac0*/  IADD3 R14, P6, PT, R15, R28, RZ ;  /* 0x0000001c0f0e7210 */ /* 0x000fe40007fde0ff */
[----:B------:R-:W1:Y:S01]  /*12ad0*/  S2R R15, SR_TID.X ;  /* 0x00000000000f7919 */ /* 0x000e620000002100 */
[----:B------:R-:W-:-:S04]  /*12ae0*/  LOP3.LUT R8, R18, 0x7c, RZ, 0xfc, !PT ;  /* 0x0000007c12087812 */ /* 0x000fc800078efcff */
[----:B------:R-:W-:Y:S02]  /*12af0*/  ISETP.GE.AND P1, PT, R8, UR18, PT ;  /* 0x0000001208007c0c */ /* 0x000fe4000bf26270 */
[----:B------:R-:W0:Y:S01]  /*12b00*/  S2R R8, SR_TID.X ;  /* 0x0000000000087919 */ /* 0x000e220000002100 */
[----:B------:R-:W-:Y:S02]  /*12b10*/  PRMT R21, RZ, 0x7610, R21 ;  /* 0x00007610ff157816 */ /* 0x000fe40000000015 */
[----:B------:R-:W-:Y:S02]  /*12b20*/  SHF.R.U32.HI R19, RZ, 0x7, R19 ;  /* 0x00000007ff137819 */ /* 0x000fe40000011613 */
[----:B------:R-:W-:Y:S02]  /*12b30*/  PRMT R20, RZ, 0x7610, R20 ;  /* 0x00007610ff147816 */ /* 0x000fe40000000014 */
[----:B-1----:R-:W-:-:S04]  /*12b40*/  SHF.R.U32.HI R15, RZ, 0x7, R15 ;  /* 0x00000007ff0f7819 */ /* 0x002fc8000001160f */
[----:B------:R1:W2:Y:S01]  /*12b50*/  @!P2 LDG.E.U8 R20, desc[UR12][R16.64] ;  /* 0x0000000c1014a981 */ /* 0x0002a2000c1e1100 */
[----:B------:R-:W-:-:S04]  /*12b60*/  SGXT.U32 R15, R15, 0x2 ;  /* 0x000000020f0f781a */ /* 0x000fc80000000000 */
[----:B------:R-:W-:Y:S02]  /*12b70*/  LOP3.LUT R15, R15, 0x74, RZ, 0xfc, !PT ;  /* 0x000000740f0f7812 */ /* 0x000fe400078efcff */
[----:B0-----:R-:W-:-:S03]  /*12b80*/  SHF.R.U32.HI R8, RZ, 0x7, R8 ;  /* 0x00000007ff087819 */ /* 0x001fc60000011608 */
[----:B------:R-:W-:Y:S01]  /*12b90*/  IMAD R15, R15, UR6, RZ ;  /* 0x000000060f0f7c24 */ /* 0x000fe2000f8e02ff */
[----:B------:R-:W0:Y:S01]  /*12ba0*/  LDCU UR6, c[0x0][0x3a8] ;  /* 0x00007500ff0677ac */ /* 0x000e220008000800 */
[----:B------:R-:W-:-:S03]  /*12bb0*/  SGXT.U32 R8, R8, 0x2 ;  /* 0x000000020808781a */ /* 0x000fc60000000000 */
[----:B------:R-:W-:Y:S02]  /*12bc0*/  LEA.HI.X.SX32 R15, R15, R29, 0x1, P6 ;  /* 0x0000001d0f0f7211 */ /* 0x000fe400030f0eff */
[----:B------:R-:W-:-:S03]  /*12bd0*/  SGXT.U32 R19, R19, 0x2 ;  /* 0x000000021313781a */ /* 0x000fc60000000000 */
[----:B------:R0:W2:Y:S01]  /*12be0*/  @!P4 LDG.E.U8 R21, desc[UR12][R14.64] ;  /* 0x0000000c0e15c981 */ /* 0x0000a2000c1e1100 */
[C---:B-1----:R-:W-:Y:S02]  /*12bf0*/  LOP3.LUT R17, R19.reuse, 0x4c, RZ, 0xfc, !PT ;  /* 0x0000004c13117812 */ /* 0x042fe400078efcff */
[----:B------:R-:W-:Y:S02]  /*12c00*/  LOP3.LUT R19, R19, 0x78, RZ, 0xfc, !PT ;  /* 0x0000007813137812 */ /* 0x000fe400078efcff */
[----:B0-----:R-:W-:Y:S02]  /*12c10*/  LOP3.LUT R15, R8, 0x4c, RZ, 0xfc, !PT ;  /* 0x0000004c080f7812 */ /* 0x001fe400078efcff */
[----:B------:R-:W-:-:S03]  /*12c20*/  ISETP.GE.AND P2, PT, R17, UR18, PT ;  /* 0x0000001211007c0c */ /* 0x000fc6000bf46270 */
[----:B----4-:R-:W-:Y:S01]  /*12c30*/  IMAD R15, R15, UR7, RZ ;  /* 0x000000070f0f7c24 */ /* 0x010fe2000f8e02ff */
[----:B------:R-:W-:Y:S01]  /*12c40*/  LOP3.LUT R17, R18, 0x78, RZ, 0xfc, !PT ;  /* 0x0000007812117812 */ /* 0x000fe200078efcff */
[----:B------:R-:W-:Y:S01]  /*12c50*/  IMAD R19, R19, UR6, RZ ;  /* 0x0000000613137c24 */ /* 0x000fe2000f8e02ff */
[----:B------:R-:W-:Y:S01]  /*12c60*/  PRMT R23, RZ, 0x7610, R23 ;  /* 0x00007610ff177816 */ /* 0x000fe20000000017 */
[----:B------:R-:W0:Y:S01]  /*12c70*/  LDCU UR6, c[0x0][0x3a8] ;  /* 0x00007500ff0677ac */ /* 0x000e220008000800 */
[-C--:B------:R-:W-:Y:S02]  /*12c80*/  IADD3 R18, P4, PT, R15, R28.reuse, RZ ;  /* 0x0000001c0f127210 */ /* 0x080fe40007f9e0ff */
[----:B------:R-:W-:Y:S02]  /*12c90*/  IADD3 R16, P6, PT, R19, R28, RZ ;  /* 0x0000001c13107210 */ /* 0x000fe40007fde0ff */
[----:B------:R-:W-:-:S05]  /*12ca0*/  LEA.HI.X.SX32 R19, R15, R29, 0x1, P4 ;  /* 0x0000001d0f137211 */ /* 0x000fca00020f0eff */
[----:B------:R-:W4:Y:S01]  /*12cb0*/  @!P2 LDG.E.U8 R23, desc[UR12][R18.64] ;  /* 0x0000000c1217a981 */ /* 0x000f22000c1e1100 */
[----:B------:R-:W1:Y:S01]  /*12cc0*/  S2R R15, SR_TID.X ;  /* 0x00000000000f7919 */ /* 0x000e620000002100 */
[----:B0-----:R-:W-:Y:S01]  /*12cd0*/  IMAD R17, R17, UR6, RZ ;  /* 0x0000000611117c24 */ /* 0x001fe2000f8e02ff */
[----:B------:R-:W0:Y:S01]  /*12ce0*/  LDCU UR6, c[0x0][0x3a8] ;  /* 0x00007500ff0677ac */ /* 0x000e220008000800 */
[----:B------:R-:W-:Y:S02]  /*12cf0*/  LOP3.LUT R8, R8, 0x5c, RZ, 0xfc, !PT ;  /* 0x0000005c08087812 */ /* 0x000fe400078efcff */
[----:B------:R-:W-:Y:S02]  /*12d00*/  PRMT R24, RZ, 0x7610, R24 ;  /* 0x00007610ff187816 */ /* 0x000fe40000000018 */
[----:B------:R-:W-:Y:S02]  /*12d10*/  LEA.HI.X.SX32 R17, R17, R29, 0x1, P6 ;  /* 0x0000001d11117211 */ /* 0x000fe400030f0eff */
[----:B------:R-:W-:-:S03]  /*12d20*/  PRMT R25, RZ, 0x7610, R25 ;  /* 0x00007610ff197816 */ /* 0x000fc60000000019 */
[----:B------:R1:W2:Y:S01]  /*12d30*/  @!P5 LDG.E.U8 R24, desc[UR12][R16.64] ;  /* 0x0000000c1018d981 */ /* 0x0002a2000c1e1100 */
[----:B0-----:R-:W-:Y:S01]  /*12d40*/  IMAD R8, R8, UR6, RZ ;  /* 0x0000000608087c24 */ /* 0x001fe2000f8e02ff */
[----:B------:R-:W0:Y:S04]  /*12d50*/  LDCU UR6, c[0x0][0x3a8] ;  /* 0x00007500ff0677ac */ /* 0x000e280008000800 */
[C---:B------:R-:W-:Y:S02]  /*12d60*/  IADD3 R14, P4, PT, R8.reuse, R28, RZ ;  /* 0x0000001c080e7210 */ /* 0x040fe40007f9e0ff */
[----:B-1----:R-:W-:Y:S02]  /*12d70*/  SHF.R.U32.HI R17, RZ, 0x7, R15 ;  /* 0x00000007ff117819 */ /* 0x002fe4000001160f */
[----:B------:R-:W-:-:S05]  /*12d80*/  LEA.HI.X.SX32 R15, R8, R29, 0x1, P4 ;  /* 0x0000001d080f7211 */ /* 0x000fca00020f0eff */
[----:B------:R1:W2:Y:S01]  /*12d90*/  @!P3 LDG.E.U8 R25, desc[UR12][R14.64] ;  /* 0x0000000c0e19b981 */ /* 0x0002a2000c1e1100 */
[----:B------:R-:W-:-:S04]  /*12da0*/  SGXT.U32 R17, R17, 0x2 ;  /* 0x000000021111781a */ /* 0x000fc80000000000 */
[----:B------:R-:W-:-:S05]  /*12db0*/  LOP3.LUT R8, R17, 0x7c, RZ, 0xfc, !PT ;  /* 0x0000007c11087812 */ /* 0x000fca00078efcff */
[----:B0-----:R-:W-:Y:S01]  /*12dc0*/  IMAD R8, R8, UR6, RZ ;  /* 0x0000000608087c24 */ /* 0x001fe2000f8e02ff */
[----:B------:R-:W0:Y:S01]  /*12dd0*/  LDCU UR6, c[0x0][0x3a8] ;  /* 0x00007500ff0677ac */ /* 0x000e220008000800 */
[----:B-1----:R-:W-:-:S03]  /*12de0*/  PRMT R14, RZ, 0x7610, R14 ;  /* 0x00007610ff0e7816 */ /* 0x002fc6000000000e */
[C---:B------:R-:W-:Y:S02]  /*12df0*/  IADD3 R18, P2, PT, R8.reuse, R28, RZ ;  /* 0x0000001c08127210 */ /* 0x040fe40007f5e0ff */
[----:B------:R-:W-:Y:S02]  /*12e00*/  PRMT R15, RZ, 0x7610, R15 ;  /* 0x00007610ff0f7816 */ /* 0x000fe4000000000f */
[----:B------:R-:W-:-:S05]  /*12e10*/  LEA.HI.X.SX32 R19, R8, R29, 0x1, P2 ;  /* 0x0000001d08137211 */ /* 0x000fca00010f0eff */
[----:B------:R-:W2:Y:S04]  /*12e20*/  @!P1 LDG.E.U8 R15, desc[UR12][R18.64] ;  /* 0x0000000c120f9981 */ /* 0x000ea8000c1e1100 */
[----:B----4-:R1:W-:Y:S02]  /*12e30*/  STL [R1+0x1ea0], R23 ;  /* 0x001ea01701007387 */ /* 0x0103e40000100800 */
[----:B-1----:R-:W-:-:S05]  /*12e40*/  LOP3.LUT R23, R17, 0x6c, RZ, 0xfc, !PT ;  /* 0x0000006c11177812 */ /* 0x002fca00078efcff */
[----:B0-----:R-:W-:-:S05]  /*12e50*/  IMAD R23, R23, UR6, RZ ;  /* 0x0000000617177c24 */ /* 0x001fca000f8e02ff */
[C---:B------:R-:W-:Y:S02]  /*12e60*/  IADD3 R16, P4, PT, R23.reuse, R28, RZ ;  /* 0x0000001c17107210 */ /* 0x040fe40007f9e0ff */
[----:B------:R-:W4:Y:S02]  /*12e70*/  LDL.LU R28, [R1+0x1eac] ;  /* 0x001eac00011c7983 */ /* 0x000f240000300800 */
[----:B------:R-:W-:Y:S02]  /*12e80*/  LEA.HI.X.SX32 R17, R23, R29, 0x1, P4 ;  /* 0x0000001d17117211 */ /* 0x000fe400020f0eff */
[----:B------:R-:W0:Y:S03]  /*12e90*/  S2R R23, SR_TID.X ;  /* 0x0000000000177919 */ /* 0x000e260000002100 */
[----:B------:R1:W3:Y:S01]  /*12ea0*/  @!P0 LDG.E.U8 R14, desc[UR12][R16.64] ;  /* 0x0000000c100e8981 */ /* 0x0002e2000c1e1100 */
[C---:B0-----:R-:W-:Y:S01]  /*12eb0*/  IMAD.SHL.U32 R8, R23.reuse, 0x20, RZ ;  /* 0x0000002017087824 */ /* 0x041fe200078e00ff */
[----:B-1----:R-:W-:-:S02]  /*12ec0*/  LOP3.LUT R16, R23, 0x7, RZ, 0xc0, !PT ;  /* 0x0000000717107812 */ /* 0x002fc400078ec0ff */
[----:B------:R-:W-:Y:S02]  /*12ed0*/  SHF.R.U32.HI R19, RZ, 0x2, R23 ;  /* 0x00000002ff137819 */ /* 0x000fe40000011617 */
[----:B------:R-:W-:Y:S01]  /*12ee0*/  LOP3.LUT R8, R8, 0x1c00, RZ, 0xc0, !PT ;  /* 0x00001c0008087812 */ /* 0x000fe200078ec0ff */
[----:B------:R-:W-:-:S04]  /*12ef0*/  IMAD.SHL.U32 R17, R16, 0x10, RZ ;  /* 0x0000001010117824 */ /* 0x000fc800078e00ff */
[----:B------:R-:W-:Y:S01]  /*12f00*/  IMAD R8, R16, 0x80, R8 ;  /* 0x0000008010087824 */ /* 0x000fe200078e0208 */
[----:B------:R-:W-:Y:S02]  /*12f10*/  SGXT.U32 R16, R19, 0x3 ;  /* 0x000000031310781a */ /* 0x000fe40000000000 */
[C---:B------:R-:W-:Y:S01]  /*12f20*/  LOP3.LUT R19, R23.reuse, 0x180, RZ, 0xc0, !PT ;  /* 0x0000018017137812 */ /* 0x040fe200078ec0ff */
[----:B--2---:R0:W-:Y:S03]  /*12f30*/  STL [R1+0x1ea4], R25 ;  /* 0x001ea41901007387 */ /* 0x0041e60000100800 */
[----:B------:R-:W-:Y:S01]  /*12f40*/  SHF.R.U32.HI R19, RZ, 0x4, R19 ;  /* 0x00000004ff137819 */ /* 0x000fe20000011613 */
[----:B------:R-:W2:Y:S04]  /*12f50*/  LDL.LU R29, [R1+0x1ea8] ;  /* 0x001ea800011d7983 */ /* 0x000ea80000300800 */
        /* <DEDUP_REMOVED lines=31> */
[----:B------:R-:W-:Y:S01]  /*13150*/  STL [R1+0x1e30], R19 ;  /* 0x001e301301007387 */ /* 0x000fe20000100800 */
[----:B------:R-:W-:-:S03]  /*13160*/  LOP3.LUT R18, R23, 0x3, RZ, 0xc0, !PT ;  /* 0x0000000317127812 */ /* 0x000fc600078ec0ff */
[----:B------:R-:W-:Y:S04]  /*13170*/  STL [R1+0x1e38], R19 ;  /* 0x001e381301007387 */ /* 0x000fe80000100800 */
[----:B------:R-:W-:Y:S04]  /*13180*/  STL [R1+0x1e40], R19 ;  /* 0x001e401301007387 */ /* 0x000fe80000100800 */
[----:B------:R-:W-:Y:S04]  /*13190*/  STL [R1+0x1e48], R19 ;  /* 0x001e481301007387 */ /* 0x000fe80000100800 */
[----:B------:R-:W-:Y:S04]  /*131a0*/  STL [R1+0x1e50], R19 ;  /* 0x001e501301007387 */ /* 0x000fe80000100800 */
[----:B------:R-:W-:Y:S01]  /*131b0*/  STL [R1+0x1e58], R19 ;  /* 0x001e581301007387 */ /* 0x000fe20000100800 */
[----:B0-----:R-:W-:-:S03]  /*131c0*/  IMAD.SHL.U32 R25, R23, 0x2, RZ ;  /* 0x0000000217197824 */ /* 0x001fc600078e00ff */
[----:B------:R-:W-:Y:S01]  /*131d0*/  STL [R1+0x1e60], R19 ;  /* 0x001e601301007387 */ /* 0x000fe20000100800 */
[----:B------:R-:W-:-:S03]  /*131e0*/  IMAD R18, R18, 0x220, RZ ;  /* 0x0000022012127824 */ /* 0x000fc600078e02ff */
[----:B------:R-:W-:Y:S04]  /*131f0*/  STL [R1+0x1e68], R19 ;  /* 0x001e681301007387 */ /* 0x000fe80000100800 */
[----:B------:R-:W-:Y:S04]  /*13200*/  STL [R1+0x1e70], R19 ;  /* 0x001e701301007387 */ /* 0x000fe80000100800 */
[----:B------:R-:W-:Y:S04]  /*13210*/  STL [R1+0x1e78], R19 ;  /* 0x001e781301007387 */ /* 0x000fe80000100800 */
[----:B------:R-:W-:Y:S01]  /*13220*/  STL [R1+0x1e80], R19 ;  /* 0x001e801301007387 */ /* 0x000fe20000100800 */
[----:B------:R-:W-:-:S03]  /*13230*/  LOP3.LUT R17, R17, 0x30, R25, 0x78, !PT ;  /* 0x0000003011117812 */ /* 0x000fc600078e7819 */
[----:B------:R-:W-:Y:S01]  /*13240*/  STL [R1+0x1e88], R19 ;  /* 0x001e881301007387 */ /* 0x000fe20000100800 */
[----:B------:R-:W-:-:S03]  /*13250*/  LOP3.LUT R18, R18, R16, RZ, 0xfc, !PT ;  /* 0x0000001012127212 */ /* 0x000fc600078efcff */
[----:B------:R-:W-:Y:S01]  /*13260*/  STL [R1+0x1e90], R19 ;  /* 0x001e901301007387 */ /* 0x000fe20000100800 */
[----:B------:R-:W-:-:S03]  /*13270*/  LOP3.LUT R16, R19, 0x1ff, R23, 0x78, !PT ;  /* 0x000001ff13107812 */ /* 0x000fc600078e7817 */
[----:B------:R-:W-:Y:S04]  /*13280*/  STL [R1+0x1e98], R19 ;  /* 0x001e981301007387 */ /* 0x000fe80000100800 */
[----:B------:R-:W-:Y:S04]  /*13290*/  STL [R1+0x1e9c], R19 ;  /* 0x001e9c1301007387 */ /* 0x000fe80000100800 */
[----:B------:R-:W2:Y:S04]  /*132a0*/  LDL.LU R25, [R1+0xc] ;  /* 0x00000c0001197983 */ /* 0x000ea80000300800 */
[----:B------:R-:W3:Y:S01]  /*132b0*/  LDL.LU R23, [R1] ;  /* 0x0000000001177983 */ /* 0x000ee20000300800 */
[----:B------:R-:W-:-:S05]  /*132c0*/  IMAD.IADD R8, R8, 0x1, R17 ;  /* 0x0000000108087824 */ /* 0x000fca00078e0211 */
[----:B------:R0:W-:Y:S02]  /*132d0*/  STL [R1+0x350], R8 ;  /* 0x0003500801007387 */ /* 0x0001e40000100800 */
[----:B0-----:R-:W0:Y:S02]  /*132e0*/  S2R R8, SR_TID.X ;  /* 0x0000000000087919 */ /* 0x001e240000002100 */
        /* <DEDUP_REMOVED lines=8> */
[----:B------:R-:W1:Y:S03]  /*13370*/  S2UR UR7, SR_CgaCtaId ;  /* 0x00000000000779c3 */ /* 0x000e660000008800 */
[----:B------:R-:W-:Y:S04]  /*13380*/  STL [R1+0x1dd4], R17 ;  /* 0x001dd41101007387 */ /* 0x000fe80000100800 */
[----:B------:R-:W-:Y:S01]  /*13390*/  STL [R1+0x1de4], R17 ;  /* 0x001de41101007387 */ /* 0x000fe20000100800 */
[----:B0-----:R-:W-:-:S03]  /*133a0*/  SHF.R.U32.HI R8, RZ, 0x4, R8 ;  /* 0x00000004ff087819 */ /* 0x001fc60000011608 */
[----:B------:R-:W-:Y:S04]  /*133b0*/  STL [R1+0x1df4], R17 ;  /* 0x001df41101007387 */ /* 0x000fe80000100800 */
[----:B------:R-:W-:Y:S04]  /*133c0*/  STL [R1+0x1e04], R17 ;  /* 0x001e041101007387 */ /* 0x000fe80000100800 */
[----:B------:R-:W-:Y:S04]  /*133d0*/  STL [R1+0x1e14], R17 ;  /* 0x001e141101007387 */ /* 0x000fe80000100800 */
[----:B------:R-:W-:Y:S01]  /*133e0*/  STL [R1+0x1e24], R17 ;  /* 0x001e241101007387 */ /* 0x000fe20000100800 */
[----:B------:R-:W-:-:S03]  /*133f0*/  LOP3.LUT R8, R18, 0x10, R8, 0xf8, !PT ;  /* 0x0000001012087812 */ /* 0x000fc600078ef808 */
[----:B------:R-:W-:Y:S04]  /*13400*/  STL [R1+0x1e34], R17 ;  /* 0x001e341101007387 */ /* 0x000fe80000100800 */
[----:B------:R-:W-:Y:S04]  /*13410*/  STL [R1+0x1e44], R17 ;  /* 0x001e441101007387 */ /* 0x000fe80000100800 */
[----:B------:R-:W-:Y:S04]  /*13420*/  STL [R1+0x1e54], R17 ;  /* 0x001e541101007387 */ /* 0x000fe80000100800 */
[----:B------:R-:W-:Y:S04]  /*13430*/  STL [R1+0x1e64], R17 ;  /* 0x001e641101007387 */ /* 0x000fe80000100800 */
[----:B------:R-:W-:Y:S04]  /*13440*/  STL [R1+0x1e74], R17 ;  /* 0x001e741101007387 */ /* 0x000fe80000100800 */
[----:B------:R-:W-:Y:S04]  /*13450*/  STL [R1+0x1e84], R17 ;  /* 0x001e841101007387 */ /* 0x000fe80000100800 */
[----:B------:R-:W-:Y:S04]  /*13460*/  STL [R1+0x1e94], R17 ;  /* 0x001e941101007387 */ /* 0x000fe80000100800 */
[----:B------:R-:W4:Y:S04]  /*13470*/  LDL.LU R18, [R1+0x4] ;  /* 0x0000040001127983 */ /* 0x000f280000300800 */
        /* <DEDUP_REMOVED lines=8> */
[----:B------:R-:W-:-:S03]  /*13500*/  UMOV UR6, 0x400 ;  /* 0x0000040000067882 */ /* 0x000fc60000000000 */
[----:B------:R-:W-:Y:S04]  /*13510*/  STL [R1+0x1dac], R8 ;  /* 0x001dac0801007387 */ /* 0x000fe80000100800 */
[----:B------:R-:W-:Y:S01]  /*13520*/  STL [R1+0x1dbc], R8 ;  /* 0x001dbc0801007387 */ /* 0x000fe20000100800 */
[----:B-1----:R-:W-:Y:S01]  /*13530*/  ULEA UR6, UR7, UR6, 0x18 ;  /* 0x0000000607067291 */ /* 0x002fe2000f8ec0ff */
[----:B------:R-:W-:Y:S06]  /*13540*/  BAR.SYNC.DEFER_BLOCKING 0x0 ;  /* 0x0000000000007b1d */ /* 0x000fec0000010000 */
        /* <DEDUP_REMOVED lines=13> */
[----:B-----5:R-:W-:Y:S04]  /*13620*/  STS.U8 [R16+UR6+0x2800], R3 ;  /* 0x0028000310007988 */ /* 0x020fe80008000006 */
[----:B--2---:R0:W-:Y:S04]  /*13630*/  STS.U8 [R16+UR6], R25 ;  /* 0x0000001910007988 */ /* 0x0041e80008000006 */
[----:B---3--:R1:W-:Y:S04]  /*13640*/  STS.U8 [R16+UR6+0x800], R23 ;  /* 0x0008001710007988 */ /* 0x0083e80008000006 */
[----:B0-----:R-:W2:Y:S04]  /*13650*/  LDL.LU R25, [R1+0x1c] ;  /* 0x00001c0001197983 */ /* 0x001ea80000300800 */
[----:B-1----:R-:W3:Y:S04]  /*13660*/  LDL.LU R23, [R1+0x18] ;  /* 0x0000180001177983 */ /* 0x002ee80000300800 */
[----:B------:R-:W5:Y:S04]  /*13670*/  LDL.LU R3, [R1+0x8] ;  /* 0x0000080001037983 */ /* 0x000f680000300800 */
[----:B------:R0:W-:Y:S04]  /*13680*/  STS.U8 [R16+UR6+0x1800], R2 ;  /* 0x0018000210007988 */ /* 0x0001e80008000006 */
[----:B------:R1:W-:Y:S01]  /*13690*/  STS.U8 [R16+UR6+0x3000], R0 ;  /* 0x0030000010007988 */ /* 0x0003e20008000006 */
[----:B0-----:R-:W-:-:S03]  /*136a0*/  LOP3.LUT R2, R16, 0x20, RZ, 0x3c, !PT ;  /* 0x0000002010027812 */ /* 0x001fc600078e3cff */
[----:B------:R-:W-:Y:S01]  /*136b0*/  STS.U8 [R16+UR6+0x1000], R27 ;  /* 0x0010001b10007988 */ /* 0x000fe20008000006 */
[----:B-1----:R-:W-:-:S03]  /*136c0*/  LOP3.LUT R0, R16, 0x40, RZ, 0x3c, !PT ;  /* 0x0000004010007812 */ /* 0x002fc600078e3cff */
[----:B------:R-:W-:Y:S04]  /*136d0*/  STS.U8 [R16+UR6+0x2000], R9 ;  /* 0x0020000910007988 */ /* 0x000fe80008000006 */
[----:B------:R-:W-:Y:S04]  /*136e0*/  STS.U8 [R16+UR6+0x3800], R13 ;  /* 0x0038000d10007988 */ /* 0x000fe80008000006 */
[----:B------:R0:W-:Y:S04]  /*136f0*/  STS.U8 [R2+UR6+0x1a00], R11 ;  /* 0x001a000b02007988 */ /* 0x0001e80008000006 */
[----:B------:R-:W-:Y:S04]  /*13700*/  STS.U8 [R2+UR6+0xa00], R29 ;  /* 0x000a001d02007988 */ /* 0x000fe80008000006 */
[----:B------:R-:W-:Y:S04]  /*13710*/  STS.U8 [R2+UR6+0x1200], R26 ;  /* 0x0012001a02007988 */ /* 0x000fe80008000006 */
[----:B0-----:R-:W2:Y:S04]  /*13720*/  LDL.LU R11, [R1+0x10] ;  /* 0x00001000010b7983 */ /* 0x001ea80000300800 */
[----:B------:R0:W-:Y:S04]  /*13730*/  STS.U8 [R2+UR6+0x2200], R4 ;  /* 0x0022000402007988 */ /* 0x0001e80008000006 */
[----:B------:R-:W-:Y:S04]  /*13740*/  STS.U8 [R2+UR6+0x2a00], R10 ;  /* 0x002a000a02007988 */ /* 0x000fe80008000006 */
[----:B------:R-:W-:Y:S04]  /*13750*/  STS.U8 [R2+UR6+0x3200], R12 ;  /* 0x0032000c02007988 */ /* 0x000fe80008000006 */
[----:B------:R-:W-:Y:S04]  /*13760*/  STS.U8 [R2+UR6+0x3a00], R21 ;  /* 0x003a001502007988 */ /* 0x000fe80008000006 */
[----:B0-----:R-:W3:Y:S04]  /*13770*/  LDL R4, [R1+0x6cc] ;  /* 0x0006cc0001047983 */ /* 0x001ee80000100800 */
[----:B-----5:R-:W-:Y:S04]  /*13780*/  STS.U8 [R2+UR6+0x200], R3 ;  /* 0x0002000302007988 */ /* 0x020fe80008000006 */
[----:B------:R0:W-:Y:S04]  /*13790*/  STS.U8 [R0+UR6+0x2c00], R5 ;  /* 0x002c000500007988 */ /* 0x0001e80008000006 */
[----:B0-----:R-:W5:Y:S01]  /*137a0*/  LDL.LU R5, [R1+0x14] ;  /* 0x0000140001057983 */ /* 0x001f620000300800 */
[----:B------:R-:W-:-:S03]  /*137b0*/  LOP3.LUT R2, R16, 0x60, RZ, 0x3c, !PT ;  /* 0x0000006010027812 */ /* 0x000fc600078e3cff */
[----:B----4-:R-:W-:Y:S04]  /*137c0*/  STS.U8 [R0+UR6+0x400], R18 ;  /* 0x0004001200007988 */ /* 0x010fe80008000006 */
[----:B------:R-:W-:Y:S04]  /*137d0*/  STS.U8 [R0+UR6+0xc00], R28 ;  /* 0x000c001c00007988 */ /* 0x000fe80008000006 */
[----:B------:R-:W-:Y:S04]  /*137e0*/  STS.U8 [R0+UR6+0x1400], R22 ;  /* 0x0014001600007988 */ /* 0x000fe80008000006 */
[----:B------:R-:W-:Y:S04]  /*137f0*/  STS.U8 [R0+UR6+0x1c00], R7 ;  /* 0x001c000700007988 */ /* 0x000fe80008000006 */
[----:B------:R-:W-:Y:S04]  /*13800*/  STS.U8 [R0+UR6+0x2400], R6 ;  /* 0x0024000600007988 */ /* 0x000fe80008000006 */
[----:B------:R-:W-:Y:S04]  /*13810*/  STS.U8 [R0+UR6+0x3400], R20 ;  /* 0x0034001400007988 */ /* 0x000fe80008000006 */
[----:B------:R-:W-:Y:S04]  /*13820*/  STS.U8 [R0+UR6+0x3c00], R24 ;  /* 0x003c001800007988 */ /* 0x000fe80008000006 */
[----:B------:R-:W4:Y:S04]  /*13830*/  LDL R3, [R1+0x99c] ;  /* 0x00099c0001037983 */ /* 0x000f280000100800 */
[----:B--2---:R0:W-:Y:S04]  /*13840*/  STS.U8 [R2+UR6+0x600], R25 ;  /* 0x0006001902007988 */ /* 0x0041e80008000006 */
[----:B---3--:R1:W-:Y:S04]  /*13850*/  STS.U8 [R2+UR6+0xe00], R23 ;  /* 0x000e001702007988 */ /* 0x0083e80008000006 */
[----:B0-----:R-:W2:Y:S04]  /*13860*/  LDL.LU R25, [R1+0x1ea4] ;  /* 0x001ea40001197983 */ /* 0x001ea80000300800 */
[----:B-1----:R-:W3:Y:S04]  /*13870*/  LDL.LU R23, [R1+0x1ea0] ;  /* 0x001ea00001177983 */ /* 0x002ee80000300800 */
[----:B-----5:R0:W-:Y:S04]  /*13880*/  STS.U8 [R2+UR6+0x1600], R5 ;  /* 0x0016000502007988 */ /* 0x0201e80008000006 */
[----:B0-----:R-:W5:Y:S01]  /*13890*/  LDL R5, [R1+0xa28] ;  /* 0x000a280001057983 */ /* 0x001f620000100800 */
[----:B------:R-:W0:Y:S03]  /*138a0*/  S2R R18, SR_TID.X ;  /* 0x0000000000127919 */ /* 0x000e260000002100 */
[----:B------:R1:W-:Y:S04]  /*138b0*/  STS.U8 [R2+UR6+0x1e00], R11 ;  /* 0x001e000b02007988 */ /* 0x0003e80008000006 */
[----:B------:R-:W-:Y:S04]  /*138c0*/  STS.U8 [R2+UR6+0x3600], R14 ;  /* 0x0036000e02007988 */ /* 0x000fe80008000006 */
[----:B------:R-:W-:Y:S01]  /*138d0*/  STS.U8 [R2+UR6+0x3e00], R15 ;  /* 0x003e000f02007988 */ /* 0x000fe20008000006 */
[----:B------:R-:W-:-:S03]  /*138e0*/  PRMT R19, RZ, 0x7610, R19 ;  /* 0x00007610ff137816 */ /* 0x000fc60000000013 */
[----:B--2---:R-:W-:Y:S04]  /*138f0*/  STS.U8 [R2+UR6+0x2e00], R25 ;  /* 0x002e001902007988 */ /* 0x004fe80008000006 */
[----:B---3--:R4:W-:Y:S01]  /*13900*/  STS.U8 [R2+UR6+0x2600], R23 ;  /* 0x0026001702007988 */ /* 0x0089e20008000006 */
[----:B0-----:R-:W-:-:S04]  /*13910*/  LOP3.LUT R18, R18, 0x7f, RZ, 0xc0, !PT ;  /* 0x0000007f12127812 */ /* 0x001fc800078ec0ff */
[C---:B------:R-:W-:Y:S01]  /*13920*/  ISETP.GE.AND P0, PT, R18.reuse, UR18, PT ;  /* 0x0000001212007c0c */ /* 0x040fe2000bf06270 */
[----:B------:R-:W-:-:S05]  /*13930*/  IMAD R18, R18, UR8, RZ ;  /* 0x0000000812127c24 */ /* 0x000fca000f8e02ff */
[C---:B------:R-:W-:Y:S02]  /*13940*/  IADD3 RZ, P1, PT, R18.reuse, R4, RZ ;  /* 0x0000000412ff7210 */ /* 0x040fe40007f3e0ff */
[----:B-1----:R-:W-:Y:S01]  /*13950*/  SHF.R.S32.HI R11, RZ, 0x1f, R18 ;  /* 0x0000001fff0b7819 */ /* 0x002fe20000011412 */
[----:B------:R-:W-:Y:S01]  /*13960*/  IMAD.IADD R4, R18, 0x1, R4 ;  /* 0x0000000112047824 */ /* 0x000fe200078e0204 */
[----:B------:R-:W-:Y:S03]  /*13970*/  BAR.SYNC.DEFER_BLOCKING 0x0 ;  /* 0x0000000000007b1d */ /* 0x000fe60000010000 */
[----:B-----5:R-:W-:-:S05]  /*13980*/  IMAD.X R5, R11, 0x1, R5, P1 ;  /* 0x000000010b057824 */ /* 0x020fca00008e0605 */
[----:B------:R-:W2:Y:S01]  /*13990*/  @!P0 LDG.E.U8 R19, desc[UR12][R4.64] ;  /* 0x0000000c04138981 */ /* 0x000ea2000c1e1100 */
[----:B----4-:R-:W-:-:S03]  /*139a0*/  IADD3 R2, P2, PT, R18, R3, RZ ;  /* 0x0000000312027210 */ /* 0x010fc60007f5e0ff */
[----:B------:R-:W3:Y:S04]  /*139b0*/  LDL R3, [R1+0x998] ;  /* 0x0009980001037983 */ /* 0x000ee80000100800 */
[----:B--2---:R0:W-:Y:S04]  /*139c0*/  STL [R1+0x420], R19 ;  /* 0x0004201301007387 */ /* 0x0041e80000100800 */
[----:B0-----:R-:W2:Y:S04]  /*139d0*/  LDL.LU R19, [R1+0x1e9c] ;  /* 0x001e9c0001137983 */ /* 0x001ea80000300800 */
[----:B------:R-:W4:Y:S01]  /*139e0*/  LDL R5, [R1+0x568] ;  /* 0x0005680001057983 */ /* 0x000f220000100800 */
[----:B---3--:R-:W-:Y:S01]  /*139f0*/  IMAD.X R3, R11, 0x1, R3, P2 ;  /* 0x000000010b037824 */ /* 0x008fe200010e0603 */
[C---:B----4-:R-:W-:Y:S01]  /*13a00*/  IADD3 RZ, P1, PT, R18.reuse, R5, RZ ;  /* 0x0000000512ff7210 */ /* 0x050fe20007f3e0ff */
[----:B------:R-:W-:-:S02]  /*13a10*/  IMAD.IADD R4, R18, 0x1, R5 ;  /* 0x0000000112047824 */ /* 0x000fc400078e0205 */
[----:B------:R-:W3:Y:S01]  /*13a20*/  LDL R5, [R1+0x9f8] ;  /* 0x0009f80001057983 */ /* 0x000ee20000100800 */
[----:B--2---:R-:W-:Y:S02]  /*13a30*/  PRMT R19, RZ, 0x7610, R19 ;  /* 0x00007610ff137816 */ /* 0x004fe40000000013 */
[----:B------:R-:W-:-:S04]  /*13a40*/  PRMT R17, RZ, 0x7610, R17 ;  /* 0x00007610ff117816 */ /* 0x000fc80000000011 */
[----:B------:R-:W2:Y:S01]  /*13a50*/  @!P0 LDG.E.U8 R19, desc[UR12][R2.64] ;  /* 0x0000000c02138981 */ /* 0x000ea2000c1e1100 */
[----:B---3--:R-:W-:-:S05]  /*13a60*/  IMAD.X R5, R11, 0x1, R5, P1 ;  /* 0x000000010b057824 */ /* 0x008fca00008e0605 */
[----:B------:R-:W3:Y:S04]  /*13a70*/  @!P0 LDG.E.U8 R17, desc[UR12][R4.64] ;  /* 0x0000000c04118981 */ /* 0x000ee8000c1e1100 */
[----:B--2---:R0:W-:Y:S04]  /*13a80*/  STL [R1+0x418], R19 ;  /* 0x0004181301007387 */ /* 0x0041e80000100800 */
[----:B0-----:R-:W2:Y:S04]  /*13a90*/  LDL.LU R19, [R1+0x1e98] ;  /* 0x001e980001137983 */ /* 0x001ea80000300800 */
[----:B------:R-:W4:Y:S04]  /*13aa0*/  LDL R3, [R1+0x56c] ;  /* 0x00056c0001037983 */ /* 0x000f280000100800 */
[----:B---3--:R0:W-:Y:S04]  /*13ab0*/  STL [R1+0x41c], R17 ;  /* 0x00041c1101007387 */ /* 0x0081e80000100800 */
[----:B0-----:R-:W3:Y:S04]  /*13ac0*/  LDL.LU R17, [R1+0x1e94] ;  /* 0x001e940001117983 */ /* 0x001ee80000300800 */
[----:B------:R-:W5:Y:S04]  /*13ad0*/  LDL R4, [R1+0x9f4] ;  /* 0x0009f40001047983 */ /* 0x000f680000100800 */
[----:B------:R-:W2:Y:S01]  /*13ae0*/  LDL R5, [R1+0x570] ;  /* 0x0005700001057983 */ /* 0x000ea20000100800 */
[C---:B----4-:R-:W-:Y:S01]  /*13af0*/  IADD3 RZ, P1, PT, R18.reuse, R3, RZ ;  /* 0x0000000312ff7210 */ /* 0x050fe20007f3e0ff */
[----:B------:R-:W-:-:S04]  /*13b00*/  IMAD.IADD R2, R18, 0x1, R3 ;  /* 0x0000000112027824 */ /* 0x000fc800078e0203 */
[----:B-----5:R-:W-:Y:S01]  /*13b10*/  IMAD.X R3, R11, 0x1, R4, P1 ;  /* 0x000000010b037824 */ /* 0x020fe200008e0604 */
[C---:B--2---:R-:W-:Y:S01]  /*13b20*/  IADD3 RZ, P2, PT, R18.reuse, R5, RZ ;  /* 0x0000000512ff7210 */ /* 0x044fe20007f5e0ff */
[----:B------:R-:W-:Y:S02]  /*13b30*/  IMAD.IADD R4, R18, 0x1, R5 ;  /* 0x0000000112047824 */ /* 0x000fe400078e0205 */
[----:B------:R-:W2:Y:S01]  /*13b40*/  LDL R5, [R1+0x9f0] ;  /* 0x0009f00001057983 */ /* 0x000ea20000100800 */
[----:B------:R-:W-:Y:S02]  /*13b50*/  PRMT R19, RZ, 0x7610, R19 ;  /* 0x00007610ff137816 */ /* 0x000fe40000000013 */
[----:B------:R-:W-:-:S04]  /*13b60*/  PRMT R8, RZ, 0x7610, R8 ;  /* 0x00007610ff087816 */ /* 0x000fc80000000008 */
[----:B------:R-:W4:Y:S01]  /*13b70*/  @!P0 LDG.E.U8 R19, desc[UR12][R2.64] ;  /* 0x0000000c02138981 */ /* 0x000f22000c1e1100 */
[----:B--2---:R-:W-:-:S05]  /*13b80*/  IMAD.X R5, R11, 0x1, R5, P2 ;  /* 0x000000010b057824 */ /* 0x004fca00010e0605 */
[----:B------:R-:W2:Y:S04]  /*13b90*/  @!P0 LDG.E.U8 R8, desc[UR12][R4.64] ;  /* 0x0000000c04088981 */ /* 0x000ea8000c1e1100 */
[----:B----4-:R0:W-:Y:S04]  /*13ba0*/  STL [R1+0x410], R19 ;  /* 0x0004101301007387 */ /* 0x0101e80000100800 */
[----:B0-----:R-:W4:Y:S04]  /*13bb0*/  LDL.LU R19, [R1+0x1e90] ;  /* 0x001e900001137983 */ /* 0x001f280000300800 */
[----:B------:R-:W5:Y:S04]  /*13bc0*/  LDL R3, [R1+0x574] ;  /* 0x0005740001037983 */ /* 0x000f680000100800 */
[----:B--2---:R0:W-:Y:S04]  /*13bd0*/  STL [R1+0x414], R8 ;  /* 0x0004140801007387 */ /* 0x0041e80000100800 */
[----:B0-----:R-:W2:Y:S04]  /*13be0*/  LDL.LU R8, [R1+0x1e8c] ;  /* 0x001e8c0001087983 */ /* 0x001ea80000300800 */
[----:B------:R-:W2:Y:S04]  /*13bf0*/  LDL R4, [R1+0x9e8] ;  /* 0x0009e80001047983 */ /* 0x000ea80000100800 */
[----:B------:R-:W3:Y:S01]  /*13c00*/  LDL R5, [R1+0x578] ;  /* 0x0005780001057983 */ /* 0x000ee20000100800 */
[C---:B-----5:R-:W-:Y:S01]  /*13c10*/  IADD3 RZ, P1, PT, R18.reuse, R3, RZ ;  /* 0x0000000312ff7210 */ /* 0x060fe20007f3e0ff */
[----:B------:R-:W-:-:S04]  /*13c20*/  IMAD.IADD R2, R18, 0x1, R3 ;  /* 0x0000000112027824 */ /* 0x000fc800078e0203 */
[----:B--2---:R-:W-:Y:S01]  /*13c30*/  IMAD.X R3, R11, 0x1, R4, P1 ;  /* 0x000000010b037824 */ /* 0x004fe200008e0604 */
[C---:B---3--:R-:W-:Y:S01]  /*13c40*/  IADD3 RZ, P2, PT, R18.reuse, R5, RZ ;  /* 0x0000000512ff7210 */ /* 0x048fe20007f5e0ff */
[----:B------:R-:W-:Y:S02]  /*13c50*/  IMAD.IADD R4, R18, 0x1, R5 ;  /* 0x0000000112047824 */ /* 0x000fe400078e0205 */
[----:B------:R-:W2:Y:S01]  /*13c60*/  LDL R5, [R1+0x9e0] ;  /* 0x0009e00001057983 */ /* 0x000ea20000100800 */
[----:B----4-:R-:W-:Y:S02]  /*13c70*/  PRMT R19, RZ, 0x7610, R19 ;  /* 0x00007610ff137816 */ /* 0x010fe40000000013 */
[----:B------:R-:W-:-:S04]  /*13c80*/  PRMT R17, RZ, 0x7610, R17 ;  /* 0x00007610ff117816 */ /* 0x000fc80000000011 */
[----:B------:R-:W3:Y:S01]  /*13c90*/  @!P0 LDG.E.U8 R19, desc[UR12][R2.64] ;  /* 0x0000000c02138981 */ /* 0x000ee2000c1e1100 */
[----:B--2---:R-:W-:-:S05]  /*13ca0*/  IMAD.X R5, R11, 0x1, R5, P2 ;  /* 0x000000010b057824 */ /* 0x004fca00010e0605 */
[----:B------:R-:W2:Y:S04]  /*13cb0*/  @!P0 LDG.E.U8 R17, desc[UR12][R4.64] ;  /* 0x0000000c04118981 */ /* 0x000ea8000c1e1100 */
[----:B---3--:R0:W-:Y:S04]  /*13cc0*/  STL [R1+0x408], R19 ;  /* 0x0004081301007387 */ /* 0x0081e80000100800 */
[----:B0-----:R-:W3:Y:S04]  /*13cd0*/  LDL.LU R19, [R1+0x1e88] ;  /* 0x001e880001137983 */ /* 0x001ee80000300800 */
[----:B------:R-:W4:Y:S04]  /*13ce0*/  LDL R3, [R1+0x57c] ;  /* 0x00057c0001037983 */ /* 0x000f280000100800 */
[----:B--2---:R0:W-:Y:S04]  /*13cf0*/  STL [R1+0x40c], R17 ;  /* 0x00040c1101007387 */ /* 0x0041e80000100800 */
[----:B0-----:R-:W2:Y:S04]  /*13d00*/  LDL.LU R17, [R1+0x1e84] ;  /* 0x001e840001117983 */ /* 0x001ea80000300800 */
        /* <DEDUP_REMOVED lines=8> */
[----:B---3--:R-:W-:Y:S02]  /*13d90*/  PRMT R19, RZ, 0x7610, R19 ;  /* 0x00007610ff137816 */ /* 0x008fe40000000013 */
        /* <DEDUP_REMOVED lines=630> */
[----:B---3--:R-:W-:-:S04]  /*16500*/  PRMT R19, RZ, 0x7610, R19 ;  /* 0x00007610ff137816 */ /* 0x008fc80000000013 */
        /* <DEDUP_REMOVED lines=18> */
[----:B------:R-:W4:Y:S04]  /*16630*/  @!P0 LDG.E.U8 R15, desc[UR12][R2.64] ;  /* 0x0000000c020f8981 */ /* 0x000f28000c1e1100 */
[----:B------:R-:W5:Y:S01]  /*16640*/  LDL R3, [R1+0x6c0] ;  /* 0x0006c00001037983 */ /* 0x000f620000100800 */
[----:B--2---:R-:W-:-:S05]  /*16650*/  IMAD.X R5, R11, 0x1, R5, P2 ;  /* 0x000000010b057824 */ /* 0x004fca00010e0605 */
[----:B------:R-:W2:Y:S04]  /*16660*/  @!P0 LDG.E.U8 R8, desc[UR12][R4.64] ;  /* 0x0000000c04088981 */ /* 0x000ea8000c1e1100 */
[----:B----4-:R0:W-:Y:S04]  /*16670*/  STL [R1+0xbc], R15 ;  /* 0x0000bc0f01007387 */ /* 0x0101e80000100800 */
[----:B0-----:R-:W4:Y:S04]  /*16680*/  LDL R15, [R1+0xa10] ;  /* 0x000a1000010f7983 */ /* 0x001f280000100800 */
        /* <DEDUP_REMOVED lines=10> */
[----:B------:R-:W-:Y:S02]  /*16730*/  PRMT R17, RZ, 0x7610, R17 ;  /* 0x00007610ff117816 */ /* 0x000fe40000000011 */
[----:B------:R-:W-:-:S04]  /*16740*/  PRMT R19, RZ, 0x7610, R19 ;  /* 0x00007610ff137816 */ /* 0x000fc80000000013 */
[----:B------:R-:W3:Y:S01]  /*16750*/  @!P0 LDG.E.U8 R17, desc[UR12][R2.64] ;  /* 0x0000000c02118981 */ /* 0x000ee2000c1e1100 */
[----:B--2---:R-:W-:-:S05]  /*16760*/  IMAD.X R5, R11, 0x1, R5, P2 ;  /* 0x000000010b057824 */ /* 0x004fca00010e0605 */
[----:B------:R-:W2:Y:S04]  /*16770*/  @!P0 LDG.E.U8 R19, desc[UR12][R4.64] ;  /* 0x0000000c04138981 */ /* 0x000ea8000c1e1100 */
[----:B---3--:R0:W-:Y:S04]  /*16780*/  STL [R1+0xac], R17 ;  /* 0x0000ac1101007387 */ /* 0x0081e80000100800 */
[----:B0-----:R-:W3:Y:S04]  /*16790*/  LDL.LU R17, [R1+0x1d5c] ;  /* 0x001d5c0001117983 */ /* 0x001ee80000300800 */
[----:B------:R-:W5:Y:S04]  /*167a0*/  LDL R3, [R1+0x6b8] ;  /* 0x0006b80001037983 */ /* 0x000f680000100800 */
[----:B--2---:R0:W-:Y:S04]  /*167b0*/  STL [R1+0xb0], R19 ;  /* 0x0000b01301007387 */ /* 0x0041e80000100800 */
[----:B0-----:R-:W2:Y:S04]  /*167c0*/  LDL.LU R19, [R1+0x1d58] ;  /* 0x001d580001137983 */ /* 0x001ea80000300800 */
[----:B------:R-:W2:Y:S01]  /*167d0*/  LDL R4, [R1+0xa14] ;  /* 0x000a140001047983 */ /* 0x000ea20000100800 */
[----:B-----5:R-:W-:-:S03]  /*167e0*/  IADD3 RZ, P1, PT, R18, R3, RZ ;  /* 0x0000000312ff7210 */ /* 0x020fc60007f3e0ff */
[----:B------:R-:W5:Y:S01]  /*167f0*/  LDL R5, [R1+0x6b4] ;  /* 0x0006b40001057983 */ /* 0x000f620000100800 */
[----:B------:R-:W-:Y:S01]  /*16800*/  IMAD.IADD R2, R18, 0x1, R3 ;  /* 0x0000000112027824 */ /* 0x000fe200078e0203 */
[----:B---3--:R-:W-:Y:S01]  /*16810*/  PRMT R17, RZ, 0x7610, R17 ;  /* 0x00007610ff117816 */ /* 0x008fe20000000011 */
[----:B--2---:R-:W-:-:S05]  /*16820*/  IMAD.X R3, R11, 0x1, R4, P1 ;  /* 0x000000010b037824 */ /* 0x004fca00008e0604 */
[----:B------:R-:W2:Y:S01]  /*16830*/  @!P0 LDG.E.U8 R17, desc[UR12][R2.64] ;  /* 0x0000000c02118981 */ /* 0x000ea2000c1e1100 */
[C---:B-----5:R-:W-:Y:S01]  /*16840*/  IADD3 RZ, P2, PT, R18.reuse, R5, RZ ;  /* 0x0000000512ff7210 */ /* 0x060fe20007f5e0ff */
[----:B------:R-:W-:Y:S01]  /*16850*/  IMAD.IADD R4, R18, 0x1, R5 ;  /* 0x0000000112047824 */ /* 0x000fe200078e0205 */
[----:B------:R-:W-:-:S03]  /*16860*/  PRMT R14, RZ, 0x7610, R14 ;  /* 0x00007610ff0e7816 */ /* 0x000fc6000000000e */
[----:B----4-:R-:W-:Y:S02]  /*16870*/  IMAD.X R5, R11, 0x1, R15, P2 ;  /* 0x000000010b057824 */ /* 0x010fe400010e060f */
[----:B------:R-:W3:Y:S04]  /*16880*/  LDL R15, [R1+0x69c] ;  /* 0x00069c00010f7983 */ /* 0x000ee80000100800 */
[----:B------:R-:W4:Y:S04]  /*16890*/  LDL R3, [R1+0x6b0] ;  /* 0x0006b00001037983 */ /* 0x000f280000100800 */
[----:B------:R-:W5:Y:S04]  /*168a0*/  @!P0 LDG.E.U8 R14, desc[UR12][R4.64] ;  /* 0x0000000c040e8981 */ /* 0x000f68000c1e1100 */
[----:B--2---:R0:W-:Y:S04]  /*168b0*/  STL [R1+0xa4], R17 ;  /* 0x0000a41101007387 */ /* 0x0041e80000100800 */
[----:B------:R-:W2:Y:S04]  /*168c0*/  LDL R4, [R1+0xa0c] ;  /* 0x000a0c0001047983 */ /* 0x000ea80000100800 */
[----:B------:R-:W3:Y:S01]  /*168d0*/  LDL R5, [R1+0x6ac] ;  /* 0x0006ac0001057983 */ /* 0x000ee20000100800 */
[C---:B----4-:R-:W-:Y:S01]  /*168e0*/  IADD3 RZ, P1, PT, R18.reuse, R3, RZ ;  /* 0x0000000312ff7210 */ /* 0x050fe20007f3e0ff */
[----:B------:R-:W-:Y:S01]  /*168f0*/  IMAD.IADD R2, R18, 0x1, R3 ;  /* 0x0000000112027824 */ /* 0x000fe200078e0203 */
[----:B------:R-:W-:Y:S01]  /*16900*/  PRMT R12, RZ, 0x7610, R12 ;  /* 0x00007610ff0c7816 */ /* 0x000fe2000000000c */
[----:B0-----:R-:W4:Y:S04]  /*16910*/  LDL R17, [R1+0xa04] ;  /* 0x000a040001117983 */ /* 0x001f280000100800 */
[----:B-----5:R0:W-:Y:S01]  /*16920*/  STL [R1+0xa8], R14 ;  /* 0x0000a80e01007387 */ /* 0x0201e20000100800 */
[----:B------:R-:W-:-:S02]  /*16930*/  PRMT R19, RZ, 0x7610, R19 ;  /* 0x00007610ff137816 */ /* 0x000fc40000000013 */
[----:B------:R-:W-:Y:S01]  /*16940*/  PRMT R6, RZ, 0x7610, R6 ;  /* 0x00007610ff067816 */ /* 0x000fe20000000006 */
[----:B0-----:R-:W5:Y:S01]  /*16950*/  LDL R14, [R1+0xa00] ;  /* 0x000a0000010e7983 */ /* 0x001f620000100800 */
[----:B--2---:R-:W-:Y:S01]  /*16960*/  IMAD.X R3, R11, 0x1, R4, P1 ;  /* 0x000000010b037824 */ /* 0x004fe200008e0604 */
[C---:B---3--:R-:W-:Y:S01]  /*16970*/  IADD3 RZ, P2, PT, R18.reuse, R5, RZ ;  /* 0x0000000512ff7210 */ /* 0x048fe20007f5e0ff */
[----:B------:R-:W-:-:S03]  /*16980*/  IMAD.IADD R4, R18, 0x1, R5 ;  /* 0x0000000112047824 */ /* 0x000fc600078e0205 */
[----:B------:R-:W2:Y:S04]  /*16990*/  @!P0 LDG.E.U8 R12, desc[UR12][R2.64] ;  /* 0x0000000c020c8981 */ /* 0x000ea8000c1e1100 */
[----:B------:R-:W3:Y:S04]  /*169a0*/  LDL R5, [R1+0xa08] ;  /* 0x000a080001057983 */ /* 0x000ee80000100800 */
[----:B------:R-:W2:Y:S01]  /*169b0*/  LDL R3, [R1+0x6a8] ;  /* 0x0006a80001037983 */ /* 0x000ea20000100800 */
[----:B---3--:R-:W-:-:S05]  /*169c0*/  IMAD.X R5, R11, 0x1, R5, P2 ;  /* 0x000000010b057824 */ /* 0x008fca00010e0605 */
[----:B------:R0:W3:Y:S01]  /*169d0*/  @!P0 LDG.E.U8 R19, desc[UR12][R4.64] ;  /* 0x0000000c04138981 */ /* 0x0000e2000c1e1100 */
[C---:B--2---:R-:W-:Y:S01]  /*169e0*/  IADD3 RZ, P1, PT, R18.reuse, R3, RZ ;  /* 0x0000000312ff7210 */ /* 0x044fe20007f3e0ff */
[----:B0-----:R-:W-:-:S04]  /*169f0*/  IMAD.IADD R4, R18, 0x1, R3 ;  /* 0x0000000112047824 */ /* 0x001fc800078e0203 */
[----:B----4-:R-:W-:-:S05]  /*16a00*/  IMAD.X R5, R11, 0x1, R17, P1 ;  /* 0x000000010b057824 */ /* 0x010fca00008e0611 */
[----:B------:R-:W2:Y:S01]  /*16a10*/  @!P0 LDG.E.U8 R6, desc[UR12][R4.64] ;  /* 0x0000000c04068981 */ /* 0x000ea2000c1e1100 */
[C---:B------:R-:W-:Y:S01]  /*16a20*/  IADD3 RZ, P2, PT, R18.reuse, R15, RZ ;  /* 0x0000000f12ff7210 */ /* 0x040fe20007f5e0ff */
[----:B------:R-:W-:Y:S01]  /*16a30*/  IMAD.IADD R2, R18, 0x1, R15 ;  /* 0x0000000112027824 */ /* 0x000fe200078e020f */
[----:B------:R-:W-:Y:S01]  /*16a40*/  PRMT R13, RZ, 0x7610, R13 ;  /* 0x00007610ff0d7816 */ /* 0x000fe2000000000d */
[----:B------:R0:W-:Y:S02]  /*16a50*/  STL [R1+0x4c], R12 ;  /* 0x00004c0c01007387 */ /* 0x0001e40000100800 */
[----:B-----5:R-:W-:-:S05]  /*16a60*/  IMAD.X R3, R11, 0x1, R14, P2 ;  /* 0x000000010b037824 */ /* 0x020fca00010e060e */
[----:B------:R-:W4:Y:S04]  /*16a70*/  @!P0 LDG.E.U8 R13, desc[UR12][R2.64] ;  /* 0x0000000c020d8981 */ /* 0x000f28000c1e1100 */
[----:B0-----:R-:W5:Y:S04]  /*16a80*/  LDL R12, [R1+0x564] ;  /* 0x00056400010c7983 */ /* 0x001f680000100800 */
[----:B---3--:R0:W-:Y:S04]  /*16a90*/  STL [R1+0xa0], R19 ;  /* 0x0000a01301007387 */ /* 0x0081e80000100800 */
[----:B0-----:R-:W3:Y:S04]  /*16aa0*/  LDL.LU R19, [R1+0x1d54] ;  /* 0x001d540001137983 */ /* 0x001ee80000300800 */
[----:B------:R-:W3:Y:S04]  /*16ab0*/  LDL R17, [R1+0x868] ;  /* 0x0008680001117983 */ /* 0x000ee80000100800 */
[----:B------:R-:W3:Y:S04]  /*16ac0*/  LDL R15, [R1+0x870] ;  /* 0x00087000010f7983 */ /* 0x000ee80000100800 */
[----:B------:R-:W3:Y:S04]  /*16ad0*/  LDL R14, [R1+0x87c] ;  /* 0x00087c00010e7983 */ /* 0x000ee80000100800 */
[----:B------:R-:W3:Y:S04]  /*16ae0*/  LDL R4, [R1+0x9fc] ;  /* 0x0009fc0001047983 */ /* 0x000ee80000100800 */
[----:B------:R-:W3:Y:S04]  /*16af0*/  LDL R5, [R1+0x874] ;  /* 0x0008740001057983 */ /* 0x000ee80000100800 */
[----:B--2---:R-:W-:Y:S04]  /*16b00*/  STL [R1+0x1d04], R6 ;  /* 0x001d040601007387 */ /* 0x004fe80000100800 */
[----:B------:R-:W2:Y:S01]  /*16b10*/  LDL R3, [R1+0x86c] ;  /* 0x00086c0001037983 */ /* 0x000ea20000100800 */
[C---:B-----5:R-:W-:Y:S01]  /*16b20*/  IADD3 RZ, P1, PT, R18.reuse, R12, RZ ;  /* 0x0000000c12ff7210 */ /* 0x060fe20007f3e0ff */
[----:B------:R-:W-:Y:S01]  /*16b30*/  IMAD.IADD R12, R18, 0x1, R12 ;  /* 0x00000001120c7824 */ /* 0x000fe200078e020c */
[----:B------:R-:W-:Y:S01]  /*16b40*/  PRMT R0, RZ, 0x7610, R0 ;  /* 0x00007610ff007816 */ /* 0x000fe20000000000 */
[----:B----4-:R0:W-:Y:S01]  /*16b50*/  STL [R1+0x48], R13 ;  /* 0x0000480d01007387 */ /* 0x0101e20000100800 */
[----:B---3--:R-:W-:Y:S01]  /*16b60*/  PRMT R19, RZ, 0x7610, R19 ;  /* 0x00007610ff137816 */ /* 0x008fe20000000013 */
[----:B0-----:R-:W-:-:S05]  /*16b70*/  IMAD.X R13, R11, 0x1, R4, P1 ;  /* 0x000000010b0d7824 */ /* 0x001fca00008e0604 */
[----:B------:R0:W3:Y:S01]  /*16b80*/  @!P0 LDG.E.U8 R0, desc[UR12][R12.64] ;  /* 0x0000000c0c008981 */ /* 0x0000e2000c1e1100 */
[C---:B--2---:R-:W-:Y:S02]  /*16b90*/  IADD3 R2, P2, PT, R18.reuse, R3, RZ ;  /* 0x0000000312027210 */ /* 0x044fe40007f5e0ff */
[----:B------:R-:W-:Y:S01]  /*16ba0*/  IADD3 R4, P1, PT, R18, R5, RZ ;  /* 0x0000000512047210 */ /* 0x000fe20007f3e0ff */
[----:B------:R-:W2:Y:S02]  /*16bb0*/  LDL R13, [R1+0x884] ;  /* 0x00088400010d7983 */ /* 0x000ea40000100800 */
[C---:B------:R-:W-:Y:S01]  /*16bc0*/  IMAD.X R3, R11.reuse, 0x1, R17, P2 ;  /* 0x000000010b037824 */ /* 0x040fe200010e0611 */
[----:B0-----:R-:W-:Y:S01]  /*16bd0*/  PRMT R12, RZ, 0x7610, R12 ;  /* 0x00007610ff0c7816 */ /* 0x001fe2000000000c */
[----:B------:R-:W4:Y:S04]  /*16be0*/  LDL R17, [R1+0x888] ;  /* 0x0008880001117983 */ /* 0x000f280000100800 */
[----:B------:R-:W5:Y:S01]  /*16bf0*/  @!P0 LDG.E.U8 R19, desc[UR12][R2.64] ;  /* 0x0000000c02138981 */ /* 0x000f62000c1e1100 */
[----:B------:R-:W-:-:S05]  /*16c00*/  IMAD.X R5, R11, 0x1, R15, P1 ;  /* 0x000000010b057824 */ /* 0x000fca00008e060f */
[----:B------:R-:W2:Y:S04]  /*16c10*/  @!P0 LDG.E.U8 R12, desc[UR12][R4.64] ;  /* 0x0000000c040c8981 */ /* 0x000ea8000c1e1100 */
[----:B---3--:R-:W-:Y:S04]  /*16c20*/  STL [R1+0x1d08], R0 ;  /* 0x001d080001007387 */ /* 0x008fe80000100800 */
[----:B------:R-:W3:Y:S04]  /*16c30*/  LDL R15, [R1+0x894] ;  /* 0x00089400010f7983 */ /* 0x000ee80000100800 */
[----:B-----5:R0:W-:Y:S04]  /*16c40*/  STL [R1+0x44], R19 ;  /* 0x0000441301007387 */ /* 0x0201e80000100800 */
[----:B0-----:R-:W5:Y:S04]  /*16c50*/  LDL.LU R19, [R1+0x1d50] ;  /* 0x001d500001137983 */ /* 0x001f680000300800 */
[----:B------:R-:W3:Y:S04]  /*16c60*/  LDL R3, [R1+0x878] ;  /* 0x0008780001037983 */ /* 0x000ee80000100800 */
[----:B------:R-:W4:Y:S01]  /*16c70*/  LDL R5, [R1+0x88c] ;  /* 0x00088c0001057983 */ /* 0x000f220000100800 */
[----:B------:R-:W-:-:S03]  /*16c80*/  IADD3 R2, P1, PT, R18, R14, RZ ;  /* 0x0000000e12027210 */ /* 0x000fc60007f3e0ff */
[----:B------:R-:W4:Y:S04]  /*16c90*/  LDL R14, [R1+0x89c] ;  /* 0x00089c00010e7983 */ /* 0x000f280000100800 */
[----:B--2---:R0:W-:Y:S02]  /*16ca0*/  STL [R1+0x38], R12 ;  /* 0x0000380c01007387 */ /* 0x0041e40000100800 */
[C---:B0-----:R-:W-:Y:S02]  /*16cb0*/  IADD3 R12, P2, PT, R18.reuse, R13, RZ ;  /* 0x0000000d120c7210 */ /* 0x041fe40007f5e0ff */
[----:B------:R-:W2:Y:S01]  /*16cc0*/  LDL R13, [R1+0x880] ;  /* 0x00088000010d7983 */ /* 0x000ea20000100800 */
[----:B-----5:R-:W-:Y:S01]  /*16cd0*/  PRMT R19, RZ, 0x7610, R19 ;  /* 0x00007610ff137816 */ /* 0x020fe20000000013 */
[----:B---3--:R-:W-:Y:S01]  /*16ce0*/  IMAD.X R3, R11, 0x1, R3, P1 ;  /* 0x000000010b037824 */ /* 0x008fe200008e0603 */
[----:B----4-:R-:W-:-:S03]  /*16cf0*/  IADD3 R4, P1, PT, R18, R5, RZ ;  /* 0x0000000512047210 */ /* 0x010fc60007f3e0ff */
[----:B------:R-:W-:-:S06]  /*16d00*/  IMAD.MOV.U32 R5, RZ, RZ, R19 ;  /* 0x000000ffff057224 */ /* 0x000fcc00078e0013 */
[----:B------:R0:W3:Y:S01]  /*16d10*/  @!P0 LDG.E.U8 R5, desc[UR12][R2.64] ;  /* 0x0000000c02058981 */ /* 0x0000e2000c1e1100 */
[----:B------:R-:W-:-:S03]  /*16d20*/  PRMT R16, RZ, 0x7610, R16 ;  /* 0x00007610ff107816 */ /* 0x000fc60000000010 */
[----:B------:R1:W-:Y:S01]  /*16d30*/  STL.S16 [R1+0x3c], R19 ;  /* 0x00003c1301007387 */ /* 0x0003e20000100600 */
[----:B0-----:R-:W-:Y:S01]  /*16d40*/  PRMT R2, RZ, 0x7610, R2 ;  /* 0x00007610ff027816 */ /* 0x001fe20000000002 */
[C---:B--2---:R-:W-:Y:S02]  /*16d50*/  IMAD.X R13, R11.reuse, 0x1, R13, P2 ;  /* 0x000000010b0d7824 */ /* 0x044fe400010e060d */
[----:B-1----:R-:W2:Y:S04]  /*16d60*/  LDL.LU R19, [R1+0x1d4c] ;  /* 0x001d4c0001137983 */ /* 0x002ea80000300800 */
[----:B------:R-:W4:Y:S04]  /*16d70*/  @!P0 LDG.E.U8 R16, desc[UR12][R12.64] ;  /* 0x0000000c0c108981 */ /* 0x000f28000c1e1100 */
[----:B---3--:R0:W-:Y:S04]  /*16d80*/  @!P0 STL [R1+0x3c], R5 ;  /* 0x00003c0501008387 */ /* 0x0081e80000100800 */
[----:B------:R-:W3:Y:S04]  /*16d90*/  LDL R12, [R1+0x890] ;  /* 0x00089000010c7983 */ /* 0x000ee80000100800 */
[----:B------:R-:W5:Y:S01]  /*16da0*/  LDL R13, [R1+0x8a4] ;  /* 0x0008a400010d7983 */ /* 0x000f620000100800 */
[----:B0-----:R-:W-:-:S05]  /*16db0*/  IMAD.X R5, R11, 0x1, R17, P1 ;  /* 0x000000010b057824 */ /* 0x001fca00008e0611 */
[----:B------:R-:W2:Y:S04]  /*16dc0*/  @!P0 LDG.E.U8 R2, desc[UR12][R4.64] ;  /* 0x0000000c04028981 */ /* 0x000ea8000c1e1100 */
[----:B----4-:R0:W-:Y:S02]  /*16dd0*/  STL [R1+0x40], R16 ;  /* 0x0000401001007387 */ /* 0x0101e40000100800 */
[----:B0-----:R-:W-:Y:S02]  /*16de0*/  IADD3 R16, P1, PT, R18, R15, RZ ;  /* 0x0000000f12107210 */ /* 0x001fe40007f3e0ff */
[----:B--2---:R-:W-:Y:S04]  /*16df0*/  STL [R1+0x1d30], R2 ;  /* 0x001d300201007387 */ /* 0x004fe80000100800 */
[----:B------:R-:W2:Y:S01]  /*16e00*/  LDL R15, [R1+0x898] ;  /* 0x00089800010f7983 */ /* 0x000ea20000100800 */
[----:B---3--:R-:W-:Y:S01]  /*16e10*/  IMAD.X R17, R11, 0x1, R12, P1 ;  /* 0x000000010b117824 */ /* 0x008fe200008e060c */
[----:B------:R-:W-:-:S02]  /*16e20*/  PRMT R9, RZ, 0x7610, R9 ;  /* 0x00007610ff097816 */ /* 0x000fc40000000009 */
[C---:B-----5:R-:W-:Y:S02]  /*16e30*/  IADD3 R12, P1, PT, R18.reuse, R13, RZ ;  /* 0x0000000d120c7210 */ /* 0x060fe40007f3e0ff */
[----:B------:R-:W-:Y:S01]  /*16e40*/  IADD3 R14, P2, PT, R18, R14, RZ ;  /* 0x0000000e120e7210 */ /* 0x000fe20007f5e0ff */
[----:B------:R-:W3:Y:S01]  /*16e50*/  LDL R13, [R1+0x8a0] ;  /* 0x0008a000010d7983 */ /* 0x000ee20000100800 */
[----:B------:R-:W-:-:S03]  /*16e60*/  PRMT R4, RZ, 0x7610, R4 ;  /* 0x00007610ff047816 */ /* 0x000fc60000000004 */
[----:B------:R-:W4:Y:S04]  /*16e70*/  @!P0 LDG.E.U8 R9, desc[UR12][R16.64] ;  /* 0x0000000c10098981 */ /* 0x000f28000c1e1100 */
[----:B------:R-:W5:Y:S01]  /*16e80*/  LDL R17, [R1+0x8ac] ;  /* 0x0008ac0001117983 */ /* 0x000f620000100800 */
[----:B--2---:R-:W-:-:S05]  /*16e90*/  IMAD.X R15, R11, 0x1, R15, P2 ;  /* 0x000000010b0f7824 */ /* 0x004fca00010e060f */
[----:B------:R-:W2:Y:S01]  /*16ea0*/  @!P0 LDG.E.U8 R4, desc[UR12][R14.64] ;  /* 0x0000000c0e048981 */ /* 0x000ea2000c1e1100 */
[----:B------:R-:W-:Y:S01]  /*16eb0*/  PRMT R10, RZ, 0x7610, R10 ;  /* 0x00007610ff0a7816 */ /* 0x000fe2000000000a */
[----:B---3--:R-:W-:Y:S02]  /*16ec0*/  IMAD.X R13, R11, 0x1, R13, P1 ;  /* 0x000000010b0d7824 */ /* 0x008fe400008e060d */
[----:B----4-:R-:W-:Y:S04]  /*16ed0*/  STL [R1+0x1d0c], R9 ;  /* 0x001d0c0901007387 */ /* 0x010fe80000100800 */
[----:B------:R-:W3:Y:S04]  /*16ee0*/  LDL R15, [R1+0x8b4] ;  /* 0x0008b400010f7983 */ /* 0x000ee80000100800 */
[----:B------:R-:W4:Y:S01]  /*16ef0*/  @!P0 LDG.E.U8 R10, desc[UR12][R12.64] ;  /* 0x0000000c0c0a8981 */ /* 0x000f22000c1e1100 */
[----:B-----5:R-:W-:-:S03]  /*16f00*/  IADD3 R16, P1, PT, R18, R17, RZ ;  /* 0x0000001112107210 */ /* 0x020fc60007f3e0ff */
[----:B--2---:R-:W-:Y:S04]  /*16f10*/  STL [R1+0x1d34], R4 ;  /* 0x001d340401007387 */ /* 0x004fe80000100800 */
[----:B------:R-:W2:Y:S04]  /*16f20*/  LDL R17, [R1+0x8a8] ;  /* 0x0008a80001117983 */ /* 0x000ea80000100800 */
[----:B------:R-:W5:Y:S01]  /*16f30*/  LDL R13, [R1+0x8bc] ;  /* 0x0008bc00010d7983 */ /* 0x000f620000100800 */
[----:B---3--:R-:W-:-:S03]  /*16f40*/  IADD3 R14, P2, PT, R18, R15, RZ ;  /* 0x0000000f120e7210 */ /* 0x008fc60007f5e0ff */
[----:B----4-:R-:W-:Y:S04]  /*16f50*/  STL [R1+0x1d10], R10 ;  /* 0x001d100a01007387 */ /* 0x010fe80000100800 */
[----:B------:R-:W3:Y:S01]  /*16f60*/  LDL R15, [R1+0x8b0] ;  /* 0x0008b000010f7983 */ /* 0x000ee20000100800 */
[----:B--2---:R-:W-:Y:S01]  /*16f70*/  IMAD.X R17, R11, 0x1, R17, P1 ;  /* 0x000000010b117824 */ /* 0x004fe200008e0611 */
[----:B-----5:R-:W-:Y:S02]  /*16f80*/  IADD3 R12, P1, PT, R18, R13, RZ ;  /* 0x0000000d120c7210 */ /* 0x020fe40007f3e0ff */
[----:B------:R-:W2:Y:S01]  /*16f90*/  LDL R13, [R1+0x8b8] ;  /* 0x0008b800010d7983 */ /* 0x000ea20000100800 */
[----:B------:R-:W-:Y:S02]  /*16fa0*/  PRMT R7, RZ, 0x7610, R7 ;  /* 0x00007610ff077816 */ /* 0x000fe40000000007 */
[----:B------:R-:W-:-:S04]  /*16fb0*/  PRMT R5, RZ, 0x7610, R5 ;  /* 0x00007610ff057816 */ /* 0x000fc80000000005 */
[----:B------:R0:W4:Y:S01]  /*16fc0*/  @!P0 LDG.E.U8 R7, desc[UR12][R16.64] ;  /* 0x0000000c10078981 */ /* 0x000122000c1e1100 */
[----:B---3--:R-:W-:-:S05]  /*16fd0*/  IMAD.X R15, R11, 0x1, R15, P2 ;  /* 0x000000010b0f7824 */ /* 0x008fca00010e060f */
[----:B------:R1:W3:Y:S01]  /*16fe0*/  @!P0 LDG.E.U8 R5, desc[UR12][R14.64] ;  /* 0x0000000c0e058981 */ /* 0x0002e2000c1e1100 */
[----:B0-----:R-:W-:-:S03]  /*16ff0*/  PRMT R16, RZ, 0x7610, R16 ;  /* 0x00007610ff107816 */ /* 0x001fc60000000010 */
[----:B------:R-:W5:Y:S02]  /*17000*/  LDL R17, [R1+0x8c4] ;  /* 0x0008c40001117983 */ /* 0x000f640000100800 */
[----:B-1----:R-:W-:Y:S02]  /*17010*/  IMAD.MOV.U32 R14, RZ, RZ, R16 ;  /* 0x000000ffff0e7224 */ /* 0x002fe400078e0010 */
[----:B------:R5:W-:Y:S04]  /*17020*/  STL.S16 [R1+0x2c], R16 ;  /* 0x00002c1001007387 */ /* 0x000be80000100600 */
[----:B------:R-:W4:Y:S01]  /*17030*/  LDL R15, [R1+0x8cc] ;  /* 0x0008cc00010f7983 */ /* 0x000f220000100800 */
[----:B--2---:R-:W-:-:S05]  /*17040*/  IMAD.X R13, R11, 0x1, R13, P1 ;  /* 0x000000010b0d7824 */ /* 0x004fca00008e060d */
[----:B------:R-:W2:Y:S04]  /*17050*/  @!P0 LDG.E.U8 R14, desc[UR12][R12.64] ;  /* 0x0000000c0c0e8981 */ /* 0x000ea8000c1e1100 */
[----:B---3--:R0:W-:Y:S04]  /*17060*/  STL [R1+0x1d14], R5 ;  /* 0x001d140501007387 */ /* 0x0081e80000100800 */
[----:B------:R-:W3:Y:S01]  /*17070*/  LDL R13, [R1+0x8d4] ;  /* 0x0008d400010d7983 */ /* 0x000ee20000100800 */
[----:B-----5:R-:W-:-:S03]  /*17080*/  IADD3 R16, P1, PT, R18, R17, RZ ;  /* 0x0000001112107210 */ /* 0x020fc60007f3e0ff */
[----:B------:R-:W5:Y:S04]  /*17090*/  LDL R17, [R1+0x8c0] ;  /* 0x0008c00001117983 */ /* 0x000f680000100800 */
[----:B0-----:R-:W3:Y:S04]  /*170a0*/  LDL R5, [R1+0x8d8] ;  /* 0x0008d80001057983 */ /* 0x001ee80000100800 */
[----:B--2---:R4:W-:Y:S02]  /*170b0*/  @!P0 STL [R1+0x2c], R14 ;  /* 0x00002c0e01008387 */ /* 0x0049e40000100800 */
[----:B----4-:R-:W-:-:S02]  /*170c0*/  IADD3 R14, P2, PT, R18, R15, RZ ;  /* 0x0000000f120e7210 */ /* 0x010fc40007f5e0ff */
[----:B------:R-:W2:Y:S01]  /*170d0*/  LDL R15, [R1+0x8c8] ;  /* 0x0008c800010f7983 */ /* 0x000ea20000100800 */
[----:B------:R-:W-:Y:S01]  /*170e0*/  PRMT R8, RZ, 0x7610, R8 ;  /* 0x00007610ff087816 */ /* 0x000fe20000000008 */
[C---:B-----5:R-:W-:Y:S01]  /*170f0*/  IMAD.X R17, R11.reuse, 0x1, R17, P1 ;  /* 0x000000010b117824 */ /* 0x060fe200008e0611 */
[----:B------:R-:W-:Y:S02]  /*17100*/  PRMT R19, RZ, 0x7610, R19 ;  /* 0x00007610ff137816 */ /* 0x000fe40000000013 */
[----:B---3--:R-:W-:Y:S02]  /*17110*/  IADD3 R12, P1, PT, R18, R13, RZ ;  /* 0x0000000d120c7210 */ /* 0x008fe40007f3e0ff */
[----:B------:R-:W3:Y:S04]  /*17120*/  LDL R13, [R1+0x8d0] ;  /* 0x0008d000010d7983 */ /* 0x000ee80000100800 */
[----:B------:R0:W4:Y:S01]  /*17130*/  @!P0 LDG.E.U8 R8, desc[UR12][R16.64] ;  /* 0x0000000c10088981 */ /* 0x000122000c1e1100 */
[----:B--2---:R-:W-:-:S05]  /*17140*/  IMAD.X R15, R11, 0x1, R15, P2 ;  /* 0x000000010b0f7824 */ /* 0x004fca00010e060f */
[----:B------:R1:W2:Y:S01]  /*17150*/  @!P0 LDG.E.U8 R19, desc[UR12][R14.64] ;  /* 0x0000000c0e138981 */ /* 0x0002a2000c1e1100 */
[----:B0-----:R-:W-:Y:S01]  /*17160*/  PRMT R16, RZ, 0x7610, R16 ;  /* 0x00007610ff107816 */ /* 0x001fe20000000010 */
[----:B---3--:R-:W-:Y:S02]  /*17170*/  IMAD.X R13, R11, 0x1, R13, P1 ;  /* 0x000000010b0d7824 */ /* 0x008fe400008e060d */
[----:B----4-:R0:W-:Y:S02]  /*17180*/  STL [R1+0x30], R8 ;  /* 0x0000300801007387 */ /* 0x0101e40000100800 */
[----:B-1----:R-:W-:-:S06]  /*17190*/  IMAD.MOV.U32 R14, RZ, RZ, R16 ;  /* 0x000000ffff0e7224 */ /* 0x002fcc00078e0010 */
[----:B------:R-:W3:Y:S04]  /*171a0*/  @!P0 LDG.E.U8 R14, desc[UR12][R12.64] ;  /* 0x0000000c0c0e8981 */ /* 0x000ee8000c1e1100 */
[----:B0-----:R-:W4:Y:S04]  /*171b0*/  LDL.LU R8, [R1+0x1d48] ;  /* 0x001d480001087983 */ /* 0x001f280000300800 */
[----:B------:R-:W5:Y:S04]  /*171c0*/  LDL R17, [R1+0x8dc] ;  /* 0x0008dc0001117983 */ /* 0x000f680000100800 */
[----:B--2---:R0:W-:Y:S04]  /*171d0*/  STL [R1+0x34], R19 ;  /* 0x0000341301007387 */ /* 0x0041e80000100800 */
[----:B0-----:R-:W2:Y:S04]  /*171e0*/  LDL.LU R19, [R1+0x1d44] ;  /* 0x001d440001137983 */ /* 0x001ea80000300800 */
[----:B------:R-:W-:Y:S04]  /*171f0*/  STL.S16 [R1+0x20], R16 ;  /* 0x0000201001007387 */ /* 0x000fe80000100600 */
[----:B------:R-:W2:Y:S04]  /*17200*/  LDL R15, [R1+0x8e4] ;  /* 0x0008e400010f7983 */ /* 0x000ea80000100800 */
[----:B------:R-:W4:Y:S04]  /*17210*/  LDL R13, [R1+0x8ec] ;  /* 0x0008ec00010d7983 */ /* 0x000f280000100800 */
[----:B---3--:R2:W-:Y:S02]  /*17220*/  @!P0 STL [R1+0x20], R14 ;  /* 0x0000200e01008387 */ /* 0x0085e40000100800 */
[----:B--2---:R-:W-:-:S02]  /*17230*/  IADD3 R14, P2, PT, R18, R15, RZ ;  /* 0x0000000f120e7210 */ /* 0x004fc40007f5e0ff */
[----:B------:R-:W2:Y:S01]  /*17240*/  LDL R15, [R1+0x8e0] ;  /* 0x0008e000010f7983 */ /* 0x000ea20000100800 */
[----:B-----5:R-:W-:Y:S02]  /*17250*/  IADD3 R16, P1, PT, R18, R17, RZ ;  /* 0x0000001112107210 */ /* 0x020fe40007f3e0ff */
[----:B----4-:R-:W-:-:S03]  /*17260*/  PRMT R8, RZ, 0x7610, R8 ;  /* 0x00007610ff087816 */ /* 0x010fc60000000008 */
[----:B------:R-:W-:Y:S01]  /*17270*/  IMAD.X R17, R11, 0x1, R5, P1 ;  /* 0x000000010b117824 */ /* 0x000fe200008e0605 */
[----:B------:R-:W-:Y:S01]  /*17280*/  PRMT R19, RZ, 0x7610, R19 ;  /* 0x00007610ff137816 */ /* 0x000fe20000000013 */
[----:B------:R-:W3:Y:S01]  /*17290*/  LDL R5, [R1+0x904] ;  /* 0x0009040001057983 */ /* 0x000ee20000100800 */
[----:B------:R-:W-:-:S03]  /*172a0*/  IADD3 R12, P1, PT, R18, R13, RZ ;  /* 0x0000000d120c7210 */ /* 0x000fc60007f3e0ff */
[----:B------:R-:W4:Y:S04]  /*172b0*/  LDL R13, [R1+0x8e8] ;  /* 0x0008e800010d7983 */ /* 0x000f280000100800 */
[----:B------:R-:W5:Y:S01]  /*172c0*/  @!P0 LDG.E.U8 R8, desc[UR12][R16.64] ;  /* 0x0000000c10088981 */ /* 0x000f62000c1e1100 */
[----:B--2---:R-:W-:-:S05]  /*172d0*/  IMAD.X R15, R11, 0x1, R15, P2 ;  /* 0x000000010b0f7824 */ /* 0x004fca00010e060f */
[----:B------:R-:W2:Y:S01]  /*172e0*/  @!P0 LDG.E.U8 R19, desc[UR12][R14.64] ;  /* 0x0000000c0e138981 */ /* 0x000ea2000c1e1100 */
[----:B------:R-:W-:Y:S01]  /*172f0*/  PRMT R6, RZ, 0x7610, R6 ;  /* 0x00007610ff067816 */ /* 0x000fe20000000006 */
[----:B----4-:R-:W-:Y:S02]  /*17300*/  IMAD.X R13, R11, 0x1, R13, P1 ;  /* 0x000000010b0d7824 */ /* 0x010fe400008e060d */
[----:B-----5:R0:W-:Y:S04]  /*17310*/  STL [R1+0x24], R8 ;  /* 0x0000240801007387 */ /* 0x0201e80000100800 */
[----:B------:R-:W4:Y:S04]  /*17320*/  @!P0 LDG.E.U8 R6, desc[UR12][R12.64] ;  /* 0x0000000c0c068981 */ /* 0x000f28000c1e1100 */
[----:B0-----:R-:W5:Y:S04]  /*17330*/  LDL.LU R8, [R1+0x1d40] ;  /* 0x001d400001087983 */ /* 0x001f680000300800 */
[----:B------:R-:W3:Y:S04]  /*17340*/  LDL R17, [R1+0x8f4] ;  /* 0x0008f40001117983 */ /* 0x000ee80000100800 */
[----:B--2---:R0:W-:Y:S04]  /*17350*/  STL [R1+0x28], R19 ;  /* 0x0000281301007387 */ /* 0x0041e80000100800 */
[----:B0-----:R-:W2:Y:S04]  /*17360*/  LDL.LU R19, [R1+0x1d3c] ;  /* 0x001d3c0001137983 */ /* 0x001ea80000300800 */
[----:B------:R-:W2:Y:S01]  /*17370*/  LDL R15, [R1+0x8fc] ;  /* 0x0008fc00010f7983 */ /* 0x000ea20000100800 */
[----:B---3--:R-:W-:-:S03]  /*17380*/  IADD3 R16, P1, PT, R18, R17, RZ ;  /* 0x0000001112107210 */ /* 0x008fc60007f3e0ff */
[----:B------:R-:W3:Y:S04]  /*17390*/  LDL R17, [R1+0x8f0] ;  /* 0x0008f00001117983 */ /* 0x000ee80000100800 */
[----:B----4-:R0:W-:Y:S01]  /*173a0*/  STL [R1+0x14], R6 ;  /* 0x0000140601007387 */ /* 0x0101e20000100800 */
[----:B------:R-:W-:Y:S02]  /*173b0*/  PRMT R10, RZ, 0x7610, R10 ;  /* 0x00007610ff0a7816 */ /* 0x000fe4000000000a */
[----:B------:R-:W-:Y:S01]  /*173c0*/  PRMT R9, RZ, 0x7610, R9 ;  /* 0x00007610ff097816 */ /* 0x000fe20000000009 */
[----:B------:R-:W4:Y:S04]  /*173d0*/  LDL R13, [R1+0x900] ;  /* 0x00090000010d7983 */ /* 0x000f280000100800 */
[----:B0-----:R-:W4:Y:S01]  /*173e0*/  LDL R6, [R1+0x914] ;  /* 0x0009140001067983 */ /* 0x001f220000100800 */
[----:B--2---:R-:W-:-:S03]  /*173f0*/  IADD3 R14, P2, PT, R18, R15, RZ ;  /* 0x0000000f120e7210 */ /* 0x004fc60007f5e0ff */
[----:B------:R-:W2:Y:S01]  /*17400*/  LDL R15, [R1+0x8f8] ;  /* 0x0008f800010f7983 */ /* 0x000ea20000100800 */
[----:B---3--:R-:W-:-:S05]  /*17410*/  IMAD.X R17, R11, 0x1, R17, P1 ;  /* 0x000000010b117824 */ /* 0x008fca00008e0611 */
[----:B------:R-:W3:Y:S01]  /*17420*/  @!P0 LDG.E.U8 R10, desc[UR12][R16.64] ;  /* 0x0000000c100a8981 */ /* 0x000ee2000c1e1100 */
[----:B--2---:R-:W-:-:S03]  /*17430*/  IMAD.X R15, R11, 0x1, R15, P2 ;  /* 0x000000010b0f7824 */ /* 0x004fc600010e060f */
[----:B------:R-:W2:Y:S04]  /*17440*/  LDL R17, [R1+0x90c] ;  /* 0x00090c0001117983 */ /* 0x000ea80000100800 */
[----:B------:R-:W2:Y:S01]  /*17450*/  @!P0 LDG.E.U8 R9, desc[UR12][R14.64] ;  /* 0x0000000c0e098981 */ /* 0x000ea2000c1e1100 */
[----:B------:R-:W-:-:S03]  /*17460*/  IADD3 R12, P1, PT, R18, R5, RZ ;  /* 0x00000005120c7210 */ /* 0x000fc60007f3e0ff */
[----:B------:R-:W5:Y:S04]  /*17470*/  LDL R5, [R1+0x91c] ;  /* 0x00091c0001057983 */ /* 0x000f680000100800 */
[----:B---3--:R0:W-:Y:S04]  /*17480*/  STL [R1+0x18], R10 ;  /* 0x0000180a01007387 */ /* 0x0081e80000100800 */
[----:B0-----:R-:W3:Y:S01]  /*17490*/  LDL R10, [R1+0x918] ;  /* 0x00091800010a7983 */ /* 0x001ee20000100800 */
[----:B------:R-:W-:Y:S01]  /*174a0*/  PRMT R19, RZ, 0x7610, R19 ;  /* 0x00007610ff137816 */ /* 0x000fe20000000013 */
[----:B----4-:R-:W-:-:S05]  /*174b0*/  IMAD.X R13, R11, 0x1, R13, P1 ;  /* 0x000000010b0d7824 */ /* 0x010fca00008e060d */
[----:B------:R-:W4:Y:S04]  /*174c0*/  @!P0 LDG.E.U8 R19, desc[UR12][R12.64] ;  /* 0x0000000c0c138981 */ /* 0x000f28000c1e1100 */
[----:B--2---:R0:W-:Y:S04]  /*174d0*/  STL [R1+0x1c], R9 ;  /* 0x00001c0901007387 */ /* 0x0041e80000100800 */
[----:B------:R-:W2:Y:S01]  /*174e0*/  LDL R15, [R1+0x910] ;  /* 0x00091000010f7983 */ /* 0x000ea20000100800 */
[C---:B------:R-:W-:Y:S02]  /*174f0*/  IADD3 R16, P1, PT, R18.reuse, R17, RZ ;  /* 0x0000001112107210 */ /* 0x040fe40007f3e0ff */
[----:B------:R-:W-:Y:S01]  /*17500*/  IADD3 R14, P2, PT, R18, R6, RZ ;  /* 0x00000006120e7210 */ /* 0x000fe20007f5e0ff */
[----:B------:R-:W3:Y:S01]  /*17510*/  LDL R17, [R1+0x908] ;  /* 0x0009080001117983 */ /* 0x000ee20000100800 */
[----:B-----5:R-:W-:-:S03]  /*17520*/  PRMT R8, RZ, 0x7610, R8 ;  /* 0x00007610ff087816 */ /* 0x020fc60000000008 */
[----:B0-----:R-:W5:Y:S04]  /*17530*/  LDL R9, [R1+0x924] ;  /* 0x0009240001097983 */ /* 0x001f680000100800 */
[----:B----4-:R0:W-:Y:S04]  /*17540*/  STL [R1+0x8], R19 ;  /* 0x0000081301007387 */ /* 0x0101e80000100800 */
[----:B------:R-:W4:Y:S01]  /*17550*/  LDL R6, [R1+0x920] ;  /* 0x0009200001067983 */ /* 0x000f220000100800 */
[----:B------:R-:W-:-:S03]  /*17560*/  PRMT R29, RZ, 0x7610, R29 ;  /* 0x00007610ff1d7816 */ /* 0x000fc6000000001d */
[----:B0-----:R-:W4:Y:S01]  /*17570*/  LDL R19, [R1+0x92c] ;  /* 0x00092c0001137983 */ /* 0x001f220000100800 */
[----:B--2---:R-:W-:-:S05]  /*17580*/  IMAD.X R15, R11, 0x1, R15, P2 ;  /* 0x000000010b0f7824 */ /* 0x004fca00010e060f */
[----:B------:R-:W2:Y:S01]  /*17590*/  @!P0 LDG.E.U8 R8, desc[UR12][R14.64] ;  /* 0x0000000c0e088981 */ /* 0x000ea2000c1e1100 */
[C---:B---3--:R-:W-:Y:S01]  /*175a0*/  IMAD.X R17, R11.reuse, 0x1, R17, P1 ;  /* 0x000000010b117824 */ /* 0x048fe200008e0611 */
[----:B------:R-:W-:Y:S02]  /*175b0*/  IADD3 R12, P1, PT, R18, R5, RZ ;  /* 0x00000005120c7210 */ /* 0x000fe40007f3e0ff */
[----:B------:R-:W3:Y:S03]  /*175c0*/  LDL R5, [R1+0x928] ;  /* 0x0009280001057983 */ /* 0x000ee60000100800 */
[----:B------:R-:W-:Y:S02]  /*175d0*/  IMAD.X R13, R11, 0x1, R10, P1 ;  /* 0x000000010b0d7824 */ /* 0x000fe400008e060a */
[----:B------:R-:W3:Y:S04]  /*175e0*/  LDL R10, [R1+0x930] ;  /* 0x00093000010a7983 */ /* 0x000ee80000100800 */
[----:B------:R-:W3:Y:S01]  /*175f0*/  @!P0 LDG.E.U8 R29, desc[UR12][R12.64] ;  /* 0x0000000c0c1d8981 */ /* 0x000ee2000c1e1100 */
[----:B------:R-:W-:-:S06]  /*17600*/  PRMT R2, RZ, 0x7610, R2 ;  /* 0x00007610ff027816 */ /* 0x000fcc0000000002 */
[----:B------:R5:W3:Y:S01]  /*17610*/  @!P0 LDG.E.U8 R2, desc[UR12][R16.64] ;  /* 0x0000000c10028981 */ /* 0x000ae2000c1e1100 */
[----:B------:R-:W-:Y:S02]  /*17620*/  PRMT R0, RZ, 0x7610, R0 ;  /* 0x00007610ff007816 */ /* 0x000fe40000000000 */
[----:B-----5:R-:W-:-:S05]  /*17630*/  IADD3 R16, P1, PT, R18, R9, RZ ;  /* 0x0000000912107210 */ /* 0x020fca0007f3e0ff */
[----:B----4-:R-:W-:-:S05]  /*17640*/  IMAD.X R17, R11, 0x1, R6, P1 ;  /* 0x000000010b117824 */ /* 0x010fca00008e0606 */
[----:B------:R-:W4:Y:S04]  /*17650*/  @!P0 LDG.E.U8 R0, desc[UR12][R16.64] ;  /* 0x0000000c10008981 */ /* 0x000f28000c1e1100 */
[----:B--2---:R0:W-:Y:S04]  /*17660*/  STL [R1+0x10], R8 ;  /* 0x0000100801007387 */ /* 0x0041e80000100800 */
[----:B0-----:R-:W2:Y:S04]  /*17670*/  LDL.LU R8, [R1+0x1d38] ;  /* 0x001d380001087983 */ /* 0x001ea80000300800 */
[----:B------:R-:W5:Y:S01]  /*17680*/  LDL R13, [R1+0x934] ;  /* 0x00093400010d7983 */ /* 0x000f620000100800 */
[----:B------:R-:W-:-:S02]  /*17690*/  PRMT R25, RZ, 0x7610, R25 ;  /* 0x00007610ff197816 */ /* 0x000fc40000000019 */
[----:B------:R-:W-:Y:S01]  /*176a0*/  IADD3 R14, P2, PT, R18, R19, RZ ;  /* 0x00000013120e7210 */ /* 0x000fe20007f5e0ff */
[----:B------:R-:W2:Y:S04]  /*176b0*/  LDL R9, [R1+0x93c] ;  /* 0x00093c0001097983 */ /* 0x000ea80000100800 */
[----:B------:R-:W2:Y:S01]  /*176c0*/  LDL R6, [R1+0x938] ;  /* 0x0009380001067983 */ /* 0x000ea20000100800 */
[----:B---3--:R-:W-:-:S03]  /*176d0*/  IMAD.X R15, R11, 0x1, R5, P2 ;  /* 0x000000010b0f7824 */ /* 0x008fc600010e0605 */
[----:B------:R-:W3:Y:S04]  /*176e0*/  LDL R5, [R1+0x95c] ;  /* 0x00095c0001057983 */ /* 0x000ee80000100800 */
[----:B------:R-:W3:Y:S04]  /*176f0*/  LDL R19, [R1+0x94c] ;  /* 0x00094c0001137983 */ /* 0x000ee80000100800 */
[----:B----4-:R0:W-:Y:S04]  /*17700*/  STL [R1], R0 ;  /* 0x0000000001007387 */ /* 0x0101e80000100800 */
[----:B0-----:R-:W4:Y:S01]  /*17710*/  LDL R0, [R1+0x948] ;  /* 0x0009480001007983 */ /* 0x001f220000100800 */
[----:B-----5:R-:W-:-:S05]  /*17720*/  IADD3 R12, P1, PT, R18, R13, RZ ;  /* 0x0000000d120c7210 */ /* 0x020fca0007f3e0ff */
[----:B------:R-:W-:Y:S02]  /*17730*/  IMAD.X R13, R11, 0x1, R10, P1 ;  /* 0x000000010b0d7824 */ /* 0x000fe400008e060a */
[----:B------:R-:W5:Y:S04]  /*17740*/  LDL R10, [R1+0x958] ;  /* 0x00095800010a7983 */ /* 0x000f680000100800 */
[----:B------:R3:W5:Y:S01]  /*17750*/  @!P0 LDG.E.U8 R25, desc[UR12][R12.64] ;  /* 0x0000000c0c198981 */ /* 0x000762000c1e1100 */
[----:B--2---:R-:W-:-:S03]  /*17760*/  IADD3 R16, P1, PT, R18, R9, RZ ;  /* 0x0000000912107210 */ /* 0x004fc60007f3e0ff */
[----:B------:R-:W2:Y:S02]  /*17770*/  LDL R9, [R1+0x96c] ;  /* 0x00096c0001097983 */ /* 0x000ea40000100800 */
[----:B------:R-:W-:Y:S01]  /*17780*/  IMAD.X R17, R11, 0x1, R6, P1 ;  /* 0x000000010b117824 */ /* 0x000fe200008e0606 */
[----:B---3--:R-:W-:Y:S02]  /*17790*/  IADD3 R12, P1, PT, R18, R5, RZ ;  /* 0x00000005120c7210 */ /* 0x008fe40007f3e0ff */
[----:B------:R-:W-:-:S06]  /*177a0*/  PRMT R4, RZ, 0x7610, R4 ;  /* 0x00007610ff047816 */ /* 0x000fcc0000000004 */
[----:B------:R0:W3:Y:S02]  /*177b0*/  @!P0 LDG.E.U8 R4, desc[UR12][R14.64] ;  /* 0x0000000c0e048981 */ /* 0x0000e4000c1e1100 */
[----:B0-----:R-:W-:-:S05]  /*177c0*/  IADD3 R14, P2, PT, R18, R19, RZ ;  /* 0x00000013120e7210 */ /* 0x001fca0007f5e0ff */
[C---:B----4-:R-:W-:Y:S01]  /*177d0*/  IMAD.X R15, R11.reuse, 0x1, R0, P2 ;  /* 0x000000010b0f7824 */ /* 0x050fe200010e0600 */
[----:B-----5:R0:W-:Y:S04]  /*177e0*/  STL [R1+0x1d18], R25 ;  /* 0x001d181901007387 */ /* 0x0201e80000100800 */
[----:B------:R-:W4:Y:S04]  /*177f0*/  LDL R6, [R1+0x97c] ;  /* 0x00097c0001067983 */ /* 0x000f280000100800 */
[----:B------:R-:W5:Y:S04]  /*17800*/  LDL R5, [R1+0x98c] ;  /* 0x00098c0001057983 */ /* 0x000f680000100800 */
[----:B0-----:R-:W3:Y:S04]  /*17810*/  LDL R25, [R1+0x968] ;  /* 0x0009680001197983 */ /* 0x001ee80000100800 */
[----:B------:R-:W5:Y:S01]  /*17820*/  LDL R0, [R1+0x978] ;  /* 0x0009780001007983 */ /* 0x000f620000100800 */
[----:B------:R-:W-:Y:S01]  /*17830*/  PRMT R28, RZ, 0x7610, R28 ;  /* 0x00007610ff1c7816 */ /* 0x000fe2000000001c */
[----:B------:R-:W-:Y:S01]  /*17840*/  IMAD.X R13, R11, 0x1, R10, P1 ;  /* 0x000000010b0d7824 */ /* 0x000fe200008e060a */
[----:B------:R-:W-:Y:S01]  /*17850*/  PRMT R27, RZ, 0x7610, R27 ;  /* 0x00007610ff1b7816 */ /* 0x000fe2000000001b */
[----:B------:R-:W5:Y:S01]  /*17860*/  LDL R19, [R1+0x988] ;  /* 0x0009880001137983 */ /* 0x000f620000100800 */
[----:B------:R-:W-:-:S03]  /*17870*/  PRMT R3, RZ, 0x7610, R3 ;  /* 0x00007610ff037816 */ /* 0x000fc60000000003 */
[----:B------:R2:W5:Y:S04]  /*17880*/  @!P0 LDG.E.U8 R28, desc[UR12][R14.64] ;  /* 0x0000000c0e1c8981 */ /* 0x000568000c1e1100 */
[----:B------:R-:W5:Y:S04]  /*17890*/  LDL R10, [R1+0x944] ;  /* 0x00094400010a7983 */ /* 0x000f680000100800 */
[----:B------:R4:W5:Y:S01]  /*178a0*/  @!P0 LDG.E.U8 R27, desc[UR12][R16.64] ;  /* 0x0000000c101b8981 */ /* 0x000962000c1e1100 */
[----:B--2---:R-:W-:-:S03]  /*178b0*/  IADD3 R14, P1, PT, R18, R9, RZ ;  /* 0x00000009120e7210 */ /* 0x004fc60007f3e0ff */
[----:B------:R5:W2:Y:S04]  /*178c0*/  @!P0 LDG.E.U8 R3, desc[UR12][R12.64] ;  /* 0x0000000c0c038981 */ /* 0x000aa8000c1e1100 */
[----:B------:R-:W2:Y:S01]  /*178d0*/  LDL R9, [R1+0x954] ;  /* 0x0009540001097983 */ /* 0x000ea20000100800 */
[----:B----4-:R-:W-:-:S03]  /*178e0*/  IADD3 R16, P2, PT, R18, R6, RZ ;  /* 0x0000000612107210 */ /* 0x010fc60007f5e0ff */
[----:B------:R-:W4:Y:S01]  /*178f0*/  LDL R6, [R1+0x940] ;  /* 0x0009400001067983 */ /* 0x000f220000100800 */
[C---:B---3--:R-:W-:Y:S01]  /*17900*/  IMAD.X R15, R11.reuse, 0x1, R25, P1 ;  /* 0x000000010b0f7824 */ /* 0x048fe200008e0619 */
[----:B-----5:R-:W-:Y:S02]  /*17910*/  IADD3 R12, P1, PT, R18, R5, RZ ;  /* 0x00000005120c7210 */ /* 0x020fe40007f3e0ff */
[----:B------:R-:W3:Y:S04]  /*17920*/  LDL R25, [R1+0x960] ;  /* 0x0009600001197983 */ /* 0x000ee80000100800 */
[----:B------:R-:W5:Y:S01]  /*17930*/  LDL R5, [R1+0x964] ;  /* 0x0009640001057983 */ /* 0x000f620000100800 */
[----:B------:R-:W-:-:S03]  /*17940*/  IMAD.X R17, R11, 0x1, R0, P2 ;  /* 0x000000010b117824 */ /* 0x000fc600010e0600 */
[----:B------:R-:W3:Y:S01]  /*17950*/  LDL R0, [R1+0x950] ;  /* 0x0009500001007983 */ /* 0x000ee20000100800 */
[----:B------:R-:W-:Y:S01]  /*17960*/  PRMT R21, RZ, 0x7610, R21 ;  /* 0x00007610ff157816 */ /* 0x000fe20000000015 */
[----:B------:R-:W-:Y:S01]  /*17970*/  IMAD.X R13, R11, 0x1, R19, P1 ;  /* 0x000000010b0d7824 */ /* 0x000fe200008e0613 */
[----:B------:R-:W-:Y:S01]  /*17980*/  PRMT R20, RZ, 0x7610, R20 ;  /* 0x00007610ff147816 */ /* 0x000fe20000000014 */
[----:B------:R-:W3:Y:S01]  /*17990*/  LDL R19, [R1+0x974] ;  /* 0x0009740001137983 */ /* 0x000ee20000100800 */
[----:B------:R-:W-:-:S03]  /*179a0*/  PRMT R22, RZ, 0x7610, R22 ;  /* 0x00007610ff167816 */ /* 0x000fc60000000016 */
[----:B------:R0:W3:Y:S04]  /*179b0*/  @!P0 LDG.E.U8 R21, desc[UR12][R14.64] ;  /* 0x0000000c0e158981 */ /* 0x0000e8000c1e1100 */
[----:B------:R2:W3:Y:S04]  /*179c0*/  @!P0 LDG.E.U8 R20, desc[UR12][R12.64] ;  /* 0x0000000c0c148981 */ /* 0x0004e8000c1e1100 */
[----:B------:R5:W3:Y:S01]  /*179d0*/  @!P0 LDG.E.U8 R22, desc[UR12][R16.64] ;  /* 0x0000000c10168981 */ /* 0x000ae2000c1e1100 */
[----:B0-----:R-:W-:-:S03]  /*179e0*/  IADD3 R14, P1, PT, R18, R10, RZ ;  /* 0x0000000a120e7210 */ /* 0x001fc60007f3e0ff */
[----:B------:R-:W3:Y:S01]  /*179f0*/  LDL R10, [R1+0x984] ;  /* 0x00098400010a7983 */ /* 0x000ee20000100800 */
[----:B--2---:R-:W-:-:S03]  /*17a00*/  IADD3 R12, P2, PT, R18, R9, RZ ;  /* 0x00000009120c7210 */ /* 0x004fc60007f5e0ff */
[----:B------:R-:W2:Y:S01]  /*17a10*/  LDL R9, [R1+0x970] ;  /* 0x0009700001097983 */ /* 0x000ea20000100800 */
[----:B----4-:R-:W-:-:S03]  /*17a20*/  IMAD.X R15, R11, 0x1, R6, P1 ;  /* 0x000000010b0f7824 */ /* 0x010fc600008e0606 */
[----:B------:R-:W4:Y:S01]  /*17a30*/  LDL R6, [R1+0x994] ;  /* 0x0009940001067983 */ /* 0x000f220000100800 */
[----:B-----5:R-:W-:-:S03]  /*17a40*/  IADD3 R16, P1, PT, R18, R5, RZ ;  /* 0x0000000512107210 */ /* 0x020fc60007f3e0ff */
[----:B------:R-:W5:Y:S01]  /*17a50*/  LDL R5, [R1+0x980] ;  /* 0x0009800001057983 */ /* 0x000f620000100800 */
[----:B---3--:R-:W-:-:S03]  /*17a60*/  IMAD.X R13, R11, 0x1, R0, P2 ;  /* 0x000000010b0d7824 */ /* 0x008fc600010e0600 */
[----:B------:R-:W3:Y:S01]  /*17a70*/  LDL R0, [R1+0x990] ;  /* 0x0009900001007983 */ /* 0x000ee20000100800 */
[----:B------:R-:W-:Y:S02]  /*17a80*/  PRMT R24, RZ, 0x7610, R24 ;  /* 0x00007610ff187816 */ /* 0x000fe40000000018 */
[----:B------:R-:W-:Y:S01]  /*17a90*/  PRMT R23, RZ, 0x7610, R23 ;  /* 0x00007610ff177816 */ /* 0x000fe20000000017 */
[----:B------:R-:W-:Y:S01]  /*17aa0*/  IMAD.X R17, R11, 0x1, R25, P1 ;  /* 0x000000010b117824 */ /* 0x000fe200008e0619 */
[----:B------:R-:W-:Y:S02]  /*17ab0*/  PRMT R26, RZ, 0x7610, R26 ;  /* 0x00007610ff1a7816 */ /* 0x000fe4000000001a */
[----:B------:R0:W3:Y:S04]  /*17ac0*/  @!P0 LDG.E.U8 R24, desc[UR12][R12.64] ;  /* 0x0000000c0c188981 */ /* 0x0000e8000c1e1100 */
[----:B------:R1:W3:Y:S04]  /*17ad0*/  @!P0 LDG.E.U8 R23, desc[UR12][R14.64] ;  /* 0x0000000c0e178981 */ /* 0x0002e8000c1e1100 */
[----:B------:R2:W3:Y:S01]  /*17ae0*/  @!P0 LDG.E.U8 R26, desc[UR12][R16.64] ;  /* 0x0000000c101a8981 */ /* 0x0004e2000c1e1100 */
[----:B0-----:R-:W-:-:S02]  /*17af0*/  IADD3 R12, P1, PT, R18, R19, RZ ;  /* 0x00000013120c7210 */ /* 0x001fc40007f3e0ff */
[----:B-1----:R-:W-:-:S03]  /*17b00*/  IADD3 R14, P2, PT, R18, R10, RZ ;  /* 0x0000000a120e7210 */ /* 0x002fc60007f5e0ff */
[----:B--2---:R-:W-:Y:S01]  /*17b10*/  IMAD.X R13, R11, 0x1, R9, P1 ;  /* 0x000000010b0d7824 */ /* 0x004fe200008e0609 */
[----:B------:R-:W-:Y:S02]  /*17b20*/  PRMT R16, RZ, 0x7610, R16 ;  /* 0x00007610ff107816 */ /* 0x000fe40000000010 */
[----:B------:R-:W-:-:S04]  /*17b30*/  PRMT R17, RZ, 0x7610, R17 ;  /* 0x00007610ff117816 */ /* 0x000fc80000000011 */
[----:B------:R0:W2:Y:S01]  /*17b40*/  @!P0 LDG.E.U8 R16, desc[UR12][R12.64] ;  /* 0x0000000c0c108981 */ /* 0x0000a2000c1e1100 */
[----:B-----5:R-:W-:-:S05]  /*17b50*/  IMAD.X R15, R11, 0x1, R5, P2 ;  /* 0x000000010b0f7824 */ /* 0x020fca00010e0605 */
[----:B------:R-:W5:Y:S01]  /*17b60*/  @!P0 LDG.E.U8 R17, desc[UR12][R14.64] ;  /* 0x0000000c0e118981 */ /* 0x000f62000c1e1100 */
[----:B----4-:R-:W-:Y:S02]  /*17b70*/  IADD3 R18, P1, PT, R18, R6, RZ ;  /* 0x0000000612127210 */ /* 0x010fe40007f3e0ff */
[----:B------:R-:W1:Y:S03]  /*17b80*/  S2R R6, SR_TID.X ;  /* 0x0000000000067919 */ /* 0x000e660000002100 */
[----:B---3--:R-:W-:Y:S01]  /*17b90*/  IMAD.X R19, R11, 0x1, R0, P1 ;  /* 0x000000010b137824 */ /* 0x008fe200008e0600 */
[----:B0-----:R-:W-:Y:S01]  /*17ba0*/  LOP3.LUT R12, R8, 0x110, RZ, 0x3c, !PT ;  /* 0x00000110080c7812 */ /* 0x001fe200078e3cff */
[----:B------:R-:W-:Y:S01]  /*17bb0*/  STL [R1+0x1d1c], R23 ;  /* 0x001d1c1701007387 */ /* 0x000fe20000100800 */
[----:B-1----:R-:W-:-:S03]  /*17bc0*/  LOP3.LUT R0, R6, 0x180, RZ, 0xc0, !PT ;  /* 0x0000018006007812 */ /* 0x002fc600078ec0ff */
[----:B------:R-:W-:Y:S01]  /*17bd0*/  LDS.U8 R5, [R12+UR6+0x8] ;  /* 0x000008060c057984 */ /* 0x000fe20008000000 */
[----:B------:R-:W-:-:S03]  /*17be0*/  SHF.R.U32.HI R13, RZ, 0x3, R0 ;  /* 0x00000003ff0d7819 */ /* 0x000fc60000011600 */
[----:B------:R-:W-:Y:S01]  /*17bf0*/  LDS.U8 R0, [R12+UR6+0x88] ;  /* 0x000088060c007984 */ /* 0x000fe20008000000 */
[----:B------:R-:W-:-:S03]  /*17c00*/  LOP3.LUT R13, R13, 0x1ff, R6, 0x78, !PT ;  /* 0x000001ff0d0d7812 */ /* 0x000fc600078e7806 */
[----:B------:R-:W0:Y:S04]  /*17c10*/  LDS.U8 R6, [R12+UR6] ;  /* 0x000000060c067984 */ /* 0x000e280008000000 */
[----:B------:R-:W-:Y:S04]  /*17c20*/  STL [R1+0x1d20], R24 ;  /* 0x001d201801007387 */ /* 0x000fe80000100800 */
[----:B------:R-:W-:Y:S04]  /*17c30*/  STL [R1+0x1d24], R26 ;  /* 0x001d241a01007387 */ /* 0x000fe80000100800 */
[----:B--2---:R-:W-:Y:S04]  /*17c40*/  STL [R1+0x1d28], R16 ;  /* 0x001d281001007387 */ /* 0x004fe80000100800 */
[----:B-----5:R-:W-:Y:S04]  /*17c50*/  STL [R1+0x1d2c], R17 ;  /* 0x001d2c1101007387 */ /* 0x020fe80000100800 */
[----:B0-----:R-:W-:Y:S04]  /*17c60*/  STL [R1+0x428], R6 ;  /* 0x0004280601007387 */ /* 0x001fe80000100800 */
[----:B------:R-:W0:Y:S04]  /*17c70*/  LDS.U8 R6, [R12+UR6+0x80] ;  /* 0x000080060c067984 */ /* 0x000e280008000000 */
[----:B------:R-:W-:Y:S04]  /*17c80*/  STL [R1+0x424], R0 ;  /* 0x0004240001007387 */ /* 0x000fe80000100800 */
[----:B------:R-:W1:Y:S04]  /*17c90*/  LDS.U8 R0, [R12+UR6+0x800] ;  /* 0x000800060c007984 */ /* 0x000e680008000000 */
[----:B------:R-:W-:Y:S04]  /*17ca0*/  STL [R1+0x430], R5 ;  /* 0x0004300501007387 */ /* 0x000fe80000100800 */
[----:B------:R-:W2:Y:S04]  /*17cb0*/  LDS.U8 R5, [R12+UR6+0x888] ;  /* 0x000888060c057984 */ /* 0x000ea80008000000 */
[----:B0-----:R-:W-:Y:S04]  /*17cc0*/  STL [R1+0x42c], R6 ;  /* 0x00042c0601007387 */ /* 0x001fe80000100800 */
[----:B------:R-:W0:Y:S04]  /*17cd0*/  LDS.U8 R6, [R12+UR6+0x808] ;  /* 0x000808060c067984 */ /* 0x000e280008000000 */
[----:B-1----:R-:W-:Y:S04]  /*17ce0*/  STL [R1+0x438], R0 ;  /* 0x0004380001007387 */ /* 0x002fe80000100800 */
[----:B------:R-:W1:Y:S04]  /*17cf0*/  LDS.U8 R0, [R12+UR6+0x880] ;  /* 0x000880060c007984 */ /* 0x000e680008000000 */
[----:B--2---:R-:W-:Y:S04]  /*17d00*/  STL [R1+0x434], R5 ;  /* 0x0004340501007387 */ /* 0x004fe80000100800 */
        /* <DEDUP_REMOVED lines=46> */
[----:B------:R-:W1:Y:S01]  /*17ff0*/  LDS.U8 R0, [R12+UR6+0x3880] ;  /* 0x003880060c007984 */ /* 0x000e620008000000 */
[----:B------:R-:W-:-:S03]  /*18000*/  LOP3.LUT R14, R8, 0x20, RZ, 0x3c, !PT ;  /* 0x00000020080e7812 */ /* 0x000fc600078e3cff */
[----:B--2---:R-:W-:Y:S04]  /*18010*/  STL [R1+0xb40], R5 ;  /* 0x000b400501007387 */ /* 0x004fe80000100800 */
[----:B------:R-:W2:Y:S04]  /*18020*/  LDS.U8 R5, [R14+UR6] ;  /* 0x000000060e057984 */ /* 0x000ea80008000000 */
        /* <DEDUP_REMOVED lines=60> */
[----:B------:R-:W2:Y:S04]  /*183f0*/  LDS.U8 R5, [R14+UR6+0x3808] ;  /* 0x003808060e057984 */ /* 0x000ea80008000000 */
[----:B0-----:R-:W-:Y:S04]  /*18400*/  STL [R1+0xae4], R6 ;  /* 0x000ae40601007387 */ /* 0x001fe80000100800 */
[----:B------:R-:W0:Y:S04]  /*18410*/  LDS.U8 R6, [R14+UR6+0x3880] ;  /* 0x003880060e067984 */ /* 0x000e280008000000 */
[----:B-1----:R-:W-:Y:S04]  /*18420*/  STL [R1+0xae0], R0 ;  /* 0x000ae00001007387 */ /* 0x002fe80000100800 */
[----:B------:R-:W1:Y:S04]  /*18430*/  LDS.U8 R0, [R15+UR6] ;  /* 0x000000060f007984 */ /* 0x000e680008000000 */
[----:B--2---:R-:W-:Y:S04]  /*18440*/  STL [R1+0xae8], R5 ;  /* 0x000ae80501007387 */ /* 0x004fe80000100800 */
[----:B------:R-:W2:Y:S01]  /*18450*/  LDS.U8 R5, [R15+UR6+0x88] ;  /* 0x000088060f057984 */ /* 0x000ea20008000000 */
[----:B------:R-:W-:-:S02]  /*18460*/  PRMT R11, RZ, 0x7610, R11 ;  /* 0x00007610ff0b7816 */ /* 0x000fc4000000000b */
[C---:B------:R-:W-:Y:S01]  /*18470*/  LOP3.LUT R12, R8.reuse, 0x150, RZ, 0x3c, !PT ;  /* 0x00000150080c7812 */ /* 0x040fe200078e3cff */
[----:B------:R-:W-:Y:S04]  /*18480*/  LDS.U8 R14, [R8+UR6+0x88] ;  /* 0x00008806080e7984 */ /* 0x000fe80008000000 */
[----:B------:R3:W4:Y:S04]  /*18490*/  @!P0 LDG.E.U8 R11, desc[UR12][R18.64] ;  /* 0x0000000c120b8981 */ /* 0x000728000c1e1100 */
[----:B0-----:R-:W-:Y:S04]  /*184a0*/  STL [R1+0xadc], R6 ;  /* 0x000adc0601007387 */ /* 0x001fe80000100800 */
[----:B------:R-:W0:Y:S04]  /*184b0*/  LDS.U8 R6, [R15+UR6+0x8] ;  /* 0x000008060f067984 */ /* 0x000e280008000000 */
[----:B-1----:R-:W-:Y:S04]  /*184c0*/  STL [R1+0x448], R0 ;  /* 0x0004480001007387 */ /* 0x002fe80000100800 */
[----:B------:R-:W1:Y:S04]  /*184d0*/  LDS.U8 R0, [R15+UR6+0x80] ;  /* 0x000080060f007984 */ /* 0x000e680008000000 */
[----:B--2---:R-:W-:Y:S04]  /*184e0*/  STL [R1+0x444], R5 ;  /* 0x0004440501007387 */ /* 0x004fe80000100800 */
[----:B------:R-:W2:Y:S04]  /*184f0*/  LDS.U8 R5, [R15+UR6+0x800] ;  /* 0x000800060f057984 */ /* 0x000ea80008000000 */
[----:B---3--:R-:W-:Y:S04]  /*18500*/  LDS.U8 R19, [R8+UR6+0x8] ;  /* 0x0000080608137984 */ /* 0x008fe80008000000 */
        /* <DEDUP_REMOVED lines=55> */
[----:B------:R-:W-:Y:S04]  /*18880*/  LDS.U8 R15, [R8+UR6] ;  /* 0x00000006080f7984 */ /* 0x000fe80008000000 */
[----:B0-----:R-:W-:Y:S04]  /*18890*/  STL [R1+0xb60], R6 ;  /* 0x000b600601007387 */ /* 0x001fe80000100800 */
[----:B------:R-:W-:Y:S04]  /*188a0*/  LDS.U8 R6, [R18+UR6+0x88] ;  /* 0x0000880612067984 */ /* 0x000fe80008000000 */
[----:B-1----:R-:W-:Y:S04]  /*188b0*/  STL [R1+0xb68], R0 ;  /* 0x000b680001007387 */ /* 0x002fe80000100800 */
[----:B------:R-:W0:Y:S04]  /*188c0*/  LDS.U8 R0, [R18+UR6] ;  /* 0x0000000612007984 */ /* 0x000e280008000000 */
[----:B--2---:R-:W-:Y:S04]  /*188d0*/  STL [R1+0xb5c], R5 ;  /* 0x000b5c0501007387 */ /* 0x004fe80000100800 */
[----:B------:R-:W1:Y:S04]  /*188e0*/  LDS.U8 R5, [R18+UR6+0x8] ;  /* 0x0000080612057984 */ /* 0x000e680008000000 */
[----:B0-----:R-:W-:Y:S04]  /*188f0*/  STL [R1+0x228], R0 ;  /* 0x0002280001007387 */ /* 0x001fe80000100800 */
[----:B------:R-:W0:Y:S04]  /*18900*/  LDS.U8 R0, [R18+UR6+0x80] ;  /* 0x0000800612007984 */ /* 0x000e280008000000 */
[----:B------:R-:W-:Y:S04]  /*18910*/  STL [R1+0x220], R6 ;  /* 0x0002200601007387 */ /* 0x000fe80000100800 */
[----:B------:R-:W2:Y:S04]  /*18920*/  LDS.U8 R6, [R18+UR6+0x800] ;  /* 0x0008000612067984 */ /* 0x000ea80008000000 */
[----:B-1----:R-:W-:Y:S04]  /*18930*/  STL [R1+0x2e8], R5 ;  /* 0x0002e80501007387 */ /* 0x002fe80000100800 */
[----:B------:R-:W1:Y:S04]  /*18940*/  LDS.U8 R5, [R18+UR6+0x888] ;  /* 0x0008880612057984 */ /* 0x000e680008000000 */
[----:B0-----:R-:W-:Y:S04]  /*18950*/  STL [R1+0x2e4], R0 ;  /* 0x0002e40001007387 */ /* 0x001fe80000100800 */
[----:B------:R-:W0:Y:S04]  /*18960*/  LDS.U8 R0, [R18+UR6+0x808] ;  /* 0x0008080612007984 */ /* 0x000e280008000000 */
[----:B--2---:R-:W-:Y:S04]  /*18970*/  STL [R1+0x300], R6 ;  /* 0x0003000601007387 */ /* 0x004fe80000100800 */
        /* <DEDUP_REMOVED lines=50> */
[----:B------:R-:W1:Y:S04]  /*18ca0*/  LDS.U8 R5, [R12+UR6] ;  /* 0x000000060c057984 */ /* 0x000e680008000000 */
[----:B------:R-:W-:Y:S04]  /*18cb0*/  LDS.U8 R18, [R8+UR6+0x80] ;  /* 0x0000800608127984 */ /* 0x000fe80008000000 */
        /* <DEDUP_REMOVED lines=63> */
[----:B------:R-:W-:Y:S04]  /*190b0*/  LDS.U8 R6, [R8+UR6+0x888] ;  /* 0x0008880608067984 */ /* 0x000fe80008000000 */
[----:B-1----:R-:W-:Y:S04]  /*190c0*/  STL [R1+0xb88], R5 ;  /* 0x000b880501007387 */ /* 0x002fe80000100800 */
[----:B------:R-:W-:Y:S04]  /*190d0*/  STL [R1+0x1cf0], R15 ;  /* 0x001cf00f01007387 */ /* 0x000fe80000100800 */
[----:B------:R-:W-:Y:S04]  /*190e0*/  LDS.U8 R5, [R8+UR6+0x808] ;  /* 0x0008080608057984 */ /* 0x000fe80008000000 */
[----:B0-----:R-:W-:Y:S04]  /*190f0*/  STL [R1+0xb7c], R0 ;  /* 0x000b7c0001007387 */ /* 0x001fe80000100800 */
[----:B------:R-:W0:Y:S04]  /*19100*/  LDS.U8 R0, [R8+UR6+0x800] ;  /* 0x0008000608007984 */ /* 0x000e280008000000 */
[----:B------:R-:W-:Y:S04]  /*19110*/  STL [R1+0x1cf4], R14 ;  /* 0x001cf40e01007387 */ /* 0x000fe80000100800 */
[----:B------:R-:W-:Y:S04]  /*19120*/  STL [R1+0x1cf8], R19 ;  /* 0x001cf81301007387 */ /* 0x000fe80000100800 */
[----:B------:R-:W-:Y:S04]  /*19130*/  STL [R1+0x1cfc], R18 ;  /* 0x001cfc1201007387 */ /* 0x000fe80000100800 */
        /* <DEDUP_REMOVED lines=54> */
[----:B------:R-:W-:Y:S04]  /*194a0*/  LDS.U8 R5, [R12+UR6+0x8] ;  /* 0x000008060c057984 */ /* 0x000fe80008000000 */
[----:B0-----:R-:W-:Y:S04]  /*194b0*/  STL [R1+0xac4], R0 ;  /* 0x000ac40001007387 */ /* 0x001fe80000100800 */
[----:B------:R-:W0:Y:S04]  /*194c0*/  LDS.U8 R0, [R12+UR6+0x88] ;  /* 0x000088060c007984 */ /* 0x000e280008000000 */
[----:B-1----:R-:W-:Y:S04]  /*194d0*/  STL [R1+0x2e0], R6 ;  /* 0x0002e00601007387 */ /* 0x002fe80000100800 */
        /* <DEDUP_REMOVED lines=54> */
[----:B------:R-:W1:Y:S01]  /*19840*/  LDS.U8 R6, [R12+UR6+0x3808] ;  /* 0x003808060c067984 */ /* 0x000e620008000000 */
[----:B------:R-:W-:-:S05]  /*19850*/  LOP3.LUT R8, R8, 0x170, RZ, 0x3c, !PT ;  /* 0x0000017008087812 */ /* 0x000fca00078e3cff */
[----:B------:R-:W-:Y:S04]  /*19860*/  LDS.U8 R9, [R8+UR6+0x2088] ;  /* 0x0020880608097984 */ /* 0x000fe80008000000 */
[----:B0-----:R-:W-:Y:S04]  /*19870*/  STL [R1+0xb24], R0 ;  /* 0x000b240001007387 */ /* 0x001fe80000100800 */
[----:B------:R-:W0:Y:S04]  /*19880*/  LDS.U8 R0, [R12+UR6+0x3880] ;  /* 0x003880060c007984 */ /* 0x000e280008000000 */
[----:B--2---:R-:W-:Y:S04]  /*19890*/  STL [R1+0xb20], R5 ;  /* 0x000b200501007387 */ /* 0x004fe80000100800 */
[----:B------:R-:W2:Y:S04]  /*198a0*/  LDS.U8 R5, [R8+UR6] ;  /* 0x0000000608057984 */ /* 0x000ea80008000000 */
        /* <DEDUP_REMOVED lines=30> */
[----:B-1----:R1:W-:Y:S04]  /*19a90*/  STL [R1+0x700], R6 ;  /* 0x0007000601007387 */ /* 0x0023e80000100800 */
[----:B-1----:R-:W3:Y:S04]  /*19aa0*/  LDL.LU R6, [R1+0x418] ;  /* 0x0004180001067983 */ /* 0x002ee80000300800 */
[----:B0-----:R-:W-:Y:S04]  /*19ab0*/  STL [R1+0x70c], R0 ;  /* 0x00070c0001007387 */ /* 0x001fe80000100800 */
[----:B------:R-:W0:Y:S04]  /*19ac0*/  LDS.U8 R0, [R8+UR6+0x2000] ;  /* 0x0020000608007984 */ /* 0x000e280008000000 */
        /* <DEDUP_REMOVED lines=17> */
[----:B------:R-:W2:Y:S04]  /*19be0*/  LDL.LU R19, [R1+0x1c] ;  /* 0x00001c0001137983 */ /* 0x000ea80000300800 */
[----:B------:R-:W5:Y:S04]  /*19bf0*/  LDS.U8 R9, [R8+UR6+0x3008] ;  /* 0x0030080608097984 */ /* 0x000f680008000000 */
[----:B-1----:R-:W-:Y:S04]  /*19c00*/  STL [R1+0xb90], R5 ;  /* 0x000b900501007387 */ /* 0x002fe80000100800 */
[----:B------:R-:W4:Y:S04]  /*19c10*/  LDL.LU R14, [R1+0x14] ;  /* 0x00001400010e7983 */ /* 0x000f280000300800 */
[----:B------:R-:W1:Y:S04]  /*19c20*/  LDS.U8 R5, [R8+UR6+0x3080] ;  /* 0x0030800608057984 */ /* 0x000e680008000000 */
[----:B0-----:R-:W-:Y:S04]  /*19c30*/  STL [R1+0xb8c], R0 ;  /* 0x000b8c0001007387 */ /* 0x001fe80000100800 */
[----:B------:R-:W0:Y:S04]  /*19c40*/  LDS.U8 R0, [R8+UR6+0x3800] ;  /* 0x0038000608007984 */ /* 0x000e280008000000 */
[----:B------:R-:W4:Y:S04]  /*19c50*/  LDL.LU R15, [R1+0x24] ;  /* 0x00002400010f7983 */ /* 0x000f280000300800 */
[----:B------:R-:W4:Y:S04]  /*19c60*/  LDL.LU R17, [R1+0x34] ;  /* 0x0000340001117983 */ /* 0x000f280000300800 */
[----:B------:R-:W4:Y:S04]  /*19c70*/  LDL.LU R16, [R1+0x2c] ;  /* 0x00002c0001107983 */ /* 0x000f280000300800 */
[----:B-----5:R-:W-:Y:S04]  /*19c80*/  STL [R1+0xb98], R9 ;  /* 0x000b980901007387 */ /* 0x020fe80000100800 */
[----:B------:R-:W5:Y:S04]  /*19c90*/  LDS.U8 R9, [R8+UR6+0x3888] ;  /* 0x0038880608097984 */ /* 0x000f680008000000 */
[----:B-1----:R-:W-:Y:S04]  /*19ca0*/  STL [R1+0xb94], R5 ;  /* 0x000b940501007387 */ /* 0x002fe80000100800 */
[----:B------:R-:W1:Y:S04]  /*19cb0*/  LDS.U8 R5, [R8+UR6+0x3808] ;  /* 0x0038080608057984 */ /* 0x000e680008000000 */
[----:B0-----:R-:W-:Y:S04]  /*19cc0*/  STL [R1+0xba4], R0 ;  /* 0x000ba40001007387 */ /* 0x001fe80000100800 */
[----:B------:R-:W0:Y:S01]  /*19cd0*/  LDS.U8 R0, [R8+UR6+0x3880] ;  /* 0x0038800608007984 */ /* 0x000e220008000000 */
[----:B------:R-:W-:Y:S06]  /*19ce0*/  BAR.SYNC.DEFER_BLOCKING 0x0 ;  /* 0x0000000000007b1d */ /* 0x000fec0000010000 */
[----:B-----5:R-:W-:Y:S04]  /*19cf0*/  STL [R1+0xba0], R9 ;  /* 0x000ba00901007387 */ /* 0x020fe80000100800 */
[----:B------:R-:W5:Y:S04]  /*19d00*/  LDL.LU R26, [R1+0x3c] ;  /* 0x00003c00011a7983 */ /* 0x000f680000300800 */
[----:B-1----:R1:W-:Y:S04]  /*19d10*/  STL [R1+0xba8], R5 ;  /* 0x000ba80501007387 */ /* 0x0023e80000100800 */
[----:B------:R-:W5:Y:S04]  /*19d20*/  LDL.LU R24, [R1+0x44] ;  /* 0x0000440001187983 */ /* 0x000f680000300800 */
[----:B0-----:R0:W-:Y:S04]  /*19d30*/  STL [R1+0xb9c], R0 ;  /* 0x000b9c0001007387 */ /* 0x0011e80000100800 */
[----:B------:R-:W5:Y:S04]  /*19d40*/  LDL.LU R23, [R1+0xcc] ;  /* 0x0000cc0001177983 */ /* 0x000f680000300800 */
[----:B------:R-:W5:Y:S04]  /*19d50*/  LDL.LU R25, [R1+0xd4] ;  /* 0x0000d40001197983 */ /* 0x000f680000300800 */
[----:B-1----:R-:W5:Y:S04]  /*19d60*/  LDL.LU R5, [R1+0xdc] ;  /* 0x0000dc0001057983 */ /* 0x002f680000300800 */
[----:B------:R-:W5:Y:S04]  /*19d70*/  LDL.LU R10, [R1+0xec] ;  /* 0x0000ec00010a7983 */ /* 0x000f680000300800 */
[----:B------:R-:W5:Y:S04]  /*19d80*/  LDL.LU R9, [R1+0xfc] ;  /* 0x0000fc0001097983 */ /* 0x000f680000300800 */
[----:B0-----:R-:W5:Y:S04]  /*19d90*/  LDL.LU R0, [R1+0x234] ;  /* 0x0002340001007983 */ /* 0x001f680000300800 */
[----:B---3--:R0:W-:Y:S04]  /*19da0*/  STS.U8 [R13+UR6], R6 ;  /* 0x000000060d007988 */ /* 0x0081e80008000006 */
[----:B0-----:R-:W3:Y:S04]  /*19db0*/  LDL.LU R6, [R1+0x2d0] ;  /* 0x0002d00001067983 */ /* 0x001ee80000300800 */
[----:B------:R0:W-:Y:S04]  /*19dc0*/  STS.U8 [R13+UR6+0x1c00], R4 ;  /* 0x001c00040d007988 */ /* 0x0001e80008000006 */
[----:B------:R1:W-:Y:S04]  /*19dd0*/  STS.U8 [R13+UR6+0x2400], R2 ;  /* 0x002400020d007988 */ /* 0x0003e80008000006 */
[----:B0-----:R-:W3:Y:S04]  /*19de0*/  LDL.LU R4, [R1+0x1d34] ;  /* 0x001d340001047983 */ /* 0x001ee80000300800 */
[----:B-1----:R-:W3:Y:S04]  /*19df0*/  LDL.LU R2, [R1+0x1d30] ;  /* 0x001d300001027983 */ /* 0x002ee80000300800 */
[----:B------:R-:W3:Y:S04]  /*19e00*/  LDL.LU R12, [R1+0x2d8] ;  /* 0x0002d800010c7983 */ /* 0x000ee80000300800 */
[----:B------:R-:W3:Y:S04]  /*19e10*/  LDL.LU R18, [R1+0x308] ;  /* 0x0003080001127983 */ /* 0x000ee80000300800 */
[----:B--2---:R0:W-:Y:S04]  /*19e20*/  STS.U8 [R13+UR6+0x2800], R19 ;  /* 0x002800130d007988 */ /* 0x0041e80008000006 */
[----:B0-----:R-:W2:Y:S04]  /*19e30*/  LDL.LU R19, [R1+0x31c] ;  /* 0x00031c0001137983 */ /* 0x001ea80000300800 */
[----:B----4-:R-:W-:Y:S04]  /*19e40*/  STS.U8 [R13+UR6+0x2c00], R14 ;  /* 0x002c000e0d007988 */ /* 0x010fe80008000006 */
[----:B------:R0:W-:Y:S04]  /*19e50*/  STS.U8 [R13+UR6+0x3400], R17 ;  /* 0x003400110d007988 */ /* 0x0001e80008000006 */
[----:B------:R1:W-:Y:S04]  /*19e60*/  STS.U8 [R13+UR6+0x3800], R16 ;  /* 0x003800100d007988 */ /* 0x0003e80008000006 */
[----:B0-----:R-:W4:Y:S04]  /*19e70*/  LDL.LU R17, [R1+0x324] ;  /* 0x0003240001117983 */ /* 0x001f280000300800 */
[----:B-1----:R-:W4:Y:S04]  /*19e80*/  LDL.LU R16, [R1+0x32c] ;  /* 0x00032c0001107983 */ /* 0x002f280000300800 */
[----:B-----5:R0:W-:Y:S04]  /*19e90*/  STS.U8 [R13+UR6+0x4800], R26 ;  /* 0x0048001a0d007988 */ /* 0x0201e80008000006 */
[----:B------:R1:W-:Y:S04]  /*19ea0*/  STS.U8 [R13+UR6+0x4c00], R24 ;  /* 0x004c00180d007988 */ /* 0x0003e80008000006 */
[----:B0-----:R-:W5:Y:S04]  /*19eb0*/  LDL.LU R26, [R1+0x334] ;  /* 0x00033400011a7983 */ /* 0x001f680000300800 */
[----:B-1----:R-:W5:Y:S04]  /*19ec0*/  LDL.LU R24, [R1+0x33c] ;  /* 0x00033c0001187983 */ /* 0x002f680000300800 */
[----:B------:R0:W-:Y:S04]  /*19ed0*/  STS.U8 [R13+UR6+0x5000], R23 ;  /* 0x005000170d007988 */ /* 0x0001e80008000006 */
[----:B------:R1:W-:Y:S04]  /*19ee0*/  STS.U8 [R13+UR6+0x5400], R25 ;  /* 0x005400190d007988 */ /* 0x0003e80008000006 */
[----:B------:R1:W-:Y:S04]  /*19ef0*/  STS.U8 [R13+UR6+0x5800], R5 ;  /* 0x005800050d007988 */ /* 0x0003e80008000006 */
[----:B0-----:R-:W5:Y:S04]  /*19f00*/  LDL.LU R23, [R1+0x344] ;  /* 0x0003440001177983 */ /* 0x001f680000300800 */
[----:B------:R-:W5:Y:S04]  /*19f10*/  LDL.LU R14, [R1+0x34c] ;  /* 0x00034c00010e7983 */ /* 0x000f680000300800 */
[----:B-1----:R-:W5:Y:S04]  /*19f20*/  LDL.LU R25, [R1+0x358] ;  /* 0x0003580001197983 */ /* 0x002f680000300800 */
[----:B------:R0:W-:Y:S04]  /*19f30*/  STS.U8 [R13+UR6+0x5c00], R10 ;  /* 0x005c000a0d007988 */ /* 0x0001e80008000006 */
[----:B------:R-:W5:Y:S04]  /*19f40*/  LDL.LU R5, [R1+0x360] ;  /* 0x0003600001057983 */ /* 0x000f680000300800 */
[----:B------:R1:W-:Y:S04]  /*19f50*/  STS.U8 [R13+UR6+0x6000], R9 ;  /* 0x006000090d007988 */ /* 0x0003e80008000006 */
[----:B0-----:R-:W5:Y:S04]  /*19f60*/  LDL.LU R10, [R1+0x368] ;  /* 0x00036800010a7983 */ /* 0x001f680000300800 */
[----:B------:R0:W-:Y:S04]  /*19f70*/  STS.U8 [R13+UR6+0x6400], R0 ;  /* 0x006400000d007988 */ /* 0x0001e80008000006 */
[----:B-1----:R-:W5:Y:S04]  /*19f80*/  LDL.LU R9, [R1+0x370] ;  /* 0x0003700001097983 */ /* 0x002f680000300800 */
[----:B---3--:R1:W-:Y:S04]  /*19f90*/  STS.U8 [R13+UR6+0x6800], R6 ;  /* 0x006800060d007988 */ /* 0x0083e80008000006 */
[----:B0-----:R-:W3:Y:S04]  /*19fa0*/  LDL.LU R0, [R1+0x378] ;  /* 0x0003780001007983 */ /* 0x001ee80000300800 */
[----:B-1----:R-:W3:Y:S04]  /*19fb0*/  LDL.LU R6, [R1+0x380] ;  /* 0x0003800001067983 */ /* 0x002ee80000300800 */
[----:B------:R0:W-:Y:S04]  /*19fc0*/  STS.U8 [R13+UR6+0x4400], R2 ;  /* 0x004400020d007988 */ /* 0x0001e80008000006 */
[----:B------:R1:W-:Y:S04]  /*19fd0*/  STS.U8 [R13+UR6+0x4000], R4 ;  /* 0x004000040d007988 */ /* 0x0003e80008000006 */
[----:B------:R1:W-:Y:S04]  /*19fe0*/  STS.U8 [R13+UR6+0x3c00], R7 ;  /* 0x003c00070d007988 */ /* 0x0003e80008000006 */
[----:B0-----:R-:W3:Y:S04]  /*19ff0*/  LDL.LU R2, [R1+0x388] ;  /* 0x0003880001027983 */ /* 0x001ee80000300800 */
[----:B-1----:R-:W3:Y:S04]  /*1a000*/  LDL.LU R4, [R1+0x390] ;  /* 0x0003900001047983 */ /* 0x002ee80000300800 */
[----:B------:R0:W-:Y:S04]  /*1a010*/  STS.U8 [R13+UR6+0x2000], R29 ;  /* 0x0020001d0d007988 */ /* 0x0001e80008000006 */
[----:B------:R-:W3:Y:S04]  /*1a020*/  LDL.LU R7, [R1+0x398] ;  /* 0x0003980001077983 */ /* 0x000ee80000300800 */
[----:B------:R1:W-:Y:S04]  /*1a030*/  STS.U8 [R13+UR6+0x3000], R15 ;  /* 0x0030000f0d007988 */ /* 0x0003e80008000006 */
[----:B0-----:R-:W3:Y:S04]  /*1a040*/  LDL.LU R29, [R1+0x3a8] ;  /* 0x0003a800011d7983 */ /* 0x001ee80000300800 */
[----:B------:R0:W-:Y:S04]  /*1a050*/  STS.U8 [R13+UR6+0x1800], R27 ;  /* 0x0018001b0d007988 */ /* 0x0001e80008000006 */
[----:B-1----:R-:W3:Y:S04]  /*1a060*/  LDL.LU R15, [R1+0x3b8] ;  /* 0x0003b800010f7983 */ /* 0x002ee80000300800 */
[----:B------:R-:W3:Y:S04]  /*1a070*/  LDL.LU R8, [R1+0x3c0] ;  /* 0x0003c00001087983 */ /* 0x000ee80000300800 */
[----:B------:R1:W-:Y:S04]  /*1a080*/  STS.U8 [R13+UR6+0x1400], R28 ;  /* 0x0014001c0d007988 */ /* 0x0003e80008000006 */
[----:B0-----:R-:W3:Y:S04]  /*1a090*/  LDL.LU R27, [R1+0x3c8] ;  /* 0x0003c800011b7983 */ /* 0x001ee80000300800 */
[----:B------:R0:W-:Y:S04]  /*1a0a0*/  STS.U8 [R13+UR6+0x1000], R3 ;  /* 0x001000030d007988 */ /* 0x0001e80008000006 */
[----:B-1----:R-:W3:Y:S04]  /*1a0b0*/  LDL.LU R28, [R1+0x3d0] ;  /* 0x0003d000011c7983 */ /* 0x002ee80000300800 */
        /* <DEDUP_REMOVED lines=10> */
[----:B-1----:R-:W3:Y:S04]  /*1a160*/  LDL.LU R18, [R1+0x400] ;  /* 0x0004000001127983 */ /* 0x002ee80000300800 */
[----:B--2---:R0:W-:Y:S04]  /*1a170*/  STS.U8 [R13+UR6+0x7400], R19 ;  /* 0x007400130d007988 */ /* 0x0041e80008000006 */
[----:B0-----:R-:W2:Y:S04]  /*1a180*/  LDL.LU R19, [R1+0x408] ;  /* 0x0004080001137983 */ /* 0x001ea80000300800 */
[----:B----4-:R0:W-:Y:S04]  /*1a190*/  STS.U8 [R13+UR6+0x7800], R17 ;  /* 0x007800110d007988 */ /* 0x0101e80008000006 */
[----:B------:R1:W-:Y:S04]  /*1a1a0*/  STS.U8 [R13+UR6+0x7c00], R16 ;  /* 0x007c00100d007988 */ /* 0x0003e80008000006 */
[----:B0-----:R-:W4:Y:S04]  /*1a1b0*/  LDL.LU R17, [R1+0x1d2c] ;  /* 0x001d2c0001117983 */ /* 0x001f280000300800 */
[----:B-1----:R-:W4:Y:S04]  /*1a1c0*/  LDL.LU R16, [R1+0x1d28] ;  /* 0x001d280001107983 */ /* 0x002f280000300800 */
[----:B-----5:R0:W-:Y:S04]  /*1a1d0*/  STS.U8 [R13+UR6+0x8000], R26 ;  /* 0x0080001a0d007988 */ /* 0x0201e80008000006 */
[----:B------:R1:W-:Y:S04]  /*1a1e0*/  STS.U8 [R13+UR6+0x8400], R24 ;  /* 0x008400180d007988 */ /* 0x0003e80008000006 */
[----:B0-----:R-:W5:Y:S04]  /*1a1f0*/  LDL.LU R26, [R1+0x1d24] ;  /* 0x001d2400011a7983 */ /* 0x001f680000300800 */
[----:B-1----:R-:W4:Y:S04]  /*1a200*/  LDL.LU R24, [R1+0x1d20] ;  /* 0x001d200001187983 */ /* 0x002f280000300800 */
[----:B------:R0:W-:Y:S04]  /*1a210*/  STS.U8 [R13+UR6+0x8800], R23 ;  /* 0x008800170d007988 */ /* 0x0001e80008000006 */
[----:B------:R1:W-:Y:S04]  /*1a220*/  STS.U8 [R13+UR6+0x8c00], R14 ;  /* 0x008c000e0d007988 */ /* 0x0003e80008000006 */
[----:B------:R1:W-:Y:S04]  /*1a230*/  STS.U8 [R13+UR6+0x9000], R25 ;  /* 0x009000190d007988 */ /* 0x0003e80008000006 */
[----:B0-----:R-:W4:Y:S04]  /*1a240*/  LDL.LU R23, [R1+0x1d1c] ;  /* 0x001d1c0001177983 */ /* 0x001f280000300800 */
[----:B-1----:R-:W4:Y:S04]  /*1a250*/  LDL.LU R14, [R1+0x410] ;  /* 0x00041000010e7983 */ /* 0x002f280000300800 */
[----:B------:R-:W5:Y:S04]  /*1a260*/  LDL.LU R25, [R1+0x1d18] ;  /* 0x001d180001197983 */ /* 0x000f680000300800 */
[----:B------:R0:W-:Y:S04]  /*1a270*/  STS.U8 [R13+UR6+0x9400], R5 ;  /* 0x009400050d007988 */ /* 0x0001e80008000006 */
[----:B------:R1:W-:Y:S04]  /*1a280*/  STS.U8 [R13+UR6+0x9800], R10 ;  /* 0x0098000a0d007988 */ /* 0x0003e80008000006 */
[----:B------:R1:W-:Y:S04]  /*1a290*/  STS.U8 [R13+UR6+0x9c00], R9 ;  /* 0x009c00090d007988 */ /* 0x0003e80008000006 */
[----:B0-----:R-:W5:Y:S04]  /*1a2a0*/  LDL.LU R5, [R1+0x1d14] ;  /* 0x001d140001057983 */ /* 0x001f680000300800 */
[----:B-1----:R-:W5:Y:S04]  /*1a2b0*/  LDL.LU R10, [R1+0x1d10] ;  /* 0x001d1000010a7983 */ /* 0x002f680000300800 */
[----:B------:R-:W5:Y:S04]  /*1a2c0*/  LDL.LU R9, [R1+0x1d0c] ;  /* 0x001d0c0001097983 */ /* 0x000f680000300800 */
[----:B---3--:R0:W-:Y:S04]  /*1a2d0*/  STS.U8 [R13+UR6+0xa000], R0 ;  /* 0x00a000000d007988 */ /* 0x0081e80008000006 */
[----:B------:R1:W-:Y:S04]  /*1a2e0*/  STS.U8 [R13+UR6+0xa400], R6 ;  /* 0x00a400060d007988 */ /* 0x0003e80008000006 */
[----:B0-----:R-:W3:Y:S04]  /*1a2f0*/  LDL.LU R0, [R1+0x1d08] ;  /* 0x001d080001007983 */ /* 0x001ee80000300800 */
[----:B-1----:R-:W5:Y:S04]  /*1a300*/  LDL.LU R6, [R1+0x1d04] ;  /* 0x001d040001067983 */ /* 0x002f680000300800 */
[----:B------:R-:W-:Y:S04]  /*1a310*/  STS.U8 [R13+UR6+0xa800], R2 ;  /* 0x00a800020d007988 */ /* 0x000fe80008000006 */
[----:B------:R-:W-:Y:S04]  /*1a320*/  STS.U8 [R13+UR6+0xac00], R4 ;  /* 0x00ac00040d007988 */ /* 0x000fe80008000006 */
[----:B------:R-:W-:Y:S04]  /*1a330*/  STS.U8 [R13+UR6+0xb000], R7 ;  /* 0x00b000070d007988 */ /* 0x000fe80008000006 */
[----:B------:R-:W-:Y:S04]  /*1a340*/  STS.U8 [R13+UR6+0xb400], R29 ;  /* 0x00b4001d0d007988 */ /* 0x000fe80008000006 */
[----:B------:R0:W-:Y:S04]  /*1a350*/  STS.U8 [R13+UR6+0xb800], R15 ;  /* 0x00b8000f0d007988 */ /* 0x0001e80008000006 */
[----:B------:R1:W-:Y:S04]  /*1a360*/  STS.U8 [R13+UR6+0xbc00], R8 ;  /* 0x00bc00080d007988 */ /* 0x0003e80008000006 */
[----:B0-----:R-:W5:Y:S04]  /*1a370*/  LDL.LU R15, [R1+0x4c] ;  /* 0x00004c00010f7983 */ /* 0x001f680000300800 */
[----:B------:R-:W5:Y:S04]  /*1a380*/  LDL.LU R2, [R1+0xac] ;  /* 0x0000ac0001027983 */ /* 0x000f680000300800 */
[----:B-1----:R-:W5:Y:S04]  /*1a390*/  LDL.LU R8, [R1+0xbc] ;  /* 0x0000bc0001087983 */ /* 0x002f680000300800 */
[----:B------:R-:W5:Y:S04]  /*1a3a0*/  LDL.LU R4, [R1+0x10] ;  /* 0x0000100001047983 */ /* 0x000f680000300800 */
[----:B------:R-:W5:Y:S04]  /*1a3b0*/  LDL.LU R7, [R1+0x8] ;  /* 0x0000080001077983 */ /* 0x000f680000300800 */
[----:B------:R0:W-:Y:S04]  /*1a3c0*/  STS.U8 [R13+UR6+0xc000], R27 ;  /* 0x00c0001b0d007988 */ /* 0x0001e80008000006 */
[----:B------:R-:W5:Y:S04]  /*1a3d0*/  LDL.LU R29, [R1+0x18] ;  /* 0x00001800011d7983 */ /* 0x000f680000300800 */
[----:B------:R1:W-:Y:S04]  /*1a3e0*/  STS.U8 [R13+UR6+0xc400], R28 ;  /* 0x00c4001c0d007988 */ /* 0x0003e80008000006 */
[----:B0-----:R-:W5:Y:S04]  /*1a3f0*/  LDL.LU R27, [R1+0x28] ;  /* 0x00002800011b7983 */ /* 0x001f680000300800 */
[----:B------:R0:W-:Y:S04]  /*1a400*/  STS.U8 [R13+UR6+0xc800], R3 ;  /* 0x00c800030d007988 */ /* 0x0001e80008000006 */
[----:B-1----:R-:W5:Y:S04]  /*1a410*/  LDL.LU R28, [R1+0x20] ;  /* 0x00002000011c7983 */ /* 0x002f680000300800 */
        /* <DEDUP_REMOVED lines=10> */
[----:B--2---:R0:W-:Y:S04]  /*1a4c0*/  STS.U8 [R13+UR6+0xe000], R19 ;  /* 0x00e000130d007988 */ /* 0x0041e80008000006 */
[----:B-1----:R-:W2:Y:S04]  /*1a4d0*/  LDL.LU R18, [R1+0xe0] ;  /* 0x0000e00001127983 */ /* 0x002ea80000300800 */
[----:B0-----:R-:W2:Y:S04]  /*1a4e0*/  LDL.LU R19, [R1+0xf0] ;  /* 0x0000f00001137983 */ /* 0x001ea80000300800 */
[----:B----4-:R0:W-:Y:S04]  /*1a4f0*/  STS.U8 [R13+UR6+0xe400], R14 ;  /* 0x00e4000e0d007988 */ /* 0x0101e80008000006 */
[----:B0-----:R-:W4:Y:S04]  /*1a500*/  LDL.LU R14, [R1+0x224] ;  /* 0x00022400010e7983 */ /* 0x001f280000300800 */
[----:B---3--:R0:W-:Y:S04]  /*1a510*/  STS.U8 [R13+UR6+0xe800], R0 ;  /* 0x00e800000d007988 */ /* 0x0081e80008000006 */
[----:B-----5:R1:W-:Y:S04]  /*1a520*/  STS.U8 [R13+UR6+0xec00], R6 ;  /* 0x00ec00060d007988 */ /* 0x0203e80008000006 */
[----:B0-----:R-:W3:Y:S04]  /*1a530*/  LDL.LU R0, [R1] ;  /* 0x0000000001007983 */ /* 0x001ee80000300800 */
[----:B-1----:R-:W5:Y:S04]  /*1a540*/  LDL.LU R6, [R1+0xa4] ;  /* 0x0000a40001067983 */ /* 0x002f680000300800 */
[----:B------:R0:W-:Y:S04]  /*1a550*/  STS.U8 [R13+UR6+0xf000], R15 ;  /* 0x00f0000f0d007988 */ /* 0x0001e80008000006 */
[----:B------:R1:W-:Y:S04]  /*1a560*/  STS.U8 [R13+UR6+0xf800], R2 ;  /* 0x00f800020d007988 */ /* 0x0003e80008000006 */
[----:B------:R1:W-:Y:S04]  /*1a570*/  STS.U8 [R13+UR6+0xfc00], R8 ;  /* 0x00fc00080d007988 */ /* 0x0003e80008000006 */
[----:B0-----:R-:W3:Y:S01]  /*1a580*/  LDL.LU R15, [R1+0x238] ;  /* 0x00023800010f7983 */ /* 0x001ee20000300800 */
[----:B-1----:R-:W-:-:S03]  /*1a590*/  LOP3.LUT R2, R13, 0x40, RZ, 0x3c, !PT ;  /* 0x000000400d027812 */ /* 0x002fc600078e3cff */
[----:B------:R-:W3:Y:S04]  /*1a5a0*/  LDL.LU R8, [R1+0x2d4] ;  /* 0x0002d40001087983 */ /* 0x000ee80000300800 */
[----:B-----5:R-:W-:Y:S04]  /*1a5b0*/  STS.U8 [R13+UR6+0xf400], R6 ;  /* 0x00f400060d007988 */ /* 0x020fe80008000006 */
[----:B------:R0:W-:Y:S04]  /*1a5c0*/  STS.U8 [R2+UR6+0x5200], R12 ;  /* 0x0052000c02007988 */ /* 0x0001e80008000006 */
[----:B--2---:R1:W-:Y:S04]  /*1a5d0*/  STS.U8 [R2+UR6+0x5600], R18 ;  /* 0x0056001202007988 */ /* 0x0043e80008000006 */
[----:B0-----:R-:W2:Y:S04]  /*1a5e0*/  LDL.LU R12, [R1+0x2dc] ;  /* 0x0002dc00010c7983 */ /* 0x001ea80000300800 */
[----:B-1----:R-:W5:Y:S04]  /*1a5f0*/  LDL.LU R18, [R1+0x320] ;  /* 0x0003200001127983 */ /* 0x002f680000300800 */
[----:B------:R-:W-:Y:S04]  /*1a600*/  STS.U8 [R2+UR6+0x5a00], R19 ;  /* 0x005a001302007988 */ /* 0x000fe80008000006 */
[----:B----4-:R-:W-:Y:S04]  /*1a610*/  STS.U8 [R2+UR6+0x5e00], R14 ;  /* 0x005e000e02007988 */ /* 0x010fe80008000006 */
[----:B------:R-:W-:Y:S04]  /*1a620*/  STS.U8 [R2+UR6+0x4200], R9 ;  /* 0x0042000902007988 */ /* 0x000fe80008000006 */
[----:B------:R-:W-:Y:S04]  /*1a630*/  STS.U8 [R2+UR6+0x3e00], R10 ;  /* 0x003e000a02007988 */ /* 0x000fe80008000006 */
[----:B---3--:R-:W-:Y:S04]  /*1a640*/  STS.U8 [R2+UR6+0x6200], R15 ;  /* 0x0062000f02007988 */ /* 0x008fe80008000006 */
[----:B-----5:R0:W-:Y:S04]  /*1a650*/  STL [R1+0x1d00], R18 ;  /* 0x001d001201007387 */ /* 0x0201e80000100800 */
[----:B0-----:R-:W3:Y:S04]  /*1a660*/  LDL.LU R18, [R1+0x310] ;  /* 0x0003100001127983 */ /* 0x001ee80000300800 */
[----:B------:R-:W4:Y:S04]  /*1a670*/  LDL.LU R19, [R1+0x328] ;  /* 0x0003280001137983 */ /* 0x000f280000300800 */
[----:B------:R-:W5:Y:S04]  /*1a680*/  LDL.LU R14, [R1+0x330] ;  /* 0x00033000010e7983 */ /* 0x000f680000300800 */
[----:B------:R-:W4:Y:S04]  /*1a690*/  LDL.LU R15, [R1+0x338] ;  /* 0x00033800010f7983 */ /* 0x000f280000300800 */
        /* <DEDUP_REMOVED lines=21> */
[----:B------:R-:W5:Y:S04]  /*1a7f0*/  LDL.LU R13, [R1+0x39c] ;  /* 0x00039c00010d7983 */ /* 0x000f680000300800 */
[----:B------:R-:W5:Y:S04]  /*1a800*/  LDL.LU R6, [R1+0x3ac] ;  /* 0x0003ac0001067983 */ /* 0x000f680000300800 */
        /* <DEDUP_REMOVED lines=18> */
[----:B--2---:R1:W-:Y:S04]  /*1a930*/  STS.U8 [R2+UR6+0x6a00], R12 ;  /* 0x006a000c02007988 */ /* 0x0043e80008000006 */
[----:B0-----:R-:W2:Y:S04]  /*1a940*/  LDL.LU R8, [R1+0x404] ;  /* 0x0004040001087983 */ /* 0x001ea80000300800 */
[----:B-1----:R-:W2:Y:S04]  /*1a950*/  LDL.LU R12, [R1+0x40c] ;  /* 0x00040c00010c7983 */ /* 0x002ea80000300800 */
[----:B---3--:R0:W-:Y:S04]  /*1a960*/  STS.U8 [R2+UR6+0x6e00], R18 ;  /* 0x006e001202007988 */ /* 0x0081e80008000006 */
[----:B0-----:R-:W3:Y:S04]  /*1a970*/  LDL.LU R18, [R1+0x1d00] ;  /* 0x001d000001127983 */ /* 0x001ee80000300800 */
[----:B----4-:R-:W-:Y:S04]  /*1a980*/  STS.U8 [R2+UR6+0x7600], R19 ;  /* 0x0076001302007988 */ /* 0x010fe80008000006 */
[----:B-----5:R-:W-:Y:S04]  /*1a990*/  STS.U8 [R2+UR6+0x7a00], R14 ;  /* 0x007a000e02007988 */ /* 0x020fe80008000006 */
[----:B------:R-:W-:Y:S04]  /*1a9a0*/  STS.U8 [R2+UR6+0x7e00], R15 ;  /* 0x007e000f02007988 */ /* 0x000fe80008000006 */
        /* <DEDUP_REMOVED lines=8> */
[----:B--2---:R-:W-:Y:S04]  /*1aa30*/  STS.U8 [R2+UR6+0xda00], R8 ;  /* 0x00da000802007988 */ /* 0x004fe80008000006 */
[----:B---3--:R0:W-:Y:S04]  /*1aa40*/  STS.U8 [R2+UR6+0x7200], R18 ;  /* 0x0072001202007988 */ /* 0x0081e80008000006 */
[----:B0-----:R-:W2:Y:S04]  /*1aa50*/  LDL.LU R18, [R1+0x1cfc] ;  /* 0x001cfc0001127983 */ /* 0x001ea80000300800 */
[----:B------:R-:W2:Y:S04]  /*1aa60*/  LDL.LU R19, [R1+0x1cf8] ;  /* 0x001cf80001137983 */ /* 0x000ea80000300800 */
[----:B------:R-:W3:Y:S04]  /*1aa70*/  LDL.LU R14, [R1+0x1cf4] ;  /* 0x001cf400010e7983 */ /* 0x000ee80000300800 */
[----:B------:R-:W3:Y:S04]  /*1aa80*/  LDL.LU R15, [R1+0x1cf0] ;  /* 0x001cf000010f7983 */ /* 0x000ee80000300800 */
[----:B------:R-:W4:Y:S04]  /*1aa90*/  LDL.LU R29, [R1+0x350] ;  /* 0x00035000011d7983 */ /* 0x000f280000300800 */
[----:B------:R-:W5:Y:S04]  /*1aaa0*/  LDL.LU R28, [R1+0x414] ;  /* 0x00041400011c7983 */ /* 0x000f680000300800 */
[----:B------:R-:W2:Y:S04]  /*1aab0*/  LDL.LU R20, [R1+0x41c] ;  /* 0x00041c0001147983 */ /* 0x000ea80000300800 */
[----:B------:R-:W2:Y:S04]  /*1aac0*/  LDL.LU R9, [R1+0xa8] ;  /* 0x0000a80001097983 */ /* 0x000ea80000300800 */
[----:B------:R-:W2:Y:S04]  /*1aad0*/  LDL.LU R21, [R1+0xb0] ;  /* 0x0000b00001157983 */ /* 0x000ea80000300800 */
[----:B------:R-:W2:Y:S04]  /*1aae0*/  LDL.LU R22, [R1+0xc0] ;  /* 0x0000c00001167983 */ /* 0x000ea80000300800 */
[----:B------:R-:W2:Y:S04]  /*1aaf0*/  LDL.LU R8, [R1+0x420] ;  /* 0x0004200001087983 */ /* 0x000ea80000300800 */
[----:B------:R-:W2:Y:S04]  /*1ab00*/  LDL.LU R7, [R1+0xb4] ;  /* 0x0000b40001077983 */ /* 0x000ea80000300800 */
[----:B------:R-:W2:Y:S04]  /*1ab10*/  LDL.LU R3, [R1+0xc4] ;  /* 0x0000c40001037983 */ /* 0x000ea80000300800 */
[----:B------:R-:W-:Y:S04]  /*1ab20*/  STS.U8 [R2+UR6+0xb200], R6 ;  /* 0x00b2000602007988 */ /* 0x000fe80008000006 */
[----:B--2---:R0:W-:Y:S04]  /*1ab30*/  STL [R1+0x1cdc], R3 ;  /* 0x001cdc0301007387 */ /* 0x0041e80000100800 */
[----:B0-----:R-:W2:Y:S04]  /*1ab40*/  LDL.LU R3, [R1+0xb8] ;  /* 0x0000b80001037983 */ /* 0x001ea80000300800 */
[----:B------:R-:W2:Y:S04]  /*1ab50*/  LDL.LU R6, [R1+0xf4] ;  /* 0x0000f40001067983 */ /* 0x000ea80000300800 */
[----:B--2---:R0:W-:Y:S04]  /*1ab60*/  STL [R1+0x1cd8], R6 ;  /* 0x001cd80601007387 */ /* 0x0041e80000100800 */
[----:B0-----:R-:W2:Y:S04]  /*1ab70*/  LDL.LU R6, [R1+0xc8] ;  /* 0x0000c80001067983 */ /* 0x001ea80000300800 */
[----:B------:R0:W-:Y:S04]  /*1ab80*/  STS.U8 [R2+UR6+0x8e00], R5 ;  /* 0x008e000502007988 */ /* 0x0001e80008000006 */
[----:B------:R1:W-:Y:S04]  /*1ab90*/  STS.U8 [R2+UR6+0xba00], R4 ;  /* 0x00ba000402007988 */ /* 0x0003e80008000006 */
[----:B0-----:R-:W3:Y:S04]  /*1aba0*/  LDL.LU R5, [R1+0x22c] ;  /* 0x00022c0001057983 */ /* 0x001ee80000300800 */
[----:B-1----:R-:W3:Y:S04]  /*1abb0*/  LDL.LU R4, [R1+0x2ec] ;  /* 0x0002ec0001047983 */ /* 0x002ee80000300800 */
[----:B--2---:R0:W-:Y:S04]  /*1abc0*/  STL.64 [R1+0x1ce8], R6 ;  /* 0x001ce80601007387 */ /* 0x0041e80000100a00 */
[----:B0-----:R-:W2:Y:S04]  /*1abd0*/  LDL.LU R6, [R1+0x48] ;  /* 0x0000480001067983 */ /* 0x001ea80000300800 */
[----:B------:R-:W4:Y:S04]  /*1abe0*/  LDL.LU R7, [R1+0xa0] ;  /* 0x0000a00001077983 */ /* 0x000f280000300800 */
[----:B------:R0:W-:Y:S04]  /*1abf0*/  STS.U8 [R2+UR6+0x8600], R10 ;  /* 0x0086000a02007988 */ /* 0x0001e80008000006 */
[----:B------:R-:W-:Y:S04]  /*1ac00*/  STS.U8 [R2+UR6+0x9200], R25 ;  /* 0x0092001902007988 */ /* 0x000fe80008000006 */
[----:B------:R-:W-:Y:S04]  /*1ac10*/  STS.U8 [R2+UR6+0x9600], R23 ;  /* 0x0096001702007988 */ /* 0x000fe80008000006 */
[----:B------:R-:W-:Y:S04]  /*1ac20*/  STS.U8 [R2+UR6+0x9a00], R24 ;  /* 0x009a001802007988 */ /* 0x000fe80008000006 */
[----:B------:R1:W-:Y:S04]  /*1ac30*/  STS.U8 [R2+UR6+0x9e00], R26 ;  /* 0x009e001a02007988 */ /* 0x0003e80008000006 */
[----:B------:R-:W-:Y:S04]  /*1ac40*/  STS.U8 [R2+UR6+0xa200], R16 ;  /* 0x00a2001002007988 */ /* 0x000fe80008000006 */
[----:B------:R-:W-:Y:S04]  /*1ac50*/  STS.U8 [R2+UR6+0xa600], R17 ;  /* 0x00a6001102007988 */ /* 0x000fe80008000006 */
[----:B------:R-:W-:Y:S04]  /*1ac60*/  STS.U8 [R2+UR6+0xaa00], R11 ;  /* 0x00aa000b02007988 */ /* 0x000fe80008000006 */
[----:B------:R0:W-:Y:S04]  /*1ac70*/  STS.U8 [R2+UR6+0xae00], R13 ;  /* 0x00ae000d02007988 */ /* 0x0001e80008000006 */
[----:B------:R-:W-:Y:S04]  /*1ac80*/  STS.U8 [R2+UR6+0xb600], R0 ;  /* 0x00b6000002007988 */ /* 0x000fe80008000006 */
[----:B------:R0:W-:Y:S04]  /*1ac90*/  STS.U8 [R2+UR6+0xc200], R27 ;  /* 0x00c2001b02007988 */ /* 0x0001e80008000006 */
[----:B------:R0:W-:Y:S04]  /*1aca0*/  STS.U8 [R2+UR6+0xde00], R12 ;  /* 0x00de000c02007988 */ /* 0x0001e80008000006 */
[----:B-----5:R5:W-:Y:S04]  /*1acb0*/  STS.U8 [R2+UR6+0xe200], R28 ;  /* 0x00e2001c02007988 */ /* 0x020be80008000006 */
[----:B------:R0:W-:Y:S04]  /*1acc0*/  STS.U8 [R2+UR6+0xe600], R20 ;  /* 0x00e6001402007988 */ /* 0x0001e80008000006 */
[----:B------:R-:W-:Y:S04]  /*1acd0*/  STS.U8 [R2+UR6+0xf200], R9 ;  /* 0x00f2000902007988 */ /* 0x000fe80008000006 */
[----:B------:R-:W-:Y:S04]  /*1ace0*/  STS.U8 [R2+UR6+0xf600], R21 ;  /* 0x00f6001502007988 */ /* 0x000fe80008000006 */
[----:B------:R-:W-:Y:S04]  /*1acf0*/  STS.U8 [R2+UR6+0xfa00], R22 ;  /* 0x00fa001602007988 */ /* 0x000fe80008000006 */
[----:B------:R-:W-:Y:S04]  /*1ad00*/  STS.U8 [R2+UR6+0xfe00], R8 ;  /* 0x00fe000802007988 */ /* 0x000fe80008000006 */
[----:B---3--:R-:W-:Y:S04]  /*1ad10*/  STL.64 [R1+0x1ce0], R4 ;  /* 0x001ce00401007387 */ /* 0x008fe80000100a00 */
[----:B0-----:R-:W3:Y:S04]  /*1ad20*/  LDL.LU R10, [R1+0x228] ;  /* 0x00022800010a7983 */ /* 0x001ee80000300800 */
[----:B-1----:R-:W3:Y:S04]  /*1ad30*/  LDL.LU R26, [R1+0x220] ;  /* 0x00022000011a7983 */ /* 0x002ee80000300800 */
        /* <DEDUP_REMOVED lines=10> */
[----:B-----5:R-:W5:Y:S04]  /*1ade0*/  LDL.LU R28, [R1+0x30c] ;  /* 0x00030c00011c7983 */ /* 0x020f680000300800 */
[----:B------:R-:W5:Y:S04]  /*1adf0*/  LDL.LU R20, [R1+0x304] ;  /* 0x0003040001147983 */ /* 0x000f680000300800 */
[----:B--2---:R-:W-:Y:S04]  /*1ae00*/  STS.U8 [R2+UR6+0xea00], R6 ;  /* 0x00ea000602007988 */ /* 0x004fe80008000006 */
[----:B----4-:R0:W-:Y:S01]  /*1ae10*/  STS.U8 [R2+UR6+0xee00], R7 ;  /* 0x00ee000702007988 */ /* 0x0101e20008000006 */
[----:B------:R-:W-:Y:S06]  /*1ae20*/  BAR.SYNC.DEFER_BLOCKING 0x0 ;  /* 0x0000000000007b1d */ /* 0x000fec0000010000 */
[----:B0-----:R-:W2:Y:S04]  /*1ae30*/  LDL.LU R2, [R1+0xe4] ;  /* 0x0000e40001027983 */ /* 0x001ea80000300800 */
[----:B------:R-:W0:Y:S04]  /*1ae40*/  LDSM.16.M88.4 R4, [R29+UR6] ;  /* 0x000000061d04783b */ /* 0x000e280008000200 */
[----:B0-----:R-:W-:Y:S04]  /*1ae50*/  STL.64 [R1+0x2d0], R4 ;  /* 0x0002d00401007387 */ /* 0x001fe80000100a00 */
[----:B------:R0:W-:Y:S04]  /*1ae60*/  STL.64 [R1+0x2d8], R6 ;  /* 0x0002d80601007387 */ /* 0x0001e80000100a00 */
[----:B0-----:R-:W4:Y:S01]  /*1ae70*/  LDL.LU.64 R6, [R1+0x1ce8] ;  /* 0x001ce80001067983 */ /* 0x001f220000300a00 */
[----:B------:R-:W-:-:S02]  /*1ae80*/  IMAD.MOV.U32 R22, RZ, RZ, R4 ;  /* 0x000000ffff167224 */ /* 0x000fc400078e0004 */
[----:B------:R-:W-:Y:S02]  /*1ae90*/  IMAD.MOV.U32 R21, RZ, RZ, R5 ;  /* 0x000000ffff157224 */ /* 0x000fe400078e0005 */
[----:B------:R-:W2:Y:S01]  /*1aea0*/  LDL.LU.64 R4, [R1+0x1ce0] ;  /* 0x001ce00001047983 */ /* 0x000ea20000300a00 */
[----:B------:R-:W-:Y:S02]  /*1aeb0*/  IMAD R8, R14, 0x100, R15 ;  /* 0x000001000e087824 */ /* 0x000fe400078e020f */
[----:B------:R-:W-:Y:S01]  /*1aec0*/  IMAD R9, R18, 0x100, R19 ;  /* 0x0000010012097824 */ /* 0x000fe200078e0213 */
[----:B------:R-:W2:Y:S04]  /*1aed0*/  LDL.LU R14, [R1+0x230] ;  /* 0x00023000010e7983 */ /* 0x000ea80000300800 */
[----:B------:R-:W5:Y:S04]  /*1aee0*/  LDL.LU R15, [R1+0x2f0] ;  /* 0x0002f000010f7983 */ /* 0x000f680000300800 */
[----:B------:R-:W5:Y:S04]  /*1aef0*/  LDL.LU R18, [R1+0xe8] ;  /* 0x0000e80001127983 */ /* 0x000f680000300800 */
[----:B------:R-:W5:Y:S01]  /*1af00*/  LDL.LU R19, [R1+0xf8] ;  /* 0x0000f80001137983 */ /* 0x000f620000300800 */
[----:B----4-:R-:W-:-:S03]  /*1af10*/  IMAD R7, R7, 0x100, R3 ;  /* 0x0000010007077824 */ /* 0x010fc600078e0203 */
[----:B------:R-:W4:Y:S01]  /*1af20*/  LDL.LU R3, [R1+0x1cdc] ;  /* 0x001cdc0001037983 */ /* 0x000f220000300800 */
[----:B---3--:R-:W-:Y:S02]  /*1af30*/  IMAD R13, R27, 0x100, R13 ;  /* 0x000001001b0d7824 */ /* 0x008fe400078e020d */
[----:B--2---:R-:W-:Y:S02]  /*1af40*/  IMAD R5, R5, 0x100, R14 ;  /* 0x0000010005057824 */ /* 0x004fe400078e020e */
[----:B------:R-:W-:Y:S02]  /*1af50*/  IMAD R14, R26, 0x100, R10 ;  /* 0x000001001a0e7824 */ /* 0x000fe400078e020a */
[----:B----4-:R-:W-:Y:S02]  /*1af60*/  IMAD R3, R3, 0x100, R6 ;  /* 0x0000010003037824 */ /* 0x010fe400078e0206 */
[----:B------:R-:W2:Y:S04]  /*1af70*/  LDL.LU R6, [R1+0x1cd8] ;  /* 0x001cd80001067983 */ /* 0x000ea80000300800 */
[----:B------:R-:W3:Y:S04]  /*1af80*/  LDL.LU R26, [R1+0x3a4] ;  /* 0x0003a400011a7983 */ /* 0x000ee80000300800 */
[----:B------:R-:W3:Y:S01]  /*1af90*/  LDL.LU R27, [R1+0x3a0] ;  /* 0x0003a000011b7983 */ /* 0x000ee20000300800 */
[----:B-----5:R-:W-:-:S02]  /*1afa0*/  IMAD R4, R4, 0x100, R15 ;  /* 0x0000010004047824 */ /* 0x020fc400078e020f */
[----:B------:R-:W-:Y:S02]  /*1afb0*/  IMAD R15, R16, 0x100, R24 ;  /* 0x00000100100f7824 */ /* 0x000fe400078e0218 */
[----:B------:R-:W-:Y:S02]  /*1afc0*/  IMAD R12, R12, 0x100, R25 ;  /* 0x000001000c0c7824 */ /* 0x000fe400078e0219 */
[----:B------:R-:W-:Y:S01]  /*1afd0*/  IMAD R24, R11, 0x100, R17 ;  /* 0x000001000b187824 */ /* 0x000fe200078e0211 */
[----:B------:R-:W-:Y:S01]  /*1afe0*/  STL.64 [R1+0x1cd0], R14 ;  /* 0x001cd00e01007387 */ /* 0x000fe20000100a00 */
[----:B------:R-:W-:-:S03]  /*1aff0*/  IMAD R2, R2, 0x100, R18 ;  /* 0x0000010002027824 */ /* 0x000fc600078e0212 */
[----:B------:R-:W-:Y:S04]  /*1b000*/  STL.64 [R1+0x1cc8], R12 ;  /* 0x001cc80c01007387 */ /* 0x000fe80000100a00 */
[----:B------:R-:W4:Y:S01]  /*1b010*/  LDL.LU.64 R16, [R1+0x1e0] ;  /* 0x0001e00001107983 */ /* 0x000f220000300a00 */
[----:B------:R-:W-:-:S03]  /*1b020*/  IMAD R25, R20, 0x100, R28 ;  /* 0x0000010014197824 */ /* 0x000fc600078e021c */
[----:B------:R-:W0:Y:S01]  /*1b030*/  LDSM.16.M88.4 R12, [R29+UR6+0x2000] ;  /* 0x002000061d0c783b */ /* 0x000e220008000200 */
[----:B--2---:R-:W-:-:S03]  /*1b040*/  IMAD R6, R6, 0x100, R19 ;  /* 0x0000010006067824 */ /* 0x004fc600078e0213 */
[----:B------:R-:W4:Y:S04]  /*1b050*/  LDL.LU.64 R18, [R1+0x1e8] ;  /* 0x0001e80001127983 */ /* 0x000f280000300a00 */
[----:B---3--:R-:W-:Y:S04]  /*1b060*/  STL.64 [R1+0x1cc0], R26 ;  /* 0x001cc01a01007387 */ /* 0x008fe80000100a00 */
[----:B------:R1:W-:Y:S04]  /*1b070*/  STL.64 [R1+0x1cb8], R24 ;  /* 0x001cb81801007387 */ /* 0x0003e80000100a00 */
[----:B-1----:R-:W2:Y:S04]  /*1b080*/  LDL.LU.64 R24, [R1+0x170] ;  /* 0x0001700001187983 */ /* 0x002ea80000300a00 */
[----:B------:R-:W2:Y:S01]  /*1b090*/  LDL.LU.64 R26, [R1+0x178] ;  /* 0x00017800011a7983 */ /* 0x000ea20000300a00 */
[----:B------:R-:W-:-:S02]  /*1b0a0*/  F2FP.F16.E4M3.UNPACK_B R11, R3 ;  /* 0x00000003ff0b723e */ /* 0x000fc400020006ff */
[----:B------:R-:W-:Y:S02]  /*1b0b0*/  F2FP.F16.E4M3.UNPACK_B R20, R2 ;  /* 0x00000002ff14723e */ /* 0x000fe400020006ff */
[----:B------:R-:W-:Y:S02]  /*1b0c0*/  F2FP.F16.E4M3.UNPACK_B R8, R8 ;  /* 0x00000008ff08723e */ /* 0x000fe400020006ff */
[----:B------:R-:W-:Y:S02]  /*1b0d0*/  F2FP.F16.E4M3.UNPACK_B R9, R9 ;  /* 0x00000009ff09723e */ /* 0x000fe400020006ff */
[----:B------:R-:W-:Y:S02]  /*1b0e0*/  F2FP.F16.E4M3.UNPACK_B R10, R7 ;  /* 0x00000007ff0a723e */ /* 0x000fe400020006ff */
[----:B------:R-:W-:Y:S02]  /*1b0f0*/  F2FP.F16.E4M3.UNPACK_B R2, R22 ;  /* 0x00000016ff02723e */ /* 0x000fe400020006ff */
[----:B------:R-:W-:Y:S01]  /*1b100*/  F2FP.F16.E4M3.UNPACK_B R3, R21 ;  /* 0x00000015ff03723e */ /* 0x000fe200020006ff */
[----:B------:R-:W-:Y:S01]  /*1b110*/  IMAD R0, R0, 0x100, R23 ;  /* 0x0000010000007824 */ /* 0x000fe200078e0217 */
[----:B------:R-:W-:-:S02]  /*1b120*/  F2FP.F16.E4M3.UNPACK_B R21, R6 ;  /* 0x00000006ff15723e */ /* 0x000fc400020006ff */
[----:B------:R-:W-:Y:S02]  /*1b130*/  F2FP.F16.E4M3.UNPACK_B R22, R5 ;  /* 0x00000005ff16723e */ /* 0x000fe400020006ff */
[----:B------:R-:W-:Y:S01]  /*1b140*/  F2FP.F16.E4M3.UNPACK_B R23, R4 ;  /* 0x00000004ff17723e */ /* 0x000fe200020006ff */
[----:B0-----:R-:W-:Y:S04]  /*1b150*/  STL.64 [R1+0x2f0], R12 ;  /* 0x0002f00c01007387 */ /* 0x001fe80000100a00 */
[----:B------:R0:W-:Y:S04]  /*1b160*/  STL.64 [R1+0x2f8], R14 ;  /* 0x0002f80e01007387 */ /* 0x0001e80000100a00 */
[----:B0-----:R-:W3:Y:S04]  /*1b170*/  LDL.LU.64 R14, [R1+0x1cd0] ;  /* 0x001cd000010e7983 */ /* 0x001ee80000300a00 */
[----:B------:R-:W5:Y:S01]  /*1b180*/  LDL.LU.64 R12, [R1+0x1cc8] ;  /* 0x001cc800010c7983 */ /* 0x000f620000300a00 */
[----:B----4-:R-:W-:Y:S03]  /*1b190*/  HMMA.16816.F32 R4, R8, R2, R16 ;  /* 0x000000020804723c */ /* 0x010fe60000001810 */
[----:B------:R-:W0:-:S15]  /*1b1a0*/  LDSM.16.M88.4 R16, [R29+UR6+0x4000] ;  /* 0x004000061d10783b */ /* 0x000e1e0008000200 */
[----:B------:R-:W-:Y:S01]  /*1b1b0*/  NOP ;  /* 0x0000000000007918 */ /* 0x000fe20000000000 */
[----:B------:R-:W-:Y:S04]  /*1b1c0*/  STL.64 [R1+0x1b88], R6 ;  /* 0x001b880601007387 */ /* 0x000fe80000100a00 */
[----:B------:R1:W-:Y:S01]  /*1b1d0*/  STL.64 [R1+0x1b80], R4 ;  /* 0x001b800401007387 */ /* 0x0003e20000100a00 */
[----:B--2---:R-:W-:Y:S03]  /*1b1e0*/  HMMA.16816.F32 R24, R20, R2, R24 ;  /* 0x000000021418723c */ /* 0x004fe60000001818 */
[----:B-1----:R-:W2:Y:S04]  /*1b1f0*/  LDL.LU.64 R4, [R1+0x90] ;  /* 0x0000900001047983 */ /* 0x002ea80000300a00 */
[----:B------:R-:W2:Y:S04]  /*1b200*/  LDL.LU.64 R6, [R1+0x98] ;  /* 0x0000980001067983 */ /* 0x000ea80000300a00 */
[----:B0-----:R-:W-:Y:S04]  /*1b210*/  STL.64 [R1+0x340], R16 ;  /* 0x0003401001007387 */ /* 0x001fe80000100a00 */
[----:B------:R-:W-:Y:S04]  /*1b220*/  STL.64 [R1+0x348], R18 ;  /* 0x0003481201007387 */ /* 0x000fe80000100a00 */
[----:B------:R-:W-:Y:S04]  /*1b230*/  STL.64 [R1+0xe0], R24 ;  /* 0x0000e01801007387 */ /* 0x000fe80000100a00 */
[----:B------:R0:W-:Y:S04]  /*1b240*/  STL.64 [R1+0xe8], R26 ;  /* 0x0000e81a01007387 */ /* 0x0001e80000100a00 */
[----:B0-----:R-:W4:Y:S04]  /*1b250*/  LDL.LU.64 R26, [R1+0x1cc0] ;  /* 0x001cc000011a7983 */ /* 0x001f280000300a00 */
[----:B------:R-:W4:Y:S01]  /*1b260*/  LDL.LU.64 R24, [R1+0x1cb8] ;  /* 0x001cb80001187983 */ /* 0x000f220000300a00 */
[----:B------:R-:W-:Y:S01]  /*1b270*/  IMAD.MOV.U32 R28, RZ, RZ, R17 ;  /* 0x000000ffff1c7224 */ /* 0x000fe200078e0011 */
[----:B---3--:R-:W-:-:S02]  /*1b280*/  F2FP.F16.E4M3.UNPACK_B R16, R14 ;  /* 0x0000000eff10723e */ /* 0x008fc400020006ff */
[----:B-----5:R-:W-:Y:S02]  /*1b290*/  F2FP.F16.E4M3.UNPACK_B R17, R13 ;  /* 0x0000000dff11723e */ /* 0x020fe400020006ff */
[----:B------:R-:W-:Y:S02]  /*1b2a0*/  F2FP.F16.E4M3.UNPACK_B R18, R12 ;  /* 0x0000000cff12723e */ /* 0x000fe400020006ff */
[----:B------:R-:W-:Y:S01]  /*1b2b0*/  F2FP.F16.E4M3.UNPACK_B R19, R0 ;  /* 0x00000000ff13723e */ /* 0x000fe200020006ff */
[----:B------:R-:W-:Y:S04]  /*1b2c0*/  STL.64 [R1+0x1cb0], R22 ;  /* 0x001cb01601007387 */ /* 0x000fe80000100a00 */
[----:B------:R2:W-:Y:S02]  /*1b2d0*/  STL.64 [R1+0x1ca8], R20 ;  /* 0x001ca81401007387 */ /* 0x0005e40000100a00 */
[----:B--2---:R-:W-:Y:S02]  /*1b2e0*/  HMMA.16816.F32 R20, R16, R2, R4 ;  /* 0x000000021014723c */ /* 0x004fe40000001804 */
[----:B------:R-:W2:Y:S04]  /*1b2f0*/  LDL.LU.64 R4, [R1+0x60] ;  /* 0x0000600001047983 */ /* 0x000ea80000300a00 */
[----:B------:R-:W2:-:S13]  /*1b300*/  LDL.LU.64 R6, [R1+0x68] ;  /* 0x0000680001067983 */ /* 0x000e9a0000300a00 */
[----:B------:R0:W-:Y:S04]  /*1b310*/  STL.64 [R1+0xf0], R20 ;  /* 0x0000f01401007387 */ /* 0x0001e80000100a00 */
[----:B------:R1:W-:Y:S04]  /*1b320*/  STL.64 [R1+0xf8], R22 ;  /* 0x0000f81601007387 */ /* 0x0003e80000100a00 */
[----:B0-----:R-:W3:Y:S04]  /*1b330*/  LDL.LU.64 R20, [R1+0x200] ;  /* 0x0002000001147983 */ /* 0x001ee80000300a00 */
[----:B-1----:R-:W3:Y:S01]  /*1b340*/  LDL.LU.64 R22, [R1+0x208] ;  /* 0x0002080001167983 */ /* 0x002ee20000300a00 */
[----:B----4-:R-:W-:-:S03]  /*1b350*/  F2FP.F16.E4M3.UNPACK_B R13, R24 ;  /* 0x00000018ff0d723e */ /* 0x010fc600020006ff */
[----:B------:R-:W-:Y:S01]  /*1b360*/  STL.64 [R1+0x1ca0], R18 ;  /* 0x001ca01201007387 */ /* 0x000fe20000100a00 */
[----:B------:R-:W-:-:S03]  /*1b370*/  F2FP.F16.E4M3.UNPACK_B R14, R25 ;  /* 0x00000019ff0e723e */ /* 0x000fc600020006ff */
[----:B------:R0:W-:Y:S01]  /*1b380*/  STL.64 [R1+0x1c98], R16 ;  /* 0x001c981001007387 */ /* 0x0001e20000100a00 */
[----:B------:R-:W-:-:S03]  /*1b390*/  IMAD R0, R27, 0x100, R26 ;  /* 0x000001001b007824 */ /* 0x000fc600078e021a */
[----:B0-----:R-:W4:Y:S04]  /*1b3a0*/  LDL.LU.64 R16, [R1+0x160] ;  /* 0x0001600001107983 */ /* 0x001f280000300a00 */
[----:B------:R-:W4:Y:S04]  /*1b3b0*/  LDL.LU.64 R18, [R1+0x168] ;  /* 0x0001680001127983 */ /* 0x000f280000300a00 */
[----:B------:R-:W5:Y:S04]  /*1b3c0*/  LDL.LU.64 R24, [R1+0x150] ;  /* 0x0001500001187983 */ /* 0x000f680000300a00 */
[----:B------:R-:W2:Y:S01]  /*1b3d0*/  LDL.LU.64 R26, [R1+0x158] ;  /* 0x00015800011a7983 */ /* 0x000ea20000300a00 */
[----:B------:R-:W-:-:S03]  /*1b3e0*/  F2FP.F16.E4M3.UNPACK_B R12, R15 ;  /* 0x0000000fff0c723e */ /* 0x000fc600020006ff */
[----:B--2---:R-:W-:Y:S04]  /*1b3f0*/  STL.64 [R1+0x1c80], R26 ;  /* 0x001c801a01007387 */ /* 0x004fe80000100a00 */
[----:B-----5:R0:W-:Y:S04]  /*1b400*/  STL.64 [R1+0x1c78], R24 ;  /* 0x001c781801007387 */ /* 0x0201e80000100a00 */
[----:B0-----:R-:W2:Y:S04]  /*1b410*/  LDL.LU.64 R24, [R1+0x50] ;  /* 0x0000500001187983 */ /* 0x001ea80000300a00 */
[----:B------:R-:W5:Y:S01]  /*1b420*/  LDL.LU.64 R26, [R1+0x58] ;  /* 0x00005800011a7983 */ /* 0x000f620000300a00 */
[----:B------:R-:W-:-:S07]  /*1b430*/  F2FP.F16.E4M3.UNPACK_B R15, R0 ;  /* 0x00000000ff0f723e */ /* 0x000fce00020006ff */
[----:B------:R-:W-:Y:S01]  /*1b440*/  HMMA.16816.F32 R4, R12, R2, R4 ;  /* 0x000000020c04723c */ /* 0x000fe20000001804 */
[----:B-----5:R-:W-:Y:S04]  /*1b450*/  STL.64 [R1+0x1c90], R26 ;  /* 0x001c901a01007387 */ /* 0x020fe80000100a00 */
[----:B--2---:R0:W-:Y:S04]  /*1b460*/  STL.64 [R1+0x1c88], R24 ;  /* 0x001c881801007387 */ /* 0x0041e80000100a00 */
[----:B0-----:R-:W2:Y:S04]  /*1b470*/  LDL.LU.64 R24, [R1+0x110] ;  /* 0x0001100001187983 */ /* 0x001ea80000300a00 */
[----:B------:R-:W2:Y:S04]  /*1b480*/  LDL.LU.64 R26, [R1+0x118] ;  /* 0x00011800011a7983 */ /* 0x000ea80000300a00 */
[----:B------:R-:W5:Y:S04]  /*1b490*/  LDL R2, [R1+0x2f0] ;  /* 0x0002f00001027983 */ /* 0x000f680000100800 */
[----:B------:R-:W2:Y:S04]  /*1b4a0*/  LDL R3, [R1+0x2f4] ;  /* 0x0002f40001037983 */ /* 0x000ea80000100800 */
[----:B------:R-:W3:Y:S04]  /*1b4b0*/  LDL R0, [R1+0x340] ;  /* 0x0003400001007983 */ /* 0x000ee80000100800 */
[----:B------:R0:W-:Y:S04]  /*1b4c0*/  STL.64 [R1+0x230], R4 ;  /* 0x0002300401007387 */ /* 0x0001e80000100a00 */
[----:B------:R1:W-:Y:S04]  /*1b4d0*/  STL.64 [R1+0x238], R6 ;  /* 0x0002380601007387 */ /* 0x0003e80000100a00 */
[----:B0-----:R-:W4:Y:S04]  /*1b4e0*/  LDL.LU.64 R4, [R1+0x120] ;  /* 0x0001200001047983 */ /* 0x001f280000300a00 */
[----:B-1----:R-:W4:Y:S01]  /*1b4f0*/  LDL.LU.64 R6, [R1+0x128] ;  /* 0x0001280001067983 */ /* 0x002f220000300a00 */
[----:B-----5:R-:W-:-:S02]  /*1b500*/  F2FP.F16.E4M3.UNPACK_B R2, R2 ;  /* 0x00000002ff02723e */ /* 0x020fc400020006ff */
[----:B--2---:R-:W-:-:S07]  /*1b510*/  F2FP.F16.E4M3.UNPACK_B R3, R3 ;  /* 0x00000003ff03723e */ /* 0x004fce00020006ff */
[----:B---3--:R-:W-:-:S15]  /*1b520*/  HMMA.16816.F32 R20, R8, R2, R20 ;  /* 0x000000020814723c */ /* 0x008fde0000001814 */
[----:B------:R-:W-:-:S04]  /*1b530*/  NOP ;  /* 0x0000000000007918 */ /* 0x000fc80000000000 */
[----:B------:R-:W-:Y:S04]  /*1b540*/  STL.64 [R1], R20 ;  /* 0x0000001401007387 */ /* 0x000fe80000100a00 */
[----:B------:R0:W-:Y:S04]  /*1b550*/  STL.64 [R1+0x8], R22 ;  /* 0x0000081601007387 */ /* 0x0001e80000100a00 */
[----:B0-----:R-:W4:Y:S04]  /*1b560*/  LDL.LU.64 R22, [R1+0x1cb0] ;  /* 0x001cb00001167983 */ /* 0x001f280000300a00 */
[----:B------:R-:W4:Y:S02]  /*1b570*/  LDL.LU.64 R20, [R1+0x1ca8] ;  /* 0x001ca80001147983 */ /* 0x000f240000300a00 */
[----:B----4-:R-:W-:-:S15]  /*1b580*/  HMMA.16816.F32 R16, R20, R2, R16 ;  /* 0x000000021410723c */ /* 0x010fde0000001810 */
[----:B------:R-:W-:-:S04]  /*1b590*/  NOP ;  /* 0x0000000000007918 */ /* 0x000fc80000000000 */
[----:B------:R-:W-:Y:S04]  /*1b5a0*/  STL.64 [R1+0xd0], R16 ;  /* 0x0000d01001007387 */ /* 0x000fe80000100a00 */
[----:B------:R0:W-:Y:S04]  /*1b5b0*/  STL.64 [R1+0xd8], R18 ;  /* 0x0000d81201007387 */ /* 0x0001e80000100a00 */
[----:B0-----:R-:W2:Y:S04]  /*1b5c0*/  LDL.LU.64 R18, [R1+0x1ca0] ;  /* 0x001ca00001127983 */ /* 0x001ea80000300a00 */
[----:B------:R-:W2:Y:S02]  /*1b5d0*/  LDL.LU.64 R16, [R1+0x1c98] ;  /* 0x001c980001107983 */ /* 0x000ea40000300a00 */
[----:B--2---:R-:W-:-:S15]  /*1b5e0*/  HMMA.16816.F32 R24, R16, R2, R24 ;  /* 0x000000021018723c */ /* 0x004fde0000001818 */
        /* <DEDUP_REMOVED lines=10> */
[----:B------:R-:W2:Y:S04]  /*1b690*/  LDL.LU.64 R24, [R1+0x1c78] ;  /* 0x001c780001187983 */ /* 0x000ea80000300a00 */
[----:B------:R-:W-:Y:S04]  /*1b6a0*/  STL.64 [R1+0x1c70], R14 ;  /* 0x001c700e01007387 */ /* 0x000fe80000100a00 */
[----:B------:R0:W-:Y:S04]  /*1b6b0*/  STL.64 [R1+0x1c68], R12 ;  /* 0x001c680c01007387 */ /* 0x0001e80000100a00 */
[----:B0-----:R-:W3:Y:S04]  /*1b6c0*/  LDL.LU.64 R12, [R1+0x210] ;  /* 0x00021000010c7983 */ /* 0x001ee80000300a00 */
[----:B------:R-:W3:Y:S01]  /*1b6d0*/  LDL.LU.64 R14, [R1+0x218] ;  /* 0x00021800010e7983 */ /* 0x000ee20000300a00 */
[----:B------:R-:W-:-:S02]  /*1b6e0*/  F2FP.F16.E4M3.UNPACK_B R2, R0 ;  /* 0x00000000ff02723e */ /* 0x000fc400020006ff */
[----:B------:R-:W-:-:S07]  /*1b6f0*/  F2FP.F16.E4M3.UNPACK_B R3, R28 ;  /* 0x0000001cff03723e */ /* 0x000fce00020006ff */
[-C--:B------:R-:W-:Y:S08]  /*1b700*/  HMMA.16816.F32 R4, R16, R2.reuse, R4 ;  /* 0x000000021004723c */ /* 0x080ff00000001804 */
[----:B---3--:R-:W-:-:S15]  /*1b710*/  HMMA.16816.F32 R12, R8, R2, R12 ;  /* 0x00000002080c723c */ /* 0x008fde000000180c */
[----:B------:R-:W-:-:S04]  /*1b720*/  NOP ;  /* 0x0000000000007918 */ /* 0x000fc80000000000 */
[----:B------:R-:W-:Y:S04]  /*1b730*/  STL.64 [R1+0x60], R12 ;  /* 0x0000600c01007387 */ /* 0x000fe80000100a00 */
[----:B------:R-:W-:Y:S04]  /*1b740*/  STL.64 [R1+0x68], R14 ;  /* 0x0000680e01007387 */ /* 0x000fe80000100a00 */
[----:B------:R-:W0:Y:S04]  /*1b750*/  LDSM.16.M88.4 R12, [R29+UR6+0x6000] ;  /* 0x006000061d0c783b */ /* 0x000e280008000200 */
[----:B0-----:R-:W-:Y:S04]  /*1b760*/  STL.64 [R1+0x2e0], R12 ;  /* 0x0002e00c01007387 */ /* 0x001fe80000100a00 */
[----:B------:R2:W-:Y:S02]  /*1b770*/  STL.64 [R1+0x2e8], R14 ;  /* 0x0002e80e01007387 */ /* 0x0005e40000100a00 */
[----:B--2---:R-:W-:Y:S02]  /*1b780*/  HMMA.16816.F32 R12, R20, R2, R24 ;  /* 0x00000002140c723c */ /* 0x004fe40000001818 */
[----:B------:R-:W-:Y:S04]  /*1b790*/  STL.64 [R1+0x1c60], R22 ;  /* 0x001c601601007387 */ /* 0x000fe80000100a00 */
[----:B------:R-:W-:-:S13]  /*1b7a0*/  STL.64 [R1+0x1c58], R20 ;  /* 0x001c581401007387 */ /* 0x000fda0000100a00 */
[----:B------:R-:W-:Y:S04]  /*1b7b0*/  STL.64 [R1+0xc0], R12 ;  /* 0x0000c00c01007387 */ /* 0x000fe80000100a00 */
[----:B------:R-:W-:Y:S04]  /*1b7c0*/  STL.64 [R1+0xc8], R14 ;  /* 0x0000c80e01007387 */ /* 0x000fe80000100a00 */
[----:B------:R-:W0:Y:S04]  /*1b7d0*/  LDSM.16.M88.4 R12, [R29+UR6+0x8000] ;  /* 0x008000061d0c783b */ /* 0x000e280008000200 */
[----:B0-----:R-:W-:Y:S04]  /*1b7e0*/  STL.64 [R1+0x300], R12 ;  /* 0x0003000c01007387 */ /* 0x001fe80000100a00 */
[----:B------:R-:W-:Y:S04]  /*1b7f0*/  STL.64 [R1+0x308], R14 ;  /* 0x0003080e01007387 */ /* 0x000fe80000100a00 */
[----:B------:R-:W2:Y:S04]  /*1b800*/  LDL.LU.64 R20, [R1+0x280] ;  /* 0x0002800001147983 */ /* 0x000ea80000300a00 */
[----:B------:R-:W2:Y:S04]  /*1b810*/  LDL.LU.64 R22, [R1+0x288] ;  /* 0x0002880001167983 */ /* 0x000ea80000300a00 */
[----:B------:R-:W-:Y:S04]  /*1b820*/  STL.64 [R1+0x150], R4 ;  /* 0x0001500401007387 */ /* 0x000fe80000100a00 */
[----:B------:R-:W-:Y:S04]  /*1b830*/  STL.64 [R1+0x158], R6 ;  /* 0x0001580601007387 */ /* 0x000fe80000100a00 */
[----:B------:R-:W-:Y:S04]  /*1b840*/  STL.64 [R1+0x1c50], R18 ;  /* 0x001c501201007387 */ /* 0x000fe80000100a00 */
[----:B------:R0:W-:Y:S04]  /*1b850*/  STL.64 [R1+0x1c48], R16 ;  /* 0x001c481001007387 */ /* 0x0001e80000100a00 */
[----:B0-----:R-:W3:Y:S04]  /*1b860*/  LDL.LU.64 R16, [R1+0x140] ;  /* 0x0001400001107983 */ /* 0x001ee80000300a00 */
[----:B------:R-:W3:Y:S04]  /*1b870*/  LDL.LU.64 R18, [R1+0x148] ;  /* 0x0001480001127983 */ /* 0x000ee80000300a00 */
[----:B------:R-:W4:Y:S04]  /*1b880*/  LDL.LU.64 R4, [R1+0x1f0] ;  /* 0x0001f00001047983 */ /* 0x000f280000300a00 */
[----:B------:R-:W5:Y:S04]  /*1b890*/  LDL.LU.64 R6, [R1+0x1f8] ;  /* 0x0001f80001067983 */ /* 0x000f680000300a00 */
[----:B-----5:R-:W-:Y:S04]  /*1b8a0*/  STL.64 [R1+0x1c20], R6 ;  /* 0x001c200601007387 */ /* 0x020fe80000100a00 */
[----:B----4-:R0:W-:Y:S04]  /*1b8b0*/  STL.64 [R1+0x1c18], R4 ;  /* 0x001c180401007387 */ /* 0x0101e80000100a00 */
[----:B0-----:R-:W4:Y:S04]  /*1b8c0*/  LDL.LU.64 R4, [R1+0x290] ;  /* 0x0002900001047983 */ /* 0x001f280000300a00 */
[----:B------:R-:W5:Y:S01]  /*1b8d0*/  LDL.LU.64 R6, [R1+0x298] ;  /* 0x0002980001067983 */ /* 0x000f620000300a00 */
[----:B------:R-:W-:-:S03]  /*1b8e0*/  IMAD.MOV.U32 R28, RZ, RZ, R13 ;  /* 0x000000ffff1c7224 */ /* 0x000fc600078e000d */
[----:B------:R-:W0:Y:S04]  /*1b8f0*/  LDSM.16.M88.4 R12, [R29+UR6+0xa000] ;  /* 0x00a000061d0c783b */ /* 0x000e280008000200 */
[----:B-----5:R-:W-:Y:S04]  /*1b900*/  STL.64 [R1+0x1c30], R6 ;  /* 0x001c300601007387 */ /* 0x020fe80000100a00 */
[----:B----4-:R1:W-:Y:S04]  /*1b910*/  STL.64 [R1+0x1c28], R4 ;  /* 0x001c280401007387 */ /* 0x0103e80000100a00 */
[----:B-1----:R-:W4:Y:S04]  /*1b920*/  LDL.LU.64 R4, [R1+0x80] ;  /* 0x0000800001047983 */ /* 0x002f280000300a00 */
[----:B------:R-:W5:Y:S01]  /*1b930*/  LDL.LU.64 R6, [R1+0x88] ;  /* 0x0000880001067983 */ /* 0x000f620000300a00 */
[----:B0-----:R-:W-:-:S02]  /*1b940*/  IMAD.MOV.U32 R24, RZ, RZ, R12 ;  /* 0x000000ffff187224 */ /* 0x001fc400078e000c */
[----:B------:R-:W-:Y:S01]  /*1b950*/  IMAD.MOV.U32 R0, RZ, RZ, R13 ;  /* 0x000000ffff007224 */ /* 0x000fe200078e000d */
[----:B-----5:R-:W-:Y:S04]  /*1b960*/  STL.64 [R1+0x1c40], R6 ;  /* 0x001c400601007387 */ /* 0x020fe80000100a00 */
[----:B----4-:R0:W-:Y:S04]  /*1b970*/  STL.64 [R1+0x1c38], R4 ;  /* 0x001c380401007387 */ /* 0x0101e80000100a00 */
[----:B0-----:R-:W4:Y:S04]  /*1b980*/  LDL.LU.64 R4, [R1+0x130] ;  /* 0x0001300001047983 */ /* 0x001f280000300a00 */
[----:B------:R-:W4:Y:S04]  /*1b990*/  LDL.LU.64 R6, [R1+0x138] ;  /* 0x0001380001067983 */ /* 0x000f280000300a00 */
[----:B------:R-:W-:Y:S04]  /*1b9a0*/  STL.64 [R1+0x320], R12 ;  /* 0x0003200c01007387 */ /* 0x000fe80000100a00 */
[----:B------:R0:W-:Y:S04]  /*1b9b0*/  STL.64 [R1+0x328], R14 ;  /* 0x0003280e01007387 */ /* 0x0001e80000100a00 */
[----:B0-----:R-:W5:Y:S04]  /*1b9c0*/  LDL.LU.64 R14, [R1+0x1c70] ;  /* 0x001c7000010e7983 */ /* 0x001f680000300a00 */
[----:B------:R-:W5:Y:S04]  /*1b9d0*/  LDL.LU.64 R12, [R1+0x1c68] ;  /* 0x001c6800010c7983 */ /* 0x000f680000300a00 */
[----:B------:R0:W-:Y:S04]  /*1b9e0*/  STL [R1+0x1c10], R24 ;  /* 0x001c101801007387 */ /* 0x0001e80000100800 */
[----:B0-----:R-:W5:Y:S04]  /*1b9f0*/  LDL.LU.64 R24, [R1+0x70] ;  /* 0x0000700001187983 */ /* 0x001f680000300a00 */
[----:B------:R-:W5:Y:S02]  /*1ba00*/  LDL.LU.64 R26, [R1+0x78] ;  /* 0x00007800011a7983 */ /* 0x000f640000300a00 */
[----:B-----5:R-:W-:Y:S02]  /*1ba10*/  HMMA.16816.F32 R24, R12, R2, R24 ;  /* 0x000000020c18723c */ /* 0x020fe40000001818 */
[----:B------:R-:W5:Y:S04]  /*1ba20*/  LDL R2, [R1+0x2e0] ;  /* 0x0002e00001027983 */ /* 0x000f680000100800 */
[----:B------:R-:W2:-:S13]  /*1ba30*/  LDL R3, [R1+0x2e4] ;  /* 0x0002e40001037983 */ /* 0x000e9a0000100800 */
[----:B------:R0:W-:Y:S04]  /*1ba40*/  STL.64 [R1+0x210], R24 ;  /* 0x0002101801007387 */ /* 0x0001e80000100a00 */
[----:B------:R1:W-:Y:S04]  /*1ba50*/  STL.64 [R1+0x218], R26 ;  /* 0x0002181a01007387 */ /* 0x0003e80000100a00 */
[----:B0-----:R-:W3:Y:S04]  /*1ba60*/  LDL.LU.64 R24, [R1+0x1b0] ;  /* 0x0001b00001187983 */ /* 0x001ee80000300a00 */
[----:B-1----:R-:W3:Y:S01]  /*1ba70*/  LDL.LU.64 R26, [R1+0x1b8] ;  /* 0x0001b800011a7983 */ /* 0x002ee20000300a00 */
[----:B-----5:R-:W-:-:S02]  /*1ba80*/  F2FP.F16.E4M3.UNPACK_B R2, R2 ;  /* 0x00000002ff02723e */ /* 0x020fc400020006ff */
[----:B--2---:R-:W-:-:S07]  /*1ba90*/  F2FP.F16.E4M3.UNPACK_B R3, R3 ;  /* 0x00000003ff03723e */ /* 0x004fce00020006ff */
[----:B------:R-:W-:-:S15]  /*1baa0*/  HMMA.16816.F32 R20, R8, R2, R20 ;  /* 0x000000020814723c */ /* 0x000fde0000001814 */
[----:B------:R-:W-:-:S04]  /*1bab0*/  NOP ;  /* 0x0000000000007918 */ /* 0x000fc80000000000 */
[----:B------:R-:W-:Y:S04]  /*1bac0*/  STL.64 [R1+0x50], R20 ;  /* 0x0000501401007387 */ /* 0x000fe80000100a00 */
[----:B------:R0:W-:Y:S04]  /*1bad0*/  STL.64 [R1+0x58], R22 ;  /* 0x0000581601007387 */ /* 0x0001e80000100a00 */
[----:B0-----:R-:W3:Y:S04]  /*1bae0*/  LDL.LU.64 R22, [R1+0x1c60] ;  /* 0x001c600001167983 */ /* 0x001ee80000300a00 */
[----:B------:R-:W3:Y:S02]  /*1baf0*/  LDL.LU.64 R20, [R1+0x1c58] ;  /* 0x001c580001147983 */ /* 0x000ee40000300a00 */
[----:B---3--:R-:W-:-:S15]  /*1bb00*/  HMMA.16816.F32 R16, R20, R2, R16 ;  /* 0x000000021410723c */ /* 0x008fde0000001810 */
[----:B------:R-:W-:-:S04]  /*1bb10*/  NOP ;  /* 0x0000000000007918 */ /* 0x000fc80000000000 */
[----:B------:R-:W-:Y:S04]  /*1bb20*/  STL.64 [R1+0xb0], R16 ;  /* 0x0000b01001007387 */ /* 0x000fe80000100a00 */
        /* <DEDUP_REMOVED lines=15> */
[----:B------:R-:W3:Y:S02]  /*1bc20*/  LDL R3, [R1+0x300] ;  /* 0x0003000001037983 */ /* 0x000ee40000100800 */
[----:B---3--:R-:W-:-:S02]  /*1bc30*/  F2FP.F16.E4M3.UNPACK_B R2, R3 ;  /* 0x00000003ff02723e */ /* 0x008fc400020006ff */
[----:B------:R-:W-:-:S07]  /*1bc40*/  F2FP.F16.E4M3.UNPACK_B R3, R28 ;  /* 0x0000001cff03723e */ /* 0x000fce00020006ff */
[----:B--2---:R-:W-:-:S15]  /*1bc50*/  HMMA.16816.F32 R4, R8, R2, R4 ;  /* 0x000000020804723c */ /* 0x004fde0000001804 */
[----:B------:R-:W-:-:S04]  /*1bc60*/  NOP ;  /* 0x0000000000007918 */ /* 0x000fc80000000000 */
[----:B------:R-:W-:Y:S04]  /*1bc70*/  STL.64 [R1+0x40], R4 ;  /* 0x0000400401007387 */ /* 0x000fe80000100a00 */
[----:B------:R0:W-:Y:S04]  /*1bc80*/  STL.64 [R1+0x48], R6 ;  /* 0x0000480601007387 */ /* 0x0001e80000100a00 */
[----:B0-----:R-:W2:Y:S04]  /*1bc90*/  LDL.LU.64 R6, [R1+0x1c20] ;  /* 0x001c200001067983 */ /* 0x001ea80000300a00 */
[----:B------:R-:W2:Y:S01]  /*1bca0*/  LDL.LU.64 R4, [R1+0x1c18] ;  /* 0x001c180001047983 */ /* 0x000ea20000300a00 */
[-C--:B------:R-:W-:Y:S08]  /*1bcb0*/  HMMA.16816.F32 R24, R16, R2.reuse, R24 ;  /* 0x000000021018723c */ /* 0x080ff00000001818 */
[----:B--2---:R-:W-:-:S15]  /*1bcc0*/  HMMA.16816.F32 R4, R20, R2, R4 ;  /* 0x000000021404723c */ /* 0x004fde0000001804 */
[----:B------:R-:W-:-:S04]  /*1bcd0*/  NOP ;  /* 0x0000000000007918 */ /* 0x000fc80000000000 */
[----:B------:R0:W-:Y:S04]  /*1bce0*/  STL.64 [R1+0xa0], R4 ;  /* 0x0000a00401007387 */ /* 0x0001e80000100a00 */
[----:B------:R1:W-:Y:S04]  /*1bcf0*/  STL.64 [R1+0xa8], R6 ;  /* 0x0000a80601007387 */ /* 0x0003e80000100a00 */
[----:B0-----:R-:W2:Y:S04]  /*1bd00*/  LDL.LU.64 R4, [R1+0x2a0] ;  /* 0x0002a00001047983 */ /* 0x001ea80000300a00 */
[----:B-1----:R-:W2:Y:S04]  /*1bd10*/  LDL.LU.64 R6, [R1+0x2a8] ;  /* 0x0002a80001067983 */ /* 0x002ea80000300a00 */
[----:B------:R-:W-:Y:S04]  /*1bd20*/  STL.64 [R1+0x1be8], R22 ;  /* 0x001be81601007387 */ /* 0x000fe80000100a00 */
[----:B------:R0:W-:Y:S04]  /*1bd30*/  STL.64 [R1+0x1be0], R20 ;  /* 0x001be01401007387 */ /* 0x0001e80000100a00 */
[----:B0-----:R-:W3:Y:S04]  /*1bd40*/  LDL.LU.64 R20, [R1+0x100] ;  /* 0x0001000001147983 */ /* 0x001ee80000300a00 */
[----:B------:R-:W3:Y:S04]  /*1bd50*/  LDL.LU.64 R22, [R1+0x108] ;  /* 0x0001080001167983 */ /* 0x000ee80000300a00 */
[----:B------:R0:W-:Y:S04]  /*1bd60*/  STL.64 [R1+0x130], R24 ;  /* 0x0001301801007387 */ /* 0x0001e80000100a00 */
[----:B------:R-:W-:Y:S04]  /*1bd70*/  STL.64 [R1+0x138], R26 ;  /* 0x0001381a01007387 */ /* 0x000fe80000100a00 */
[----:B0-----:R-:W4:Y:S04]  /*1bd80*/  LDL.LU R24, [R1+0x1c10] ;  /* 0x001c100001187983 */ /* 0x001f280000300800 */
[----:B------:R-:W-:Y:S04]  /*1bd90*/  STL.64 [R1+0x1bf8], R18 ;  /* 0x001bf81201007387 */ /* 0x000fe80000100a00 */
[----:B------:R0:W-:Y:S04]  /*1bda0*/  STL.64 [R1+0x1bf0], R16 ;  /* 0x001bf01001007387 */ /* 0x0001e80000100a00 */
[----:B0-----:R-:W5:Y:S04]  /*1bdb0*/  LDL.LU.64 R16, [R1+0x2c0] ;  /* 0x0002c00001107983 */ /* 0x001f680000300a00 */
[----:B------:R-:W2:Y:S04]  /*1bdc0*/  LDL.LU.64 R18, [R1+0x2c8] ;  /* 0x0002c80001127983 */ /* 0x000ea80000300a00 */
[----:B--2---:R-:W-:Y:S04]  /*1bdd0*/  STL.64 [R1+0x1c08], R18 ;  /* 0x001c081201007387 */ /* 0x004fe80000100a00 */
[----:B-----5:R3:W-:Y:S02]  /*1bde0*/  STL.64 [R1+0x1c00], R16 ;  /* 0x001c001001007387 */ /* 0x0207e40000100a00 */
[----:B---3--:R-:W-:Y:S02]  /*1bdf0*/  HMMA.16816.F32 R16, R12, R2, R20 ;  /* 0x000000020c10723c */ /* 0x008fe40000001814 */
[----:B------:R-:W2:Y:S04]  /*1be00*/  LDL.LU.64 R20, [R1+0x2b0] ;  /* 0x0002b00001147983 */ /* 0x000ea80000300a00 */
[----:B------:R-:W2:Y:S01]  /*1be10*/  LDL.LU.64 R22, [R1+0x2b8] ;  /* 0x0002b80001167983 */ /* 0x000ea20000300a00 */
[----:B----4-:R-:W-:-:S12]  /*1be20*/  F2FP.F16.E4M3.UNPACK_B R2, R24 ;  /* 0x00000018ff02723e */ /* 0x010fd800020006ff */
[----:B------:R-:W-:Y:S04]  /*1be30*/  STL.64 [R1+0x1f0], R16 ;  /* 0x0001f01001007387 */ /* 0x000fe80000100a00 */
[----:B------:R-:W-:Y:S04]  /*1be40*/  STL.64 [R1+0x1f8], R18 ;  /* 0x0001f81201007387 */ /* 0x000fe80000100a00 */
[----:B------:R-:W0:Y:S01]  /*1be50*/  LDSM.16.M88.4 R16, [R29+UR6+0xc000] ;  /* 0x00c000061d10783b */ /* 0x000e220008000200 */
[----:B------:R-:W-:-:S07]  /*1be60*/  F2FP.F16.E4M3.UNPACK_B R3, R0 ;  /* 0x00000000ff03723e */ /* 0x000fce00020006ff */
[----:B------:R-:W-:Y:S01]  /*1be70*/  HMMA.16816.F32 R4, R8, R2, R4 ;  /* 0x000000020804723c */ /* 0x000fe20000001804 */
[----:B------:R-:W-:Y:S04]  /*1be80*/  STL.64 [R1+0x1bb8], R14 ;  /* 0x001bb80e01007387 */ /* 0x000fe80000100a00 */
[----:B------:R1:W-:Y:S04]  /*1be90*/  STL.64 [R1+0x1bb0], R12 ;  /* 0x001bb00c01007387 */ /* 0x0003e80000100a00 */
[----:B-1----:R-:W3:Y:S04]  /*1bea0*/  LDL.LU.64 R12, [R1+0x260] ;  /* 0x00026000010c7983 */ /* 0x002ee80000300a00 */
[----:B------:R-:W3:Y:S06]  /*1beb0*/  LDL.LU.64 R14, [R1+0x268] ;  /* 0x00026800010e7983 */ /* 0x000eec0000300a00 */
[----:B------:R1:W-:Y:S04]  /*1bec0*/  STL.64 [R1+0x30], R4 ;  /* 0x0000300401007387 */ /* 0x0003e80000100a00 */
[----:B------:R4:W-:Y:S01]  /*1bed0*/  STL.64 [R1+0x38], R6 ;  /* 0x0000380601007387 */ /* 0x0009e20000100a00 */
[----:B0-----:R-:W-:-:S03]  /*1bee0*/  IMAD.MOV.U32 R24, RZ, RZ, R16 ;  /* 0x000000ffff187224 */ /* 0x001fc600078e0010 */
[----:B-1----:R-:W5:Y:S01]  /*1bef0*/  LDL.LU.64 R4, [R1+0x250] ;  /* 0x0002500001047983 */ /* 0x002f620000300a00 */
[----:B------:R-:W-:-:S03]  /*1bf00*/  IMAD.MOV.U32 R0, RZ, RZ, R17 ;  /* 0x000000ffff007224 */ /* 0x000fc600078e0011 */
[----:B----4-:R-:W5:Y:S04]  /*1bf10*/  LDL.LU.64 R6, [R1+0x258] ;  /* 0x0002580001067983 */ /* 0x010f680000300a00 */
[----:B------:R-:W-:Y:S04]  /*1bf20*/  STL.64 [R1+0x310], R16 ;  /* 0x0003101001007387 */ /* 0x000fe80000100a00 */
[----:B------:R0:W-:Y:S04]  /*1bf30*/  STL.64 [R1+0x318], R18 ;  /* 0x0003181201007387 */ /* 0x0001e80000100a00 */
[----:B0-----:R-:W4:Y:S04]  /*1bf40*/  LDL.LU.64 R18, [R1+0x1c08] ;  /* 0x001c080001127983 */ /* 0x001f280000300a00 */
[----:B------:R-:W4:Y:S01]  /*1bf50*/  LDL.LU.64 R16, [R1+0x1c00] ;  /* 0x001c000001107983 */ /* 0x000f220000300a00 */
[----:B------:R-:W-:-:S02]  /*1bf60*/  F2FP.F16.E4M3.UNPACK_B R24, R24 ;  /* 0x00000018ff18723e */ /* 0x000fc400020006ff */
[----:B------:R-:W-:-:S07]  /*1bf70*/  F2FP.F16.E4M3.UNPACK_B R25, R0 ;  /* 0x00000000ff19723e */ /* 0x000fce00020006ff */
[----:B----4-:R-:W-:-:S15]  /*1bf80*/  HMMA.16816.F32 R16, R8, R24, R16 ;  /* 0x000000180810723c */ /* 0x010fde0000001810 */
[----:B------:R-:W-:-:S04]  /*1bf90*/  NOP ;  /* 0x0000000000007918 */ /* 0x000fc80000000000 */
[----:B------:R-:W-:Y:S04]  /*1bfa0*/  STL.64 [R1+0x90], R16 ;  /* 0x0000901001007387 */ /* 0x000fe80000100a00 */
[----:B------:R-:W-:Y:S04]  /*1bfb0*/  STL.64 [R1+0x98], R18 ;  /* 0x0000981201007387 */ /* 0x000fe80000100a00 */
[----:B------:R-:W0:Y:S02]  /*1bfc0*/  LDSM.16.M88.4 R16, [R29+UR6+0xe000] ;  /* 0x00e000061d10783b */ /* 0x000e240008000200 */
[----:B0-----:R-:W-:-:S02]  /*1bfd0*/  IMAD.MOV.U32 R26, RZ, RZ, R16 ;  /* 0x000000ffff1a7224 */ /* 0x001fc400078e0010 */
[----:B------:R-:W-:-:S03]  /*1bfe0*/  IMAD.MOV.U32 R0, RZ, RZ, R17 ;  /* 0x000000ffff007224 */ /* 0x000fc600078e0011 */
[----:B------:R-:W-:Y:S02]  /*1bff0*/  F2FP.F16.E4M3.UNPACK_B R26, R26 ;  /* 0x0000001aff1a723e */ /* 0x000fe400020006ff */
[----:B------:R-:W-:-:S07]  /*1c000*/  F2FP.F16.E4M3.UNPACK_B R27, R0 ;  /* 0x00000000ff1b723e */ /* 0x000fce00020006ff */
[----:B--2---:R-:W-:Y:S01]  /*1c010*/  HMMA.16816.F32 R8, R8, R26, R20 ;  /* 0x0000001a0808723c */ /* 0x004fe20000001814 */
[----:B------:R-:W-:Y:S04]  /*1c020*/  STL.64 [R1+0x330], R16 ;  /* 0x0003301001007387 */ /* 0x000fe80000100a00 */
[----:B------:R0:W-:Y:S04]  /*1c030*/  STL.64 [R1+0x338], R18 ;  /* 0x0003381201007387 */ /* 0x0001e80000100a00 */
[----:B0-----:R-:W2:Y:S04]  /*1c040*/  LDL.LU.64 R18, [R1+0x1bf8] ;  /* 0x001bf80001127983 */ /* 0x001ea80000300a00 */
[----:B------:R-:W2:Y:S04]  /*1c050*/  LDL.LU.64 R16, [R1+0x1bf0] ;  /* 0x001bf00001107983 */ /* 0x000ea80000300a00 */
[----:B------:R-:W-:Y:S04]  /*1c060*/  STL [R1+0x16a8], R29 ;  /* 0x0016a81d01007387 */ /* 0x000fe80000100800 */
[----:B------:R-:W5:Y:S04]  /*1c070*/  LDL.LU.64 R22, [R1+0x1be8] ;  /* 0x001be80001167983 */ /* 0x000f680000300a00 */
[----:B------:R-:W5:Y:S04]  /*1c080*/  LDL.LU.64 R20, [R1+0x1be0] ;  /* 0x001be00001147983 */ /* 0x000f680000300a00 */
[----:B------:R0:W-:Y:S01]  /*1c090*/  STL.64 [R1+0x20], R8 ;  /* 0x0000200801007387 */ /* 0x0001e20000100a00 */
[----:B------:R-:W-:-:S03]  /*1c0a0*/  IMAD.MOV.U32 R28, RZ, RZ, R11 ;  /* 0x000000ffff1c7224 */ /* 0x000fc600078e000b */
[----:B------:R1:W-:Y:S04]  /*1c0b0*/  STL [R1+0x28], R10 ;  /* 0x0000280a01007387 */ /* 0x0003e80000100800 */
[----:B0-----:R-:W4:Y:S04]  /*1c0c0*/  LDL.LU R8, [R1+0x42c] ;  /* 0x00042c0001087983 */ /* 0x001f280000300800 */
[----:B------:R-:W4:Y:S04]  /*1c0d0*/  LDL.LU R9, [R1+0x434] ;  /* 0x0004340001097983 */ /* 0x000f280000300800 */
[----:B-1----:R-:W2:Y:S04]  /*1c0e0*/  LDL.LU R10, [R1+0x440] ;  /* 0x00044000010a7983 */ /* 0x002ea80000300800 */
[----:B------:R-:W2:Y:S04]  /*1c0f0*/  LDL.LU R11, [R1+0x43c] ;  /* 0x00043c00010b7983 */ /* 0x000ea80000300800 */
[----:B--2---:R-:W-:Y:S04]  /*1c100*/  STL.64 [R1+0x1b98], R10 ;  /* 0x001b980a01007387 */ /* 0x004fe80000100a00 */
[----:B----4-:R0:W-:Y:S04]  /*1c110*/  STL.64 [R1+0x1b90], R8 ;  /* 0x001b900801007387 */ /* 0x0101e80000100a00 */
[----:B0-----:R-:W2:Y:S04]  /*1c120*/  LDL.LU.64 R8, [R1+0x270] ;  /* 0x0002700001087983 */ /* 0x001ea80000300a00 */
[----:B------:R-:W2:Y:S01]  /*1c130*/  LDL.LU.64 R10, [R1+0x278] ;  /* 0x00027800010a7983 */ /* 0x000ea20000300a00 */
[C---:B-----5:R-:W-:Y:S08]  /*1c140*/  HMMA.16816.F32 R4, R20.reuse, R26, R4 ;  /* 0x0000001a1404723c */ /* 0x060ff00000001804 */
[----:B--2---:R-:W-:-:S15]  /*1c150*/  HMMA.16816.F32 R8, R20, R2, R8 ;  /* 0x000000021408723c */ /* 0x004fde0000001808 */
[----:B------:R-:W-:-:S04]  /*1c160*/  NOP ;  /* 0x0000000000007918 */ /* 0x000fc80000000000 */
[----:B------:R-:W-:Y:S04]  /*1c170*/  STL.64 [R1+0x80], R8 ;  /* 0x0000800801007387 */ /* 0x000fe80000100a00 */
[----:B------:R3:W-:Y:S02]  /*1c180*/  STL.64 [R1+0x88], R10 ;  /* 0x0000880a01007387 */ /* 0x0007e40000100a00 */
[----:B---3--:R-:W-:Y:S02]  /*1c190*/  HMMA.16816.F32 R8, R20, R24, R12 ;  /* 0x000000181408723c */ /* 0x008fe4000000180c */
[----:B------:R-:W-:-:S15]  /*1c1a0*/  STL.64 [R1+0x10], R4 ;  /* 0x0000100401007387 */ /* 0x000fde0000100a00 */
[----:B------:R-:W-:Y:S02]  /*1c1b0*/  NOP ;  /* 0x0000000000007918 */ /* 0x000fe40000000000 */
[----:B------:R-:W-:Y:S04]  /*1c1c0*/  STL.64 [R1+0x70], R8 ;  /* 0x0000700801007387 */ /* 0x000fe80000100a00 */
[----:B------:R-:W-:Y:S04]  /*1c1d0*/  STL.64 [R1+0x78], R10 ;  /* 0x0000780a01007387 */ /* 0x000fe80000100a00 */
[----:B------:R-:W-:Y:S04]  /*1c1e0*/  STL [R1+0x18], R6 ;  /* 0x0000180601007387 */ /* 0x000fe80000100800 */
[----:B------:R-:W-:Y:S04]  /*1c1f0*/  STL.64 [R1+0x1bd8], R26 ;  /* 0x001bd81a01007387 */ /* 0x000fe80000100a00 */
[----:B------:R0:W-:Y:S04]  /*1c200*/  STL.64 [R1+0x1bd0], R24 ;  /* 0x001bd01801007387 */ /* 0x0001e80000100a00 */
[----:B0-----:R-:W2:Y:S04]  /*1c210*/  LDL.LU.64 R24, [R1+0x240] ;  /* 0x0002400001187983 */ /* 0x001ea80000300a00 */
[----:B------:R-:W2:Y:S04]  /*1c220*/  LDL.LU.64 R26, [R1+0x248] ;  /* 0x00024800011a7983 */ /* 0x000ea80000300a00 */
[----:B------:R-:W3:Y:S04]  /*1c230*/  LDL.LU.64 R12, [R1+0x1c0] ;  /* 0x0001c000010c7983 */ /* 0x000ee80000300a00 */
[----:B------:R-:W4:Y:S04]  /*1c240*/  LDL.LU.64 R14, [R1+0x1c8] ;  /* 0x0001c800010e7983 */ /* 0x000f280000300a00 */
[----:B----4-:R-:W-:Y:S04]  /*1c250*/  STL.64 [R1+0x1bc8], R14 ;  /* 0x001bc80e01007387 */ /* 0x010fe80000100a00 */
[----:B---3--:R0:W-:Y:S04]  /*1c260*/  STL.64 [R1+0x1bc0], R12 ;  /* 0x001bc00c01007387 */ /* 0x0081e80000100a00 */
[----:B0-----:R-:W3:Y:S04]  /*1c270*/  LDL.LU.64 R12, [R1+0x1d0] ;  /* 0x0001d000010c7983 */ /* 0x001ee80000300a00 */
[----:B------:R-:W3:Y:S04]  /*1c280*/  LDL.LU.64 R14, [R1+0x1d8] ;  /* 0x0001d800010e7983 */ /* 0x000ee80000300a00 */
[----:B------:R-:W4:Y:S04]  /*1c290*/  LDL.LU.64 R8, [R1+0x190] ;  /* 0x0001900001087983 */ /* 0x000f280000300a00 */
[----:B------:R-:W5:Y:S01]  /*1c2a0*/  LDL.LU.64 R10, [R1+0x198] ;  /* 0x00019800010a7983 */ /* 0x000f620000300a00 */
[----:B--2---:R-:W-:Y:S01]  /*1c2b0*/  HMMA.16816.F32 R24, R16, R2, R24 ;  /* 0x000000021018723c */ /* 0x004fe20000001818 */
[----:B------:R-:W-:-:S02]  /*1c2c0*/  IMAD.MOV.U32 R29, RZ, RZ, R7 ;  /* 0x000000ffff1d7224 */ /* 0x000fc400078e0007 */
[----:B-----5:R-:W-:Y:S04]  /*1c2d0*/  STL.64 [R1+0x1ba8], R10 ;  /* 0x001ba80a01007387 */ /* 0x020fe80000100a00 */
[----:B----4-:R0:W-:Y:S04]  /*1c2e0*/  STL.64 [R1+0x1ba0], R8 ;  /* 0x001ba00801007387 */ /* 0x0101e80000100a00 */
[----:B0-----:R-:W2:Y:S04]  /*1c2f0*/  LDL.LU.64 R8, [R1+0x1a0] ;  /* 0x0001a00001087983 */ /* 0x001ea80000300a00 */
[----:B------:R-:W2:Y:S04]  /*1c300*/  LDL.LU.64 R10, [R1+0x1a8] ;  /* 0x0001a800010a7983 */ /* 0x000ea80000300a00 */
[----:B------:R-:W4:Y:S04]  /*1c310*/  LDL.LU.64 R4, [R1+0x180] ;  /* 0x0001800001047983 */ /* 0x000f280000300a00 */
[----:B------:R-:W4:Y:S04]  /*1c320*/  LDL.LU.64 R6, [R1+0x188] ;  /* 0x0001880001067983 */ /* 0x000f280000300a00 */
[----:B------:R-:W5:Y:S04]  /*1c330*/  LDL.LU R23, [R1+0x430] ;  /* 0x0004300001177983 */ /* 0x000f680000300800 */
[----:B------:R-:W2:Y:S04]  /*1c340*/  LDL.LU R20, [R1+0x2d0] ;  /* 0x0002d00001147983 */ /* 0x000ea80000300800 */
[----:B------:R-:W2:Y:S04]  /*1c350*/  LDL.LU R21, [R1+0x2d4] ;  /* 0x0002d40001157983 */ /* 0x000ea80000300800 */
[----:B------:R-:W2:Y:S04]  /*1c360*/  LDL.LU R22, [R1+0x2f0] ;  /* 0x0002f00001167983 */ /* 0x000ea80000300800 */
[----:B------:R-:W-:Y:S04]  /*1c370*/  STL [R1+0x1b08], R29 ;  /* 0x001b081d01007387 */ /* 0x000fe80000100800 */
[----:B------:R-:W-:Y:S04]  /*1c380*/  STL.64 [R1+0x100], R24 ;  /* 0x0001001801007387 */ /* 0x000fe80000100a00 */
[----:B------:R0:W-:Y:S04]  /*1c390*/  STL.64 [R1+0x108], R26 ;  /* 0x0001081a01007387 */ /* 0x0001e80000100a00 */
[----:B0-----:R-:W2:Y:S04]  /*1c3a0*/  LDL.LU.64 R26, [R1+0x1bd8] ;  /* 0x001bd800011a7983 */ /* 0x001ea80000300a00 */
[----:B------:R-:W3:Y:S02]  /*1c3b0*/  LDL.LU.64 R24, [R1+0x1bd0] ;  /* 0x001bd00001187983 */ /* 0x000ee40000300a00 */
[----:B---3--:R-:W-:-:S15]  /*1c3c0*/  HMMA.16816.F32 R12, R16, R24, R12 ;  /* 0x00000018100c723c */ /* 0x008fde000000180c */
[----:B------:R-:W-:-:S04]  /*1c3d0*/  NOP ;  /* 0x0000000000007918 */ /* 0x000fc80000000000 */
[----:B------:R-:W-:Y:S01]  /*1c3e0*/  STL.64 [R1+0x120], R12 ;  /* 0x0001200c01007387 */ /* 0x000fe20000100a00 */
[----:B------:R-:W-:-:S03]  /*1c3f0*/  IMAD.MOV.U32 R29, RZ, RZ, R15 ;  /* 0x000000ffff1d7224 */ /* 0x000fc600078e000f */
[----:B------:R0:W-:Y:S04]  /*1c400*/  STL [R1+0x128], R14 ;  /* 0x0001280e01007387 */ /* 0x0001e80000100800 */
[----:B0-----:R-:W2:Y:S04]  /*1c410*/  LDL.LU.64 R14, [R1+0x1bc8] ;  /* 0x001bc800010e7983 */ /* 0x001ea80000300a00 */
[----:B------:R-:W2:Y:S02]  /*1c420*/  LDL.LU.64 R12, [R1+0x1bc0] ;  /* 0x001bc000010c7983 */ /* 0x000ea40000300a00 */
[----:B--2---:R-:W-:Y:S02]  /*1c430*/  HMMA.16816.F32 R16, R16, R26, R12 ;  /* 0x0000001a1010723c */ /* 0x004fe4000000180c */
[----:B------:R-:W2:Y:S04]  /*1c440*/  LDL.LU.64 R14, [R1+0x1bb8] ;  /* 0x001bb800010e7983 */ /* 0x000ea80000300a00 */
[----:B------:R-:W2:-:S13]  /*1c450*/  LDL.LU.64 R12, [R1+0x1bb0] ;  /* 0x001bb000010c7983 */ /* 0x000e9a0000300a00 */
[----:B------:R0:W-:Y:S04]  /*1c460*/  STL.64 [R1+0x110], R16 ;  /* 0x0001101001007387 */ /* 0x0001e80000100a00 */
[----:B------:R1:W-:Y:S04]  /*1c470*/  STL.64 [R1+0x118], R18 ;  /* 0x0001181201007387 */ /* 0x0003e80000100a00 */
[----:B0-----:R-:W3:Y:S04]  /*1c480*/  LDL.LU R17, [R1+0x428] ;  /* 0x0004280001117983 */ /* 0x001ee80000300800 */
[----:B-1----:R-:W3:Y:S04]  /*1c490*/  LDL.LU R18, [R1+0x424] ;  /* 0x0004240001127983 */ /* 0x002ee80000300800 */
[----:B------:R-:W3:Y:S01]  /*1c4a0*/  LDL.LU R19, [R1+0x438] ;  /* 0x0004380001137983 */ /* 0x000ee20000300800 */
[----:B--2---:R-:W-:-:S15]  /*1c4b0*/  HMMA.16816.F32 R8, R12, R2, R8 ;  /* 0x000000020c08723c */ /* 0x004fde0000001808 */
[----:B------:R-:W-:-:S04]  /*1c4c0*/  NOP ;  /* 0x0000000000007918 */ /* 0x000fc80000000000 */
[----:B------:R-:W-:Y:S01]  /*1c4d0*/  STL.64 [R1+0x1b0], R8 ;  /* 0x0001b00801007387 */ /* 0x000fe20000100a00 */
[----:B------:R-:W-:-:S03]  /*1c4e0*/  IMAD.MOV.U32 R0, RZ, RZ, R11 ;  /* 0x000000ffff007224 */ /* 0x000fc600078e000b */
[----:B------:R0:W-:Y:S04]  /*1c4f0*/  STL [R1+0x1b8], R10 ;  /* 0x0001b80a01007387 */ /* 0x0001e80000100800 */
[----:B0-----:R-:W2:Y:S04]  /*1c500*/  LDL.LU.64 R10, [R1+0x1ba8] ;  /* 0x001ba800010a7983 */ /* 0x001ea80000300a00 */
[----:B------:R-:W2:Y:S04]  /*1c510*/  LDL.LU.64 R8, [R1+0x1ba0] ;  /* 0x001ba00001087983 */ /* 0x000ea80000300a00 */
[----:B------:R-:W-:Y:S01]  /*1c520*/  STL [R1+0x1ad0], R0 ;  /* 0x001ad00001007387 */ /* 0x000fe20000100800 */
[----:B--2---:R-:W-:-:S15]  /*1c530*/  HMMA.16816.F32 R8, R12, R24, R8 ;  /* 0x000000180c08723c */ /* 0x004fde0000001808 */
[----:B------:R-:W-:-:S04]  /*1c540*/  NOP ;  /* 0x0000000000007918 */ /* 0x000fc80000000000 */
[----:B------:R-:W-:Y:S04]  /*1c550*/  STL.64 [R1+0x1a0], R8 ;  /* 0x0001a00801007387 */ /* 0x000fe80000100a00 */
[----:B------:R0:W-:Y:S04]  /*1c560*/  STL.64 [R1+0x1a8], R10 ;  /* 0x0001a80a01007387 */ /* 0x0001e80000100a00 */
[----:B0-----:R-:W2:Y:S04]  /*1c570*/  LDL.LU.64 R10, [R1+0x1b98] ;  /* 0x001b9800010a7983 */ /* 0x001ea80000300a00 */
[----:B------:R-:W5:Y:S01]  /*1c580*/  LDL.LU.64 R8, [R1+0x1b90] ;  /* 0x001b900001087983 */ /* 0x000f620000300a00 */
[----:B----4-:R-:W-:Y:S03]  /*1c590*/  HMMA.16816.F32 R24, R12, R26, R4 ;  /* 0x0000001a0c18723c */ /* 0x010fe60000001804 */
[----:B------:R-:W4:Y:S04]  /*1c5a0*/  LDL.LU.64 R6, [R1+0x1b88] ;  /* 0x001b880001067983 */ /* 0x000f280000300a00 */
[----:B------:R-:W4:-:S12]  /*1c5b0*/  LDL.LU.64 R4, [R1+0x1b80] ;  /* 0x001b800001047983 */ /* 0x000f180000300a00 */
[----:B------:R-:W-:Y:S04]  /*1c5c0*/  STL [R1+0x19e4], R26 ;  /* 0x0019e41a01007387 */ /* 0x000fe80000100800 */
[----:B------:R-:W-:Y:S01]  /*1c5d0*/  STL [R1+0x19e0], R27 ;  /* 0x0019e01b01007387 */ /* 0x000fe20000100800 */
[----:B---3--:R-:W-:Y:S01]  /*1c5e0*/  IMAD R12, R18, 0x100, R17 ;  /* 0x00000100120c7824 */ /* 0x008fe200078e0211 */
[----:B------:R-:W-:Y:S02]  /*1c5f0*/  F2FP.F16.E4M3.UNPACK_B R20, R20.H1 ;  /* 0x00000014ff14723e */ /* 0x000fe400030006ff */
[----:B------:R-:W-:Y:S02]  /*1c600*/  F2FP.F16.E4M3.UNPACK_B R21, R21.H1 ;  /* 0x00000015ff15723e */ /* 0x000fe400030006ff */
[----:B------:R-:W-:Y:S01]  /*1c610*/  F2FP.F16.E4M3.UNPACK_B R12, R12 ;  /* 0x0000000cff0c723e */ /* 0x000fe200020006ff */
[----:B-----5:R-:W-:-:S02]  /*1c620*/  IMAD R13, R8, 0x100, R23 ;  /* 0x00000100080d7824 */ /* 0x020fc400078e0217 */
[----:B------:R-:W3:Y:S01]  /*1c630*/  LDL.LU R23, [R1+0x304] ;  /* 0x0003040001177983 */ /* 0x000ee20000300800 */
[----:B------:R-:W-:Y:S02]  /*1c640*/  IMAD R14, R9, 0x100, R19 ;  /* 0x00000100090e7824 */ /* 0x000fe400078e0213 */
[----:B--2---:R-:W-:Y:S01]  /*1c650*/  IMAD R15, R11, 0x100, R10 ;  /* 0x000001000b0f7824 */ /* 0x004fe200078e020a */
[----:B------:R-:W-:Y:S01]  /*1c660*/  F2FP.F16.E4M3.UNPACK_B R13, R13 ;  /* 0x0000000dff0d723e */ /* 0x000fe200020006ff */
[----:B------:R-:W2:Y:S01]  /*1c670*/  LDL.LU R8, [R1+0x320] ;  /* 0x0003200001087983 */ /* 0x000ea20000300800 */
[----:B------:R-:W-:Y:S02]  /*1c680*/  F2FP.F16.E4M3.UNPACK_B R14, R14 ;  /* 0x0000000eff0e723e */ /* 0x000fe400020006ff */
[----:B------:R-:W-:Y:S01]  /*1c690*/  F2FP.F16.E4M3.UNPACK_B R15, R15 ;  /* 0x0000000fff0f723e */ /* 0x000fe200020006ff */
[----:B------:R-:W5:Y:S04]  /*1c6a0*/  LDL.LU R19, [R1+0x2f4] ;  /* 0x0002f40001137983 */ /* 0x000f680000300800 */
[----:B------:R-:W2:Y:S02]  /*1c6b0*/  LDL.LU R11, [R1+0x340] ;  /* 0x00034000010b7983 */ /* 0x000ea40000300800 */
[----:B----4-:R-:W-:Y:S02]  /*1c6c0*/  HMMA.16816.F32 R4, R12, R20, R4 ;  /* 0x000000140c04723c */ /* 0x010fe40000001804 */
[----:B------:R-:W4:Y:S04]  /*1c6d0*/  LDL.LU R10, [R1+0x344] ;  /* 0x00034400010a7983 */ /* 0x000f280000300800 */
[----:B------:R-:W2:Y:S04]  /*1c6e0*/  LDL.LU R0, [R1+0x2e0] ;  /* 0x0002e00001007983 */ /* 0x000ea80000300800 */
[----:B------:R-:W2:Y:S04]  /*1c6f0*/  LDL.LU R16, [R1+0x2e4] ;  /* 0x0002e40001107983 */ /* 0x000ea80000300800 */
[----:B------:R-:W2:Y:S04]  /*1c700*/  LDL.LU R17, [R1+0x300] ;  /* 0x0003000001117983 */ /* 0x000ea80000300800 */
[----:B------:R-:W2:Y:S04]  /*1c710*/  LDL.LU R9, [R1+0x324] ;  /* 0x0003240001097983 */ /* 0x000ea80000300800 */
[----:B------:R0:W-:Y:S04]  /*1c720*/  STL.64 [R1+0x1d0], R4 ;  /* 0x0001d00401007387 */ /* 0x0001e80000100a00 */
[----:B------:R1:W-:Y:S01]  /*1c730*/  STL.64 [R1+0x1d8], R6 ;  /* 0x0001d80601007387 */ /* 0x0003e20000100a00 */
[----:B------:R-:W-:-:S03]  /*1c740*/  F2FP.F16.E4M3.UNPACK_B R18, R22.H1 ;  /* 0x00000016ff12723e */ /* 0x000fc600030006ff */
[----:B0-----:R-:W2:Y:S04]  /*1c750*/  LDL.LU R4, [R1] ;  /* 0x0000000001047983 */ /* 0x001ea80000300800 */
[----:B------:R-:W2:Y:S04]  /*1c760*/  LDL.LU R5, [R1+0x4] ;  /* 0x0000040001057983 */ /* 0x000ea80000300800 */
[----:B-1----:R-:W2:Y:S04]  /*1c770*/  LDL.LU R6, [R1+0x8] ;  /* 0x0000080001067983 */ /* 0x002ea80000300800 */
[----:B------:R-:W2:Y:S04]  /*1c780*/  LDL.LU R7, [R1+0xc] ;  /* 0x00000c0001077983 */ /* 0x000ea80000300800 */
[----:B---3--:R-:W-:Y:S04]  /*1c790*/  STL [R1+0x1b68], R23 ;  /* 0x001b681701007387 */ /* 0x008fe80000100800 */
[----:B------:R0:W-:Y:S04]  /*1c7a0*/  STL.64 [R1+0x1b60], R20 ;  /* 0x001b601401007387 */ /* 0x0001e80000100a00 */
[----:B0-----:R-:W3:Y:S04]  /*1c7b0*/  LDL.LU R20, [R1+0x50] ;  /* 0x0000500001147983 */ /* 0x001ee80000300800 */
[----:B------:R-:W3:Y:S04]  /*1c7c0*/  LDL.LU R21, [R1+0x54] ;  /* 0x0000540001157983 */ /* 0x000ee80000300800 */
[----:B------:R-:W2:Y:S04]  /*1c7d0*/  LDL.LU R22, [R1+0x58] ;  /* 0x0000580001167983 */ /* 0x000ea80000300800 */
[----:B------:R-:W2:Y:S01]  /*1c7e0*/  LDL.LU R23, [R1+0x5c] ;  /* 0x00005c0001177983 */ /* 0x000ea20000300800 */
[----:B-----5:R-:W-:-:S03]  /*1c7f0*/  F2FP.F16.E4M3.UNPACK_B R19, R19.H1 ;  /* 0x00000013ff13723e */ /* 0x020fc600030006ff */
[----:B--2---:R-:W-:Y:S04]  /*1c800*/  STL.64 [R1+0x1b78], R22 ;  /* 0x001b781601007387 */ /* 0x004fe80000100a00 */
[----:B---3--:R0:W-:Y:S04]  /*1c810*/  STL.64 [R1+0x1b70], R20 ;  /* 0x001b701401007387 */ /* 0x0081e80000100a00 */
[----:B0-----:R-:W2:Y:S04]  /*1c820*/  LDL.LU R20, [R1+0x60] ;  /* 0x0000600001147983 */ /* 0x001ea80000300800 */
[----:B------:R-:W2:Y:S04]  /*1c830*/  LDL.LU R21, [R1+0x64] ;  /* 0x0000640001157983 */ /* 0x000ea80000300800 */
[----:B------:R-:W2:Y:S04]  /*1c840*/  LDL.LU R22, [R1+0x68] ;  /* 0x0000680001167983 */ /* 0x000ea80000300800 */
[----:B------:R-:W2:Y:S01]  /*1c850*/  LDL.LU R23, [R1+0x6c] ;  /* 0x00006c0001177983 */ /* 0x000ea20000300800 */
[----:B------:R-:W-:Y:S01]  /*1c860*/  HMMA.16816.F32 R4, R12, R18, R4 ;  /* 0x000000120c04723c */ /* 0x000fe20000001804 */
[----:B------:R-:W-:-:S02]  /*1c870*/  F2FP.F16.E4M3.UNPACK_B R2, R11.H1 ;  /* 0x0000000bff02723e */ /* 0x000fc400030006ff */
[----:B----4-:R-:W-:-:S15]  /*1c880*/  F2FP.F16.E4M3.UNPACK_B R3, R10.H1 ;  /* 0x0000000aff03723e */ /* 0x010fde00030006ff */
[----:B------:R-:W-:Y:S01]  /*1c890*/  NOP ;  /* 0x0000000000007918 */ /* 0x000fe20000000000 */
[----:B------:R-:W-:Y:S01]  /*1c8a0*/  IMAD.MOV.U32 R26, RZ, RZ, R4 ;  /* 0x000000ffff1a7224 */ /* 0x000fe200078e0004 */
[----:B------:R-:W-:Y:S04]  /*1c8b0*/  STL [R1+0x1e4], R5 ;  /* 0x0001e40501007387 */ /* 0x000fe80000100800 */
[----:B------:R-:W-:Y:S04]  /*1c8c0*/  STL.64 [R1+0x1e8], R6 ;  /* 0x0001e80601007387 */ /* 0x000fe80000100a00 */
[----:B------:R-:W3:Y:S04]  /*1c8d0*/  LDL.LU R11, [R1+0x314] ;  /* 0x00031400010b7983 */ /* 0x000ee80000300800 */
[----:B------:R-:W-:Y:S04]  /*1c8e0*/  STL [R1+0x1b18], R26 ;  /* 0x001b181a01007387 */ /* 0x000fe80000100800 */
[----:B------:R0:W-:Y:S04]  /*1c8f0*/  STL.64 [R1+0x1b10], R24 ;  /* 0x001b101801007387 */ /* 0x0001e80000100a00 */
[----:B0-----:R-:W4:Y:S04]  /*1c900*/  LDL.LU R24, [R1+0x40] ;  /* 0x0000400001187983 */ /* 0x001f280000300800 */
[----:B------:R-:W4:Y:S04]  /*1c910*/  LDL.LU R25, [R1+0x44] ;  /* 0x0000440001197983 */ /* 0x000f280000300800 */
[----:B------:R-:W4:Y:S04]  /*1c920*/  LDL.LU R26, [R1+0x48] ;  /* 0x00004800011a7983 */ /* 0x000f280000300800 */
[----:B------:R-:W4:Y:S04]  /*1c930*/  LDL.LU R27, [R1+0x4c] ;  /* 0x00004c00011b7983 */ /* 0x000f280000300800 */
[----:B------:R-:W5:Y:S01]  /*1c940*/  LDL.LU R10, [R1+0x310] ;  /* 0x00031000010a7983 */ /* 0x000f620000300800 */
[----:B--2---:R-:W-:-:S15]  /*1c950*/  HMMA.16816.F32 R20, R12, R2, R20 ;  /* 0x000000020c14723c */ /* 0x004fde0000001814 */
[----:B------:R-:W-:-:S04]  /*1c960*/  NOP ;  /* 0x0000000000007918 */ /* 0x000fc80000000000 */
[----:B------:R-:W-:Y:S04]  /*1c970*/  STL.64 [R1+0x240], R20 ;  /* 0x0002401401007387 */ /* 0x000fe80000100a00 */
[----:B------:R0:W-:Y:S04]  /*1c980*/  STL.64 [R1+0x248], R22 ;  /* 0x0002481601007387 */ /* 0x0001e80000100a00 */
[----:B0-----:R-:W2:Y:S04]  /*1c990*/  LDL.LU.64 R22, [R1+0x1b78] ;  /* 0x001b780001167983 */ /* 0x001ea80000300a00 */
[----:B------:R-:W2:Y:S01]  /*1c9a0*/  LDL.LU.64 R20, [R1+0x1b70] ;  /* 0x001b700001147983 */ /* 0x000ea20000300a00 */
[----:B------:R-:W-:-:S02]  /*1c9b0*/  F2FP.F16.E4M3.UNPACK_B R4, R0.H1 ;  /* 0x00000000ff04723e */ /* 0x000fc400030006ff */
[----:B------:R-:W-:-:S07]  /*1c9c0*/  F2FP.F16.E4M3.UNPACK_B R5, R16.H1 ;  /* 0x00000010ff05723e */ /* 0x000fce00030006ff */
[----:B--2---:R-:W-:-:S15]  /*1c9d0*/  HMMA.16816.F32 R20, R12, R4, R20 ;  /* 0x000000040c14723c */ /* 0x004fde0000001814 */
[----:B------:R-:W-:-:S04]  /*1c9e0*/  NOP ;  /* 0x0000000000007918 */ /* 0x000fc80000000000 */
[----:B------:R-:W-:Y:S04]  /*1c9f0*/  STL.64 [R1+0x260], R20 ;  /* 0x0002601401007387 */ /* 0x000fe80000100a00 */
[----:B------:R0:W-:Y:S04]  /*1ca00*/  STL.64 [R1+0x268], R22 ;  /* 0x0002681601007387 */ /* 0x0001e80000100a00 */
[----:B0-----:R-:W2:Y:S01]  /*1ca10*/  LDL.LU R23, [R1+0x1b68] ;  /* 0x001b680001177983 */ /* 0x001ea20000300800 */
[----:B------:R-:W-:-:S03]  /*1ca20*/  F2FP.F16.E4M3.UNPACK_B R6, R17.H1 ;  /* 0x00000011ff06723e */ /* 0x000fc600030006ff */
[----:B------:R-:W3:Y:S01]  /*1ca30*/  LDL.LU.64 R20, [R1+0x1b60] ;  /* 0x001b600001147983 */ /* 0x000ee20000300a00 */
[----:B--2---:R-:W-:-:S07]  /*1ca40*/  F2FP.F16.E4M3.UNPACK_B R7, R23.H1 ;  /* 0x00000017ff07723e */ /* 0x004fce00030006ff */
[----:B----4-:R-:W-:Y:S01]  /*1ca50*/  HMMA.16816.F32 R24, R12, R6, R24 ;  /* 0x000000060c18723c */ /* 0x010fe20000001818 */
[----:B------:R-:W-:Y:S04]  /*1ca60*/  STL.64 [R1+0x1b28], R6 ;  /* 0x001b280601007387 */ /* 0x000fe80000100a00 */
[----:B------:R0:W-:-:S14]  /*1ca70*/  STL.64 [R1+0x1b20], R4 ;  /* 0x001b200401007387 */ /* 0x0001dc0000100a00 */
[----:B------:R1:W-:Y:S04]  /*1ca80*/  STL.64 [R1+0x250], R24 ;  /* 0x0002501801007387 */ /* 0x0003e80000100a00 */
[----:B------:R2:W-:Y:S04]  /*1ca90*/  STL.64 [R1+0x258], R26 ;  /* 0x0002581a01007387 */ /* 0x0005e80000100a00 */
[----:B0-----:R-:W4:Y:S04]  /*1caa0*/  LDL.LU R4, [R1+0x30] ;  /* 0x0000300001047983 */ /* 0x001f280000300800 */
[----:B------:R-:W4:Y:S04]  /*1cab0*/  LDL.LU R5, [R1+0x34] ;  /* 0x0000340001057983 */ /* 0x000f280000300800 */
[----:B------:R-:W4:Y:S04]  /*1cac0*/  LDL.LU R6, [R1+0x38] ;  /* 0x0000380001067983 */ /* 0x000f280000300800 */
[----:B------:R-:W4:Y:S04]  /*1cad0*/  LDL.LU R7, [R1+0x3c] ;  /* 0x00003c0001077983 */ /* 0x000f280000300800 */
[----:B-1----:R-:W3:Y:S04]  /*1cae0*/  LDL.LU R24, [R1+0x90] ;  /* 0x0000900001187983 */ /* 0x002ee80000300800 */
[----:B------:R-:W3:Y:S04]  /*1caf0*/  LDL.LU R25, [R1+0x94] ;  /* 0x0000940001197983 */ /* 0x000ee80000300800 */
[----:B--2---:R-:W2:Y:S04]  /*1cb00*/  LDL.LU R26, [R1+0x98] ;  /* 0x00009800011a7983 */ /* 0x004ea80000300800 */
[----:B------:R-:W2:Y:S04]  /*1cb10*/  LDL.LU R27, [R1+0x9c] ;  /* 0x00009c00011b7983 */ /* 0x000ea80000300800 */
[----:B------:R-:W2:Y:S04]  /*1cb20*/  LDL.LU R16, [R1+0x330] ;  /* 0x0003300001107983 */ /* 0x000ea80000300800 */
[----:B------:R-:W2:Y:S04]  /*1cb30*/  LDL.LU R17, [R1+0x334] ;  /* 0x0003340001117983 */ /* 0x000ea80000300800 */
[----:B------:R-:W2:Y:S04]  /*1cb40*/  LDL.LU R0, [R1+0x458] ;  /* 0x0004580001007983 */ /* 0x000ea80000300800 */
[----:B------:R-:W2:Y:S04]  /*1cb50*/  LDL.LU R22, [R1+0x454] ;  /* 0x0004540001167983 */ /* 0x000ea80000300800 */
[----:B------:R-:W2:Y:S01]  /*1cb60*/  LDL.LU R23, [R1+0x460] ;  /* 0x0004600001177983 */ /* 0x000ea20000300800 */
[----:B------:R-:W-:-:S02]  /*1cb70*/  F2FP.F16.E4M3.UNPACK_B R8, R8.H1 ;  /* 0x00000008ff08723e */ /* 0x000fc400030006ff */
[----:B------:R-:W-:-:S07]  /*1cb80*/  F2FP.F16.E4M3.UNPACK_B R9, R9.H1 ;  /* 0x00000009ff09723e */ /* 0x000fce00030006ff */
[----:B----4-:R-:W-:Y:S01]  /*1cb90*/  HMMA.16816.F32 R4, R12, R8, R4 ;  /* 0x000000080c04723c */ /* 0x010fe20000001804 */
[----:B--2---:R0:W-:Y:S04]  /*1cba0*/  STL.64 [R1+0x1b58], R22 ;  /* 0x001b581601007387 */ /* 0x0041e80000100a00 */
[----:B---3--:R1:W-:Y:S01]  /*1cbb0*/  STL.64 [R1+0x1b50], R20 ;  /* 0x001b501401007387 */ /* 0x0083e20000100a00 */
[----:B0-----:R-:W-:-:S03]  /*1cbc0*/  IMAD.MOV.U32 R23, RZ, RZ, R28 ;  /* 0x000000ffff177224 */ /* 0x001fc600078e001c */
[----:B-1----:R-:W2:Y:S04]  /*1cbd0*/  LDL.LU R20, [R1+0x20] ;  /* 0x0000200001147983 */ /* 0x002ea80000300800 */
[----:B------:R-:W2:Y:S04]  /*1cbe0*/  LDL.LU R21, [R1+0x24] ;  /* 0x0000240001157983 */ /* 0x000ea80000300800 */
[----:B------:R-:W2:Y:S04]  /*1cbf0*/  LDL.LU R22, [R1+0x28] ;  /* 0x0000280001167983 */ /* 0x000ea80000300800 */
[----:B------:R-:W3:Y:S04]  /*1cc00*/  LDL.LU R28, [R1+0x45c] ;  /* 0x00045c00011c7983 */ /* 0x000ee80000300800 */
[----:B------:R0:W-:Y:S04]  /*1cc10*/  STL.64 [R1+0x280], R4 ;  /* 0x0002800401007387 */ /* 0x0001e80000100a00 */
[----:B------:R1:W-:Y:S04]  /*1cc20*/  STL.64 [R1+0x288], R6 ;  /* 0x0002880601007387 */ /* 0x0003e80000100a00 */
[----:B0-----:R-:W4:Y:S04]  /*1cc30*/  LDL.LU R4, [R1+0xc0] ;  /* 0x0000c00001047983 */ /* 0x001f280000300800 */
[----:B------:R-:W4:Y:S04]  /*1cc40*/  LDL.LU R5, [R1+0xc4] ;  /* 0x0000c40001057983 */ /* 0x000f280000300800 */
[----:B-1----:R-:W2:Y:S04]  /*1cc50*/  LDL.LU R6, [R1+0xc8] ;  /* 0x0000c80001067983 */ /* 0x002ea80000300800 */
[----:B------:R-:W2:Y:S01]  /*1cc60*/  LDL.LU R7, [R1+0xcc] ;  /* 0x0000cc0001077983 */ /* 0x000ea20000300800 */
[----:B-----5:R-:W-:-:S02]  /*1cc70*/  F2FP.F16.E4M3.UNPACK_B R10, R10.H1 ;  /* 0x0000000aff0a723e */ /* 0x020fc400030006ff */
[----:B------:R-:W-:Y:S02]  /*1cc80*/  F2FP.F16.E4M3.UNPACK_B R11, R11.H1 ;  /* 0x0000000bff0b723e */ /* 0x000fe400030006ff */
[----:B------:R-:W-:Y:S02]  /*1cc90*/  F2FP.F16.E4M3.UNPACK_B R16, R16.H1 ;  /* 0x00000010ff10723e */ /* 0x000fe400030006ff */
[----:B------:R-:W-:Y:S01]  /*1cca0*/  F2FP.F16.E4M3.UNPACK_B R17, R17.H1 ;  /* 0x00000011ff11723e */ /* 0x000fe200030006ff */
[----:B--2---:R-:W-:Y:S04]  /*1ccb0*/  STL.64 [R1+0x1b38], R6 ;  /* 0x001b380601007387 */ /* 0x004fe80000100a00 */
[----:B----4-:R0:W-:Y:S04]  /*1ccc0*/  STL.64 [R1+0x1b30], R4 ;  /* 0x001b300401007387 */ /* 0x0101e80000100a00 */
[----:B0-----:R-:W2:Y:S04]  /*1ccd0*/  LDL.LU R4, [R1+0xd0] ;  /* 0x0000d00001047983 */ /* 0x001ea80000300800 */
[----:B------:R-:W2:Y:S04]  /*1cce0*/  LDL.LU R5, [R1+0xd4] ;  /* 0x0000d40001057983 */ /* 0x000ea80000300800 */
[----:B------:R-:W4:Y:S04]  /*1ccf0*/  LDL.LU R6, [R1+0xd8] ;  /* 0x0000d80001067983 */ /* 0x000f280000300800 */
[----:B------:R-:W4:Y:S01]  /*1cd00*/  LDL.LU R7, [R1+0xdc] ;  /* 0x0000dc0001077983 */ /* 0x000f220000300800 */
[C---:B------:R-:W-:Y:S08]  /*1cd10*/  HMMA.16816.F32 R24, R12.reuse, R10, R24 ;  /* 0x0000000a0c18723c */ /* 0x040ff00000001818 */
[----:B------:R-:W-:Y:S01]  /*1cd20*/  HMMA.16816.F32 R12, R12, R16, R20 ;  /* 0x000000100c0c723c */ /* 0x000fe20000001814 */
[----:B----4-:R-:W-:Y:S04]  /*1cd30*/  STL.64 [R1+0x1b48], R6 ;  /* 0x001b480601007387 */ /* 0x010fe80000100a00 */
[----:B--2---:R0:W-:Y:S04]  /*1cd40*/  STL.64 [R1+0x1b40], R4 ;  /* 0x001b400401007387 */ /* 0x0041e80000100a00 */
[----:B0-----:R-:W2:Y:S04]  /*1cd50*/  LDL.LU R4, [R1+0xe0] ;  /* 0x0000e00001047983 */ /* 0x001ea80000300800 */
[----:B------:R-:W2:Y:S04]  /*1cd60*/  LDL.LU R5, [R1+0xe4] ;  /* 0x0000e40001057983 */ /* 0x000ea80000300800 */
[----:B------:R-:W2:Y:S04]  /*1cd70*/  LDL.LU R6, [R1+0xe8] ;  /* 0x0000e80001067983 */ /* 0x000ea80000300800 */
[----:B------:R-:W2:Y:S04]  /*1cd80*/  LDL.LU R7, [R1+0xec] ;  /* 0x0000ec0001077983 */ /* 0x000ea80000300800 */
[----:B------:R0:W-:Y:S04]  /*1cd90*/  STL.64 [R1+0x290], R24 ;  /* 0x0002901801007387 */ /* 0x0001e80000100a00 */
[----:B------:R1:W-:Y:S04]  /*1cda0*/  STL.64 [R1+0x298], R26 ;  /* 0x0002981a01007387 */ /* 0x0003e80000100a00 */
[----:B0-----:R-:W4:Y:S04]  /*1cdb0*/  LDL.LU R24, [R1+0xb0] ;  /* 0x0000b00001187983 */ /* 0x001f280000300800 */
[----:B------:R-:W4:Y:S04]  /*1cdc0*/  LDL.LU R25, [R1+0xb4] ;  /* 0x0000b40001197983 */ /* 0x000f280000300800 */
[----:B-1----:R-:W4:Y:S04]  /*1cdd0*/  LDL.LU R26, [R1+0xb8] ;  /* 0x0000b800011a7983 */ /* 0x002f280000300800 */
[----:B------:R-:W4:Y:S04]  /*1cde0*/  LDL.LU R27, [R1+0xbc] ;  /* 0x0000bc00011b7983 */ /* 0x000f280000300800 */
[----:B------:R-:W5:Y:S04]  /*1cdf0*/  LDL.LU.64 R22, [R1+0x1b58] ;  /* 0x001b580001167983 */ /* 0x000f680000300a00 */
[----:B------:R-:W2:Y:S04]  /*1ce00*/  LDL.LU.64 R20, [R1+0x1b50] ;  /* 0x001b500001147983 */ /* 0x000ea80000300a00 */
[----:B------:R0:W-:Y:S04]  /*1ce10*/  STL.64 [R1+0x270], R12 ;  /* 0x0002700c01007387 */ /* 0x0001e80000100a00 */
[----:B------:R1:W-:Y:S04]  /*1ce20*/  STL.64 [R1+0x278], R14 ;  /* 0x0002780e01007387 */ /* 0x0003e80000100a00 */
[----:B0-----:R-:W2:Y:S04]  /*1ce30*/  LDL.LU R12, [R1+0x448] ;  /* 0x00044800010c7983 */ /* 0x001ea80000300800 */
[----:B------:R-:W2:Y:S04]  /*1ce40*/  LDL.LU R13, [R1+0x444] ;  /* 0x00044400010d7983 */ /* 0x000ea80000300800 */
[----:B-1----:R-:W3:Y:S04]  /*1ce50*/  LDL.LU R14, [R1+0x450] ;  /* 0x00045000010e7983 */ /* 0x002ee80000300800 */
[----:B------:R-:W3:Y:S01]  /*1ce60*/  LDL.LU R15, [R1+0x44c] ;  /* 0x00044c00010f7983 */ /* 0x000ee20000300800 */
[----:B--2---:R-:W-:-:S02]  /*1ce70*/  IMAD R12, R13, 0x100, R12 ;  /* 0x000001000d0c7824 */ /* 0x004fc400078e020c */
[----:B---3--:R-:W-:Y:S02]  /*1ce80*/  IMAD R13, R15, 0x100, R14 ;  /* 0x000001000f0d7824 */ /* 0x008fe400078e020e */
[----:B-----5:R-:W-:Y:S02]  /*1ce90*/  IMAD R14, R22, 0x100, R0 ;  /* 0x00000100160e7824 */ /* 0x020fe400078e0200 */
[----:B------:R-:W-:Y:S01]  /*1cea0*/  IMAD R15, R28, 0x100, R23 ;  /* 0x000001001c0f7824 */ /* 0x000fe200078e0217 */
[----:B------:R-:W-:Y:S02]  /*1ceb0*/  F2FP.F16.E4M3.UNPACK_B R12, R12 ;  /* 0x0000000cff0c723e */ /* 0x000fe400020006ff */
[----:B------:R-:W-:Y:S02]  /*1cec0*/  F2FP.F16.E4M3.UNPACK_B R13, R13 ;  /* 0x0000000dff0d723e */ /* 0x000fe400020006ff */
[----:B------:R-:W-:Y:S02]  /*1ced0*/  F2FP.F16.E4M3.UNPACK_B R14, R14 ;  /* 0x0000000eff0e723e */ /* 0x000fe400020006ff */
[----:B------:R-:W-:-:S07]  /*1cee0*/  F2FP.F16.E4M3.UNPACK_B R15, R15 ;  /* 0x0000000fff0f723e */ /* 0x000fce00020006ff */
[----:B------:R-:W-:-:S15]  /*1cef0*/  HMMA.16816.F32 R4, R12, R20, R4 ;  /* 0x000000140c04723c */ /* 0x000fde0000001804 */
[----:B------:R-:W-:-:S04]  /*1cf00*/  NOP ;  /* 0x0000000000007918 */ /* 0x000fc80000000000 */
[----:B------:R-:W-:Y:S01]  /*1cf10*/  IMAD.MOV.U32 R23, RZ, RZ, R6 ;  /* 0x000000ffff177224 */ /* 0x000fe200078e0006 */
[----:B------:R0:W-:Y:S01]  /*1cf20*/  STL [R1+0x2c0], R4 ;  /* 0x0002c00401007387 */ /* 0x0001e20000100800 */
[----:B------:R-:W-:Y:S02]  /*1cf30*/  IMAD.MOV.U32 R22, RZ, RZ, R7 ;  /* 0x000000ffff167224 */ /* 0x000fe400078e0007 */
[----:B------:R-:W-:Y:S01]  /*1cf40*/  IMAD.MOV.U32 R28, RZ, RZ, R5 ;  /* 0x000000ffff1c7224 */ /* 0x000fe200078e0005 */
[----:B------:R-:W2:Y:S04]  /*1cf50*/  LDL.LU.64 R6, [R1+0x1b48] ;  /* 0x001b480001067983 */ /* 0x000ea80000300a00 */
[----:B0-----:R-:W2:Y:S04]  /*1cf60*/  LDL.LU.64 R4, [R1+0x1b40] ;  /* 0x001b400001047983 */ /* 0x001ea80000300a00 */
[----:B------:R-:W-:Y:S04]  /*1cf70*/  STL [R1+0x1970], R22 ;  /* 0x0019701601007387 */ /* 0x000fe80000100800 */
[----:B------:R-:W-:Y:S04]  /*1cf80*/  STL [R1+0x196c], R23 ;  /* 0x00196c1701007387 */ /* 0x000fe80000100800 */
[----:B------:R-:W-:Y:S01]  /*1cf90*/  STL [R1+0x1968], R28 ;  /* 0x0019681c01007387 */ /* 0x000fe20000100800 */
        /* <DEDUP_REMOVED lines=8> */
[----:B0-----:R-:W3:Y:S04]  /*1d020*/  LDL.LU R16, [R1+0xa0] ;  /* 0x0000a00001107983 */ /* 0x001ee80000300800 */
[----:B------:R-:W3:Y:S04]  /*1d030*/  LDL.LU R17, [R1+0xa4] ;  /* 0x0000a40001117983 */ /* 0x000ee80000300800 */
[----:B------:R-:W3:Y:S04]  /*1d040*/  LDL.LU R18, [R1+0xa8] ;  /* 0x0000a80001127983 */ /* 0x000ee80000300800 */
[----:B------:R-:W3:Y:S01]  /*1d050*/  LDL.LU R19, [R1+0xac] ;  /* 0x0000ac0001137983 */ /* 0x000ee20000300800 */
[----:B--2---:R-:W-:-:S15]  /*1d060*/  HMMA.16816.F32 R4, R12, R2, R4 ;  /* 0x000000020c04723c */ /* 0x004fde0000001804 */
[----:B------:R-:W-:-:S04]  /*1d070*/  NOP ;  /* 0x0000000000007918 */ /* 0x000fc80000000000 */
[----:B------:R-:W-:Y:S01]  /*1d080*/  IMAD.MOV.U32 R23, RZ, RZ, R6 ;  /* 0x000000ffff177224 */ /* 0x000fe200078e0006 */
[----:B------:R0:W-:Y:S01]  /*1d090*/  STL [R1+0x2a0], R4 ;  /* 0x0002a00401007387 */ /* 0x0001e20000100800 */
[----:B------:R-:W-:Y:S02]  /*1d0a0*/  IMAD.MOV.U32 R28, RZ, RZ, R7 ;  /* 0x000000ffff1c7224 */ /* 0x000fe400078e0007 */
[----:B------:R-:W-:Y:S01]  /*1d0b0*/  IMAD.MOV.U32 R22, RZ, RZ, R5 ;  /* 0x000000ffff167224 */ /* 0x000fe200078e0005 */
[----:B------:R-:W3:Y:S04]  /*1d0c0*/  LDL.LU.64 R6, [R1+0x1b28] ;  /* 0x001b280001067983 */ /* 0x000ee80000300a00 */
[----:B0-----:R-:W4:Y:S04]  /*1d0d0*/  LDL.LU.64 R4, [R1+0x1b20] ;  /* 0x001b200001047983 */ /* 0x001f280000300a00 */
[----:B------:R-:W-:Y:S04]  /*1d0e0*/  STL [R1+0x197c], R28 ;  /* 0x00197c1c01007387 */ /* 0x000fe80000100800 */
[----:B------:R-:W-:Y:S04]  /*1d0f0*/  STL [R1+0x1978], R23 ;  /* 0x0019781701007387 */ /* 0x000fe80000100800 */
[----:B------:R-:W-:Y:S01]  /*1d100*/  STL [R1+0x1974], R22 ;  /* 0x0019741601007387 */ /* 0x000fe20000100800 */
[C---:B---3--:R-:W-:Y:S08]  /*1d110*/  HMMA.16816.F32 R16, R12.reuse, R6, R16 ;  /* 0x000000060c10723c */ /* 0x048ff00000001810 */
[----:B----4-:R-:W-:-:S15]  /*1d120*/  HMMA.16816.F32 R24, R12, R4, R24 ;  /* 0x000000040c18723c */ /* 0x010fde0000001818 */
[----:B------:R-:W-:-:S04]  /*1d130*/  NOP ;  /* 0x0000000000007918 */ /* 0x000fc80000000000 */
[----:B------:R-:W-:Y:S04]  /*1d140*/  STL.64 [R1+0x1c0], R24 ;  /* 0x0001c01801007387 */ /* 0x000fe80000100a00 */
[----:B------:R0:W-:Y:S04]  /*1d150*/  STL.64 [R1+0x1c8], R26 ;  /* 0x0001c81a01007387 */ /* 0x0001e80000100a00 */
[----:B0-----:R-:W2:Y:S04]  /*1d160*/  LDL.LU R26, [R1+0x1b18] ;  /* 0x001b1800011a7983 */ /* 0x001ea80000300800 */
[----:B------:R-:W3:Y:S04]  /*1d170*/  LDL.LU.64 R24, [R1+0x1b10] ;  /* 0x001b100001187983 */ /* 0x000ee80000300a00 */
[----:B------:R-:W-:Y:S04]  /*1d180*/  STL [R1+0x190], R16 ;  /* 0x0001901001007387 */ /* 0x000fe80000100800 */
[----:B------:R-:W-:Y:S04]  /*1d190*/  STL.64 [R1+0x1aa8], R6 ;  /* 0x001aa80601007387 */ /* 0x000fe80000100a00 */
[----:B------:R-:W-:Y:S04]  /*1d1a0*/  STL.64 [R1+0x1aa0], R4 ;  /* 0x001aa00401007387 */ /* 0x000fe80000100a00 */
[----:B------:R-:W2:Y:S04]  /*1d1b0*/  LDL.LU R27, [R1+0x490] ;  /* 0x00049000011b7983 */ /* 0x000ea80000300800 */
[----:B--2---:R-:W-:Y:S04]  /*1d1c0*/  STL.64 [R1+0x1a68], R26 ;  /* 0x001a681a01007387 */ /* 0x004fe80000100a00 */
[----:B---3--:R0:W-:Y:S04]  /*1d1d0*/  STL.64 [R1+0x1a60], R24 ;  /* 0x001a601801007387 */ /* 0x0081e80000100a00 */
[----:B0-----:R-:W2:Y:S04]  /*1d1e0*/  LDL.LU R24, [R1+0x120] ;  /* 0x0001200001187983 */ /* 0x001ea80000300800 */
[----:B------:R-:W2:Y:S04]  /*1d1f0*/  LDL.LU R25, [R1+0x124] ;  /* 0x0001240001197983 */ /* 0x000ea80000300800 */
[----:B------:R-:W3:Y:S01]  /*1d200*/  LDL.LU R26, [R1+0x128] ;  /* 0x00012800011a7983 */ /* 0x000ee20000300800 */
[----:B------:R-:W-:-:S03]  /*1d210*/  IMAD.MOV.U32 R27, RZ, RZ, R29 ;  /* 0x000000ffff1b7224 */ /* 0x000fc600078e001d */
[----:B------:R-:W4:Y:S04]  /*1d220*/  LDL.LU R29, [R1+0x1b08] ;  /* 0x001b0800011d7983 */ /* 0x000f280000300800 */
[----:B---3--:R-:W-:Y:S04]  /*1d230*/  STL.64 [R1+0x1a78], R26 ;  /* 0x001a781a01007387 */ /* 0x008fe80000100a00 */
[----:B--2---:R0:W-:Y:S04]  /*1d240*/  STL.64 [R1+0x1a70], R24 ;  /* 0x001a701801007387 */ /* 0x0041e80000100a00 */
[----:B0-----:R-:W2:Y:S04]  /*1d250*/  LDL.LU R24, [R1+0x100] ;  /* 0x0001000001187983 */ /* 0x001ea80000300800 */
[----:B------:R-:W2:Y:S04]  /*1d260*/  LDL.LU R25, [R1+0x104] ;  /* 0x0001040001197983 */ /* 0x000ea80000300800 */
[----:B------:R-:W3:Y:S04]  /*1d270*/  LDL.LU R26, [R1+0x108] ;  /* 0x00010800011a7983 */ /* 0x000ee80000300800 */
[----:B------:R-:W3:Y:S04]  /*1d280*/  LDL.LU R27, [R1+0x10c] ;  /* 0x00010c00011b7983 */ /* 0x000ee80000300800 */
[----:B------:R-:W5:Y:S04]  /*1d290*/  LDL.LU R4, [R1+0x150] ;  /* 0x0001500001047983 */ /* 0x000f680000300800 */
[----:B------:R-:W5:Y:S04]  /*1d2a0*/  LDL.LU R5, [R1+0x154] ;  /* 0x0001540001057983 */ /* 0x000f680000300800 */
[----:B------:R-:W2:Y:S04]  /*1d2b0*/  LDL.LU R6, [R1+0x158] ;  /* 0x0001580001067983 */ /* 0x000ea80000300800 */
[----:B------:R-:W2:Y:S01]  /*1d2c0*/  LDL.LU R7, [R1+0x15c] ;  /* 0x00015c0001077983 */ /* 0x000ea20000300800 */
[----:B------:R-:W-:-:S02]  /*1d2d0*/  IMAD.MOV.U32 R28, RZ, RZ, R17 ;  /* 0x000000ffff1c7224 */ /* 0x000fc400078e0011 */
[----:B------:R-:W-:Y:S02]  /*1d2e0*/  IMAD.MOV.U32 R23, RZ, RZ, R18 ;  /* 0x000000ffff177224 */ /* 0x000fe400078e0012 */
[----:B------:R-:W-:Y:S01]  /*1d2f0*/  IMAD.MOV.U32 R22, RZ, RZ, R19 ;  /* 0x000000ffff167224 */ /* 0x000fe200078e0013 */
[----:B--2---:R-:W-:Y:S04]  /*1d300*/  STL.64 [R1+0x1ab8], R6 ;  /* 0x001ab80601007387 */ /* 0x004fe80000100a00 */
[----:B-----5:R0:W-:Y:S04]  /*1d310*/  STL.64 [R1+0x1ab0], R4 ;  /* 0x001ab00401007387 */ /* 0x0201e80000100a00 */
[----:B0-----:R-:W2:Y:S04]  /*1d320*/  LDL.LU R4, [R1+0x160] ;  /* 0x0001600001047983 */ /* 0x001ea80000300800 */
[----:B------:R-:W2:Y:S04]  /*1d330*/  LDL.LU R5, [R1+0x164] ;  /* 0x0001640001057983 */ /* 0x000ea80000300800 */
[----:B------:R-:W5:Y:S04]  /*1d340*/  LDL.LU R6, [R1+0x168] ;  /* 0x0001680001067983 */ /* 0x000f680000300800 */
[----:B------:R-:W5:Y:S04]  /*1d350*/  LDL.LU R7, [R1+0x16c] ;  /* 0x00016c0001077983 */ /* 0x000f680000300800 */
[----:B------:R-:W2:Y:S04]  /*1d360*/  LDL.LU R16, [R1+0x70] ;  /* 0x0000700001107983 */ /* 0x000ea80000300800 */
[----:B------:R-:W2:Y:S04]  /*1d370*/  LDL.LU R17, [R1+0x74] ;  /* 0x0000740001117983 */ /* 0x000ea80000300800 */
[----:B------:R-:W2:Y:S04]  /*1d380*/  LDL.LU R18, [R1+0x78] ;  /* 0x0000780001127983 */ /* 0x000ea80000300800 */
[----:B------:R-:W2:Y:S04]  /*1d390*/  LDL.LU R19, [R1+0x7c] ;  /* 0x00007c0001137983 */ /* 0x000ea80000300800 */
[----:B--2---:R-:W-:Y:S04]  /*1d3a0*/  STL.64 [R1+0x1b00], R18 ;  /* 0x001b001201007387 */ /* 0x004fe80000100a00 */
[----:B------:R0:W-:Y:S04]  /*1d3b0*/  STL.64 [R1+0x1af8], R16 ;  /* 0x001af81001007387 */ /* 0x0001e80000100a00 */
[----:B0-----:R-:W2:Y:S04]  /*1d3c0*/  LDL.LU R16, [R1+0x80] ;  /* 0x0000800001107983 */ /* 0x001ea80000300800 */
[----:B------:R-:W2:Y:S04]  /*1d3d0*/  LDL.LU R17, [R1+0x84] ;  /* 0x0000840001117983 */ /* 0x000ea80000300800 */
[----:B------:R-:W2:Y:S04]  /*1d3e0*/  LDL.LU R18, [R1+0x88] ;  /* 0x0000880001127983 */ /* 0x000ea80000300800 */
[----:B------:R-:W2:Y:S04]  /*1d3f0*/  LDL.LU R19, [R1+0x8c] ;  /* 0x00008c0001137983 */ /* 0x000ea80000300800 */
[----:B------:R-:W2:Y:S04]  /*1d400*/  LDL.LU R0, [R1+0x468] ;  /* 0x0004680001007983 */ /* 0x000ea80000300800 */
[----:B-----5:R-:W-:Y:S04]  /*1d410*/  STL.64 [R1+0x1ac8], R6 ;  /* 0x001ac80601007387 */ /* 0x020fe80000100a00 */
[----:B------:R0:W-:Y:S04]  /*1d420*/  STL.64 [R1+0x1ac0], R4 ;  /* 0x001ac00401007387 */ /* 0x0001e80000100a00 */
[----:B0-----:R-:W5:Y:S04]  /*1d430*/  LDL.LU R4, [R1+0xf0] ;  /* 0x0000f00001047983 */ /* 0x001f680000300800 */
[----:B------:R-:W5:Y:S04]  /*1d440*/  LDL.LU R5, [R1+0xf4] ;  /* 0x0000f40001057983 */ /* 0x000f680000300800 */
[----:B------:R-:W2:Y:S04]  /*1d450*/  LDL.LU R6, [R1+0xf8] ;  /* 0x0000f80001067983 */ /* 0x000ea80000300800 */
[----:B------:R-:W2:Y:S04]  /*1d460*/  LDL.LU R7, [R1+0xfc] ;  /* 0x0000fc0001077983 */ /* 0x000ea80000300800 */
[----:B--2---:R-:W-:Y:S04]  /*1d470*/  STL.64 [R1+0x1ae0], R6 ;  /* 0x001ae00601007387 */ /* 0x004fe80000100a00 */
[----:B-----5:R0:W-:Y:S04]  /*1d480*/  STL.64 [R1+0x1ad8], R4 ;  /* 0x001ad80401007387 */ /* 0x0201e80000100a00 */
[----:B0-----:R-:W2:Y:S04]  /*1d490*/  LDL.LU R4, [R1+0x10] ;  /* 0x0000100001047983 */ /* 0x001ea80000300800 */
[----:B------:R-:W2:Y:S04]  /*1d4a0*/  LDL.LU R5, [R1+0x14] ;  /* 0x0000140001057983 */ /* 0x000ea80000300800 */
[----:B------:R-:W2:Y:S04]  /*1d4b0*/  LDL.LU R6, [R1+0x18] ;  /* 0x0000180001067983 */ /* 0x000ea80000300800 */
[----:B---3--:R-:W-:Y:S04]  /*1d4c0*/  STL.64 [R1+0x1a88], R26 ;  /* 0x001a881a01007387 */ /* 0x008fe80000100a00 */
[----:B------:R0:W-:Y:S04]  /*1d4d0*/  STL.64 [R1+0x1a80], R24 ;  /* 0x001a801801007387 */ /* 0x0001e80000100a00 */
[----:B0-----:R-:W3:Y:S04]  /*1d4e0*/  LDL.LU R24, [R1+0x130] ;  /* 0x0001300001187983 */ /* 0x001ee80000300800 */
[----:B------:R-:W3:Y:S04]  /*1d4f0*/  LDL.LU R25, [R1+0x134] ;  /* 0x0001340001197983 */ /* 0x000ee80000300800 */
[----:B------:R-:W5:Y:S04]  /*1d500*/  LDL.LU R26, [R1+0x138] ;  /* 0x00013800011a7983 */ /* 0x000f680000300800 */
[----:B------:R-:W5:Y:S01]  /*1d510*/  LDL.LU R27, [R1+0x13c] ;  /* 0x00013c00011b7983 */ /* 0x000f620000300800 */
[----:B------:R-:W-:Y:S01]  /*1d520*/  HMMA.16816.F32 R16, R12, R8, R16 ;  /* 0x000000080c10723c */ /* 0x000fe20000001810 */
[----:B----4-:R-:W-:-:S02]  /*1d530*/  IMAD.MOV.U32 R7, RZ, RZ, R29 ;  /* 0x000000ffff077224 */ /* 0x010fc400078e001d */
[----:B-----5:R-:W-:Y:S04]  /*1d540*/  STL.64 [R1+0x1a98], R26 ;  /* 0x001a981a01007387 */ /* 0x020fe80000100a00 */
[----:B---3--:R0:W-:Y:S04]  /*1d550*/  STL.64 [R1+0x1a90], R24 ;  /* 0x001a901801007387 */ /* 0x0081e80000100a00 */
[----:B0-----:R-:W3:Y:S04]  /*1d560*/  LDL.LU R24, [R1+0x140] ;  /* 0x0001400001187983 */ /* 0x001ee80000300800 */
[----:B------:R-:W3:Y:S04]  /*1d570*/  LDL.LU R25, [R1+0x144] ;  /* 0x0001440001197983 */ /* 0x000ee80000300800 */
[----:B------:R-:W3:Y:S04]  /*1d580*/  LDL.LU R26, [R1+0x148] ;  /* 0x00014800011a7983 */ /* 0x000ee80000300800 */
[----:B------:R-:W3:Y:S04]  /*1d590*/  LDL.LU R27, [R1+0x14c] ;  /* 0x00014c00011b7983 */ /* 0x000ee80000300800 */
[----:B------:R-:W4:Y:S04]  /*1d5a0*/  LDL.LU R29, [R1+0x48c] ;  /* 0x00048c00011d7983 */ /* 0x000f280000300800 */
[----:B------:R0:W-:Y:S04]  /*1d5b0*/  STL [R1+0x1988], R28 ;  /* 0x0019881c01007387 */ /* 0x0001e80000100800 */
[----:B0-----:R-:W5:Y:S04]  /*1d5c0*/  LDL.LU R28, [R1+0x47c] ;  /* 0x00047c00011c7983 */ /* 0x001f680000300800 */
[----:B------:R0:W-:Y:S04]  /*1d5d0*/  STL [R1+0x1984], R23 ;  /* 0x0019841701007387 */ /* 0x0001e80000100800 */
[----:B0-----:R-:W5:Y:S04]  /*1d5e0*/  LDL.LU R23, [R1+0x480] ;  /* 0x0004800001177983 */ /* 0x001f680000300800 */
[----:B------:R0:W-:Y:S04]  /*1d5f0*/  STL [R1+0x1980], R22 ;  /* 0x0019801601007387 */ /* 0x0001e80000100800 */
[----:B0-----:R-:W2:Y:S04]  /*1d600*/  LDL.LU R22, [R1+0x474] ;  /* 0x0004740001167983 */ /* 0x001ea80000300800 */
        /* <DEDUP_REMOVED lines=10> */
[----:B--2---:R-:W-:Y:S02]  /*1d6b0*/  HMMA.16816.F32 R12, R12, R16, R4 ;  /* 0x000000100c0c723c */ /* 0x004fe40000001804 */
[----:B------:R-:W2:Y:S04]  /*1d6c0*/  LDL.LU.64 R6, [R1+0x1ae0] ;  /* 0x001ae00001067983 */ /* 0x000ea80000300a00 */
[----:B------:R-:W2:-:S13]  /*1d6d0*/  LDL.LU.64 R4, [R1+0x1ad8] ;  /* 0x001ad80001047983 */ /* 0x000e9a0000300a00 */
[----:B------:R0:W-:Y:S04]  /*1d6e0*/  STL.64 [R1+0x80], R12 ;  /* 0x0000800c01007387 */ /* 0x0001e80000100a00 */
[----:B------:R1:W-:Y:S04]  /*1d6f0*/  STL.64 [R1+0x88], R14 ;  /* 0x0000880e01007387 */ /* 0x0003e80000100a00 */
[----:B0-----:R-:W2:Y:S04]  /*1d700*/  LDL.LU R12, [R1+0x464] ;  /* 0x00046400010c7983 */ /* 0x001ea80000300800 */
[----:B------:R-:W3:Y:S04]  /*1d710*/  LDL.LU R13, [R1+0x470] ;  /* 0x00047000010d7983 */ /* 0x000ee80000300800 */
[----:B-1----:R-:W3:Y:S04]  /*1d720*/  LDL.LU R14, [R1+0x46c] ;  /* 0x00046c00010e7983 */ /* 0x002ee80000300800 */
[----:B------:R-:W4:Y:S01]  /*1d730*/  LDL.LU R15, [R1+0x478] ;  /* 0x00047800010f7983 */ /* 0x000f220000300800 */
[----:B--2---:R-:W-:-:S03]  /*1d740*/  IMAD R12, R12, 0x100, R0 ;  /* 0x000001000c0c7824 */ /* 0x004fc600078e0200 */
[----:B------:R-:W2:Y:S01]  /*1d750*/  LDL.LU R0, [R1+0x1ad0] ;  /* 0x001ad00001007983 */ /* 0x000ea20000300800 */
[----:B---3--:R-:W-:Y:S02]  /*1d760*/  IMAD R13, R14, 0x100, R13 ;  /* 0x000001000e0d7824 */ /* 0x008fe400078e020d */
[----:B----4-:R-:W-:Y:S02]  /*1d770*/  IMAD R14, R22, 0x100, R15 ;  /* 0x00000100160e7824 */ /* 0x010fe400078e020f */
[----:B-----5:R-:W-:Y:S01]  /*1d780*/  IMAD R15, R28, 0x100, R23 ;  /* 0x000001001c0f7824 */ /* 0x020fe200078e0217 */
[----:B------:R-:W-:Y:S02]  /*1d790*/  F2FP.F16.E4M3.UNPACK_B R12, R12 ;  /* 0x0000000cff0c723e */ /* 0x000fe400020006ff */
[----:B------:R-:W-:Y:S02]  /*1d7a0*/  F2FP.F16.E4M3.UNPACK_B R13, R13 ;  /* 0x0000000dff0d723e */ /* 0x000fe400020006ff */
[----:B------:R-:W-:-:S02]  /*1d7b0*/  F2FP.F16.E4M3.UNPACK_B R14, R14 ;  /* 0x0000000eff0e723e */ /* 0x000fc400020006ff */
[----:B------:R-:W-:-:S07]  /*1d7c0*/  F2FP.F16.E4M3.UNPACK_B R15, R15 ;  /* 0x0000000fff0f723e */ /* 0x000fce00020006ff */
[----:B------:R-:W-:-:S15]  /*1d7d0*/  HMMA.16816.F32 R4, R12, R20, R4 ;  /* 0x000000140c04723c */ /* 0x000fde0000001804 */
[----:B------:R-:W-:-:S04]  /*1d7e0*/  NOP ;  /* 0x0000000000007918 */ /* 0x000fc80000000000 */
[----:B------:R-:W-:Y:S04]  /*1d7f0*/  STL.64 [R1+0xf0], R4 ;  /* 0x0000f00401007387 */ /* 0x000fe80000100a00 */
[----:B------:R0:W-:Y:S04]  /*1d800*/  STL.64 [R1+0xf8], R6 ;  /* 0x0000f80601007387 */ /* 0x0001e80000100a00 */
[----:B0-----:R-:W3:Y:S04]  /*1d810*/  LDL.LU.64 R6, [R1+0x1ac8] ;  /* 0x001ac80001067983 */ /* 0x001ee80000300a00 */
[----:B------:R-:W3:Y:S04]  /*1d820*/  LDL.LU.64 R4, [R1+0x1ac0] ;  /* 0x001ac00001047983 */ /* 0x000ee80000300a00 */
[----:B------:R0:W-:Y:S04]  /*1d830*/  STL [R1+0x1a58], R21 ;  /* 0x001a581501007387 */ /* 0x0001e80000100800 */
[----:B0-----:R-:W4:Y:S01]  /*1d840*/  LDL.LU R21, [R1+0x484] ;  /* 0x0004840001157983 */ /* 0x001f220000300800 */
[----:B---3--:R-:W-:-:S15]  /*1d850*/  HMMA.16816.F32 R4, R12, R18, R4 ;  /* 0x000000120c04723c */ /* 0x008fde0000001804 */
[----:B------:R-:W-:-:S04]  /*1d860*/  NOP ;  /* 0x0000000000007918 */ /* 0x000fc80000000000 */
[----:B------:R-:W-:Y:S04]  /*1d870*/  STL.64 [R1+0xe0], R4 ;  /* 0x0000e00401007387 */ /* 0x000fe80000100a00 */
[----:B------:R0:W-:Y:S04]  /*1d880*/  STL.64 [R1+0xe8], R6 ;  /* 0x0000e80601007387 */ /* 0x0001e80000100a00 */
[----:B0-----:R-:W3:Y:S04]  /*1d890*/  LDL.LU.64 R6, [R1+0x1ab8] ;  /* 0x001ab80001067983 */ /* 0x001ee80000300a00 */
[----:B------:R-:W3:Y:S02]  /*1d8a0*/  LDL.LU.64 R4, [R1+0x1ab0] ;  /* 0x001ab00001047983 */ /* 0x000ee40000300a00 */
[----:B---3--:R-:W-:-:S15]  /*1d8b0*/  HMMA.16816.F32 R4, R12, R2, R4 ;  /* 0x000000020c04723c */ /* 0x008fde0000001804 */
[----:B------:R-:W-:-:S04]  /*1d8c0*/  NOP ;  /* 0x0000000000007918 */ /* 0x000fc80000000000 */
[----:B------:R0:W-:Y:S01]  /*1d8d0*/  STL [R1+0xdc], R7 ;  /* 0x0000dc0701007387 */ /* 0x0001e20000100800 */
[----:B------:R-:W-:Y:S02]  /*1d8e0*/  IMAD.MOV.U32 R22, RZ, RZ, R6 ;  /* 0x000000ffff167224 */ /* 0x000fe400078e0006 */
[----:B------:R-:W-:Y:S02]  /*1d8f0*/  IMAD.MOV.U32 R28, RZ, RZ, R4 ;  /* 0x000000ffff1c7224 */ /* 0x000fe400078e0004 */
[----:B------:R-:W-:Y:S01]  /*1d900*/  IMAD.MOV.U32 R23, RZ, RZ, R5 ;  /* 0x000000ffff177224 */ /* 0x000fe200078e0005 */
[----:B0-----:R-:W3:Y:S04]  /*1d910*/  LDL.LU.64 R6, [R1+0x1aa8] ;  /* 0x001aa80001067983 */ /* 0x001ee80000300a00 */
[----:B------:R-:W5:Y:S02]  /*1d920*/  LDL.LU.64 R4, [R1+0x1aa0] ;  /* 0x001aa00001047983 */ /* 0x000f640000300a00 */
[----:B-----5:R-:W-:-:S15]  /*1d930*/  HMMA.16816.F32 R24, R12, R4, R24 ;  /* 0x000000040c18723c */ /* 0x020fde0000001818 */
        /* <DEDUP_REMOVED lines=9> */
[----:B0-----:R-:W3:Y:S04]  /*1d9d0*/  LDL.LU.64 R26, [R1+0x1a88] ;  /* 0x001a8800011a7983 */ /* 0x001ee80000300a00 */
[----:B------:R-:W3:Y:S04]  /*1d9e0*/  LDL.LU.64 R24, [R1+0x1a80] ;  /* 0x001a800001187983 */ /* 0x000ee80000300a00 */
[----:B------:R0:W-:Y:S04]  /*1d9f0*/  STL.64 [R1+0x1a30], R6 ;  /* 0x001a300601007387 */ /* 0x0001e80000100a00 */
[----:B0-----:R-:W4:Y:S04]  /*1da00*/  LDL.LU R7, [R1+0x488] ;  /* 0x0004880001077983 */ /* 0x001f280000300800 */
[----:B------:R-:W-:Y:S01]  /*1da10*/  STL.64 [R1+0x1a28], R4 ;  /* 0x001a280401007387 */ /* 0x000fe20000100a00 */
        /* <DEDUP_REMOVED lines=11> */
[----:B------:R-:W5:Y:S04]  /*1dad0*/  LDL.LU.64 R24, [R1+0x1a60] ;  /* 0x001a600001187983 */ /* 0x000f680000300a00 */
[----:B------:R-:W-:Y:S04]  /*1dae0*/  STL.64 [R1+0x1a10], R10 ;  /* 0x001a100a01007387 */ /* 0x000fe80000100a00 */
[----:B------:R0:W-:Y:S04]  /*1daf0*/  STL.64 [R1+0x1a08], R8 ;  /* 0x001a080801007387 */ /* 0x0001e80000100a00 */
[----:B0-----:R-:W2:Y:S04]  /*1db00*/  LDL.LU R8, [R1+0x110] ;  /* 0x0001100001087983 */ /* 0x001ea80000300800 */
[----:B------:R-:W2:Y:S04]  /*1db10*/  LDL.LU R9, [R1+0x114] ;  /* 0x0001140001097983 */ /* 0x000ea80000300800 */
[----:B------:R-:W2:Y:S04]  /*1db20*/  LDL.LU R10, [R1+0x118] ;  /* 0x00011800010a7983 */ /* 0x000ea80000300800 */
[----:B------:R-:W2:Y:S04]  /*1db30*/  LDL.LU R11, [R1+0x11c] ;  /* 0x00011c00010b7983 */ /* 0x000ea80000300800 */
[----:B------:R-:W-:Y:S04]  /*1db40*/  STL.64 [R1+0x1a50], R18 ;  /* 0x001a501201007387 */ /* 0x000fe80000100a00 */
[----:B------:R-:W-:Y:S01]  /*1db50*/  STL.64 [R1+0x1a48], R16 ;  /* 0x001a481001007387 */ /* 0x000fe20000100a00 */
[----:B--2---:R-:W-:Y:S01]  /*1db60*/  HMMA.16816.F32 R8, R12, R16, R8 ;  /* 0x000000100c08723c */ /* 0x004fe20000001808 */
[----:B----4-:R-:W-:-:S15]  /*1db70*/  IMAD R12, R21, 0x100, R7 ;  /* 0x00000100150c7824 */ /* 0x010fde00078e0207 */
[----:B------:R-:W-:-:S03]  /*1db80*/  NOP ;  /* 0x0000000000007918 */ /* 0x000fc60000000000 */
[----:B------:R-:W-:Y:S04]  /*1db90*/  STL.64 [R1+0x70], R8 ;  /* 0x0000700801007387 */ /* 0x000fe80000100a00 */
[----:B------:R-:W-:Y:S04]  /*1dba0*/  STL.64 [R1+0x78], R10 ;  /* 0x0000780a01007387 */ /* 0x000fe80000100a00 */
[----:B------:R-:W2:Y:S04]  /*1dbb0*/  LDL.LU R4, [R1+0x210] ;  /* 0x0002100001047983 */ /* 0x000ea80000300800 */
[----:B------:R-:W2:Y:S04]  /*1dbc0*/  LDL.LU R5, [R1+0x214] ;  /* 0x0002140001057983 */ /* 0x000ea80000300800 */
[----:B------:R-:W4:Y:S04]  /*1dbd0*/  LDL.LU R6, [R1+0x218] ;  /* 0x0002180001067983 */ /* 0x000f280000300800 */
[----:B------:R-:W4:Y:S01]  /*1dbe0*/  LDL.LU R7, [R1+0x21c] ;  /* 0x00021c0001077983 */ /* 0x000f220000300800 */
[----:B---3--:R-:W-:-:S03]  /*1dbf0*/  IMAD R13, R29, 0x100, R27 ;  /* 0x000001001d0d7824 */ /* 0x008fc600078e021b */
[----:B------:R-:W3:Y:S04]  /*1dc00*/  LDL.LU R21, [R1+0x498] ;  /* 0x0004980001157983 */ /* 0x000ee80000300800 */
[----:B------:R-:W3:Y:S04]  /*1dc10*/  LDL.LU R14, [R1+0x494] ;  /* 0x00049400010e7983 */ /* 0x000ee80000300800 */
[----:B------:R-:W3:Y:S04]  /*1dc20*/  LDL.LU R15, [R1+0x4a0] ;  /* 0x0004a000010f7983 */ /* 0x000ee80000300800 */
[----:B------:R-:W3:Y:S04]  /*1dc30*/  LDL.LU R29, [R1+0x49c] ;  /* 0x00049c00011d7983 */ /* 0x000ee80000300800 */
[----:B----4-:R-:W-:Y:S04]  /*1dc40*/  STL.64 [R1+0x1a40], R6 ;  /* 0x001a400601007387 */ /* 0x010fe80000100a00 */
[----:B--2---:R0:W-:Y:S04]  /*1dc50*/  STL.64 [R1+0x1a38], R4 ;  /* 0x001a380401007387 */ /* 0x0041e80000100a00 */
[----:B0-----:R-:W2:Y:S04]  /*1dc60*/  LDL.LU R4, [R1+0x220] ;  /* 0x0002200001047983 */ /* 0x001ea80000300800 */
[----:B------:R-:W2:Y:S04]  /*1dc70*/  LDL.LU R5, [R1+0x224] ;  /* 0x0002240001057983 */ /* 0x000ea80000300800 */
[----:B------:R-:W2:Y:S04]  /*1dc80*/  LDL.LU R6, [R1+0x228] ;  /* 0x0002280001067983 */ /* 0x000ea80000300800 */
[----:B------:R-:W2:Y:S04]  /*1dc90*/  LDL.LU R7, [R1+0x22c] ;  /* 0x00022c0001077983 */ /* 0x000ea80000300800 */
[----:B------:R-:W4:Y:S04]  /*1dca0*/  LDL.LU R16, [R1+0x230] ;  /* 0x0002300001107983 */ /* 0x000f280000300800 */
[----:B------:R-:W4:Y:S04]  /*1dcb0*/  LDL.LU R17, [R1+0x234] ;  /* 0x0002340001117983 */ /* 0x000f280000300800 */
[----:B------:R-:W4:Y:S04]  /*1dcc0*/  LDL.LU R18, [R1+0x238] ;  /* 0x0002380001127983 */ /* 0x000f280000300800 */
[----:B------:R-:W4:Y:S04]  /*1dcd0*/  LDL.LU R19, [R1+0x23c] ;  /* 0x00023c0001137983 */ /* 0x000f280000300800 */
        /* <DEDUP_REMOVED lines=11> */
[----:B--2---:R-:W-:Y:S04]  /*1dd90*/  STL.64 [R1+0x19f0], R26 ;  /* 0x0019f01a01007387 */ /* 0x004fe80000100a00 */
[----:B-----5:R0:W-:Y:S04]  /*1dda0*/  STL.64 [R1+0x19e8], R24 ;  /* 0x0019e81801007387 */ /* 0x0201e80000100a00 */
[----:B0-----:R-:W2:Y:S04]  /*1ddb0*/  LDL.LU R24, [R1+0x1a0] ;  /* 0x0001a00001187983 */ /* 0x001ea80000300800 */
[----:B------:R-:W2:Y:S04]  /*1ddc0*/  LDL.LU R25, [R1+0x1a4] ;  /* 0x0001a40001197983 */ /* 0x000ea80000300800 */
[----:B------:R-:W5:Y:S04]  /*1ddd0*/  LDL.LU R26, [R1+0x1a8] ;  /* 0x0001a800011a7983 */ /* 0x000f680000300800 */
[----:B------:R-:W5:Y:S01]  /*1dde0*/  LDL.LU R27, [R1+0x1ac] ;  /* 0x0001ac00011b7983 */ /* 0x000f620000300800 */
[----:B---3--:R-:W-:-:S02]  /*1ddf0*/  IMAD R14, R14, 0x100, R21 ;  /* 0x000001000e0e7824 */ /* 0x008fc400078e0215 */
[----:B------:R-:W-:Y:S01]  /*1de00*/  IMAD R15, R29, 0x100, R15 ;  /* 0x000001001d0f7824 */ /* 0x000fe200078e020f */
[----:B-----5:R0:W-:Y:S04]  /*1de10*/  STL.64 [R1+0x1a00], R26 ;  /* 0x001a001a01007387 */ /* 0x0201e80000100a00 */
[----:B--2---:R1:W-:Y:S01]  /*1de20*/  STL.64 [R1+0x19f8], R24 ;  /* 0x0019f81801007387 */ /* 0x0043e20000100a00 */
[----:B0-----:R-:W-:-:S03]  /*1de30*/  IMAD.MOV.U32 R27, RZ, RZ, R0 ;  /* 0x000000ffff1b7224 */ /* 0x001fc600078e0000 */
[----:B-1----:R-:W2:Y:S04]  /*1de40*/  LDL.LU R24, [R1+0x1b0] ;  /* 0x0001b00001187983 */ /* 0x002ea80000300800 */
[----:B------:R-:W2:Y:S04]  /*1de50*/  LDL.LU R25, [R1+0x1b4] ;  /* 0x0001b40001197983 */ /* 0x000ea80000300800 */
[----:B------:R-:W2:Y:S04]  /*1de60*/  LDL.LU R26, [R1+0x1b8] ;  /* 0x0001b800011a7983 */ /* 0x000ea80000300800 */
[----:B------:R-:W3:Y:S04]  /*1de70*/  LDL.LU R0, [R1+0x4a8] ;  /* 0x0004a80001007983 */ /* 0x000ee80000300800 */
[----:B------:R-:W4:Y:S01]  /*1de80*/  LDL.LU R21, [R1+0x1a58] ;  /* 0x001a580001157983 */ /* 0x000f220000300800 */
[----:B------:R-:W-:-:S02]  /*1de90*/  F2FP.F16.E4M3.UNPACK_B R12, R12 ;  /* 0x0000000cff0c723e */ /* 0x000fc400020006ff */
[----:B------:R-:W-:Y:S02]  /*1dea0*/  F2FP.F16.E4M3.UNPACK_B R13, R13 ;  /* 0x0000000dff0d723e */ /* 0x000fe400020006ff */
[----:B------:R-:W-:Y:S02]  /*1deb0*/  F2FP.F16.E4M3.UNPACK_B R14, R14 ;  /* 0x0000000eff0e723e */ /* 0x000fe400020006ff */
[----:B------:R-:W-:-:S07]  /*1dec0*/  F2FP.F16.E4M3.UNPACK_B R15, R15 ;  /* 0x0000000fff0f723e */ /* 0x000fce00020006ff */
[----:B----4-:R-:W-:-:S15]  /*1ded0*/  HMMA.16816.F32 R16, R12, R20, R16 ;  /* 0x000000140c10723c */ /* 0x010fde0000001810 */
[----:B------:R-:W-:-:S04]  /*1dee0*/  NOP ;  /* 0x0000000000007918 */ /* 0x000fc80000000000 */
[----:B------:R-:W-:Y:S04]  /*1def0*/  STL.64 [R1+0x60], R16 ;  /* 0x0000601001007387 */ /* 0x000fe80000100a00 */
[----:B------:R0:W-:Y:S04]  /*1df00*/  STL.64 [R1+0x68], R18 ;  /* 0x0000681201007387 */ /* 0x0001e80000100a00 */
[----:B0-----:R-:W4:Y:S04]  /*1df10*/  LDL.LU.64 R18, [R1+0x1a50] ;  /* 0x001a500001127983 */ /* 0x001f280000300a00 */
[----:B------:R-:W5:Y:S01]  /*1df20*/  LDL.LU.64 R16, [R1+0x1a48] ;  /* 0x001a480001107983 */ /* 0x000f620000300a00 */
[----:B----4-:R-:W-:-:S15]  /*1df30*/  HMMA.16816.F32 R4, R12, R18, R4 ;  /* 0x000000120c04723c */ /* 0x010fde0000001804 */
        /* <DEDUP_REMOVED lines=9> */
[----:B0-----:R-:W4:Y:S04]  /*1dfd0*/  LDL.LU.64 R6, [R1+0x1a30] ;  /* 0x001a300001067983 */ /* 0x001f280000300a00 */
[----:B------:R-:W2:Y:S04]  /*1dfe0*/  LDL.LU.64 R4, [R1+0x1a28] ;  /* 0x001a280001047983 */ /* 0x000ea80000300a00 */
[----:B------:R-:W3:Y:S04]  /*1dff0*/  LDL.LU R2, [R1+0x4b0] ;  /* 0x0004b00001027983 */ /* 0x000ee80000300800 */
[----:B------:R-:W3:Y:S04]  /*1e000*/  LDL.LU R3, [R1+0x4b8] ;  /* 0x0004b80001037983 */ /* 0x000ee80000300800 */
[----:B------:R-:W3:Y:S04]  /*1e010*/  LDL R20, [R1+0x2d8] ;  /* 0x0002d80001147983 */ /* 0x000ee80000100800 */
[----:B------:R-:W3:Y:S04]  /*1e020*/  LDL R21, [R1+0x2dc] ;  /* 0x0002dc0001157983 */ /* 0x000ee80000100800 */
[----:B------:R-:W3:Y:S04]  /*1e030*/  LDL R18, [R1+0x2f8] ;  /* 0x0002f80001127983 */ /* 0x000ee80000100800 */
[----:B------:R-:W3:Y:S01]  /*1e040*/  LDL R19, [R1+0x2fc] ;  /* 0x0002fc0001137983 */ /* 0x000ee20000100800 */
[----:B--2---:R-:W-:-:S15]  /*1e050*/  HMMA.16816.F32 R8, R12, R4, R8 ;  /* 0x000000040c08723c */ /* 0x004fde0000001808 */
[----:B------:R-:W-:-:S04]  /*1e060*/  NOP ;  /* 0x0000000000007918 */ /* 0x000fc80000000000 */
[----:B------:R-:W-:Y:S04]  /*1e070*/  STL.64 [R1+0x30], R8 ;  /* 0x0000300801007387 */ /* 0x000fe80000100a00 */
[----:B------:R0:W-:Y:S04]  /*1e080*/  STL.64 [R1+0x38], R10 ;  /* 0x0000380a01007387 */ /* 0x0001e80000100a00 */
[----:B0-----:R-:W4:Y:S04]  /*1e090*/  LDL.LU.64 R10, [R1+0x1a20] ;  /* 0x001a2000010a7983 */ /* 0x001f280000300a00 */
[----:B------:R-:W4:Y:S04]  /*1e0a0*/  LDL.LU.64 R8, [R1+0x1a18] ;  /* 0x001a180001087983 */ /* 0x000f280000300a00 */
[----:B------:R-:W2:Y:S04]  /*1e0b0*/  LDL.LU R4, [R1+0x4c0] ;  /* 0x0004c00001047983 */ /* 0x000ea80000300800 */
[----:B------:R-:W2:Y:S01]  /*1e0c0*/  LDL R5, [R1+0x348] ;  /* 0x0003480001057983 */ /* 0x000ea20000100800 */
[----:B----4-:R-:W-:-:S15]  /*1e0d0*/  HMMA.16816.F32 R8, R12, R6, R8 ;  /* 0x000000060c08723c */ /* 0x010fde0000001808 */
[----:B------:R-:W-:-:S04]  /*1e0e0*/  NOP ;  /* 0x0000000000007918 */ /* 0x000fc80000000000 */
[----:B------:R-:W-:Y:S04]  /*1e0f0*/  STL.64 [R1+0x20], R8 ;  /* 0x0000200801007387 */ /* 0x000fe80000100a00 */
[----:B------:R0:W-:Y:S04]  /*1e100*/  STL.64 [R1+0x28], R10 ;  /* 0x0000280a01007387 */ /* 0x0001e80000100a00 */
[----:B0-----:R-:W4:Y:S04]  /*1e110*/  LDL.LU.64 R10, [R1+0x1a10] ;  /* 0x001a1000010a7983 */ /* 0x001f280000300a00 */
[----:B------:R-:W2:Y:S04]  /*1e120*/  LDL.LU.64 R8, [R1+0x1a08] ;  /* 0x001a080001087983 */ /* 0x000ea80000300a00 */
[----:B------:R-:W3:Y:S04]  /*1e130*/  LDL.LU R6, [R1+0x4bc] ;  /* 0x0004bc0001067983 */ /* 0x000ee80000300800 */
[----:B------:R-:W3:Y:S01]  /*1e140*/  LDL.LU R7, [R1+0x4c4] ;  /* 0x0004c40001077983 */ /* 0x000ee20000300800 */
[----:B--2---:R-:W-:-:S15]  /*1e150*/  HMMA.16816.F32 R24, R12, R8, R24 ;  /* 0x000000080c18723c */ /* 0x004fde0000001818 */
[----:B------:R-:W-:-:S04]  /*1e160*/  NOP ;  /* 0x0000000000007918 */ /* 0x000fc80000000000 */
[----:B------:R-:W-:Y:S01]  /*1e170*/  STL.64 [R1+0x10], R24 ;  /* 0x0000101801007387 */ /* 0x000fe20000100a00 */
[----:B------:R-:W-:-:S03]  /*1e180*/  IMAD.MOV.U32 R29, RZ, RZ, R27 ;  /* 0x000000ffff1d7224 */ /* 0x000fc600078e001b */
[----:B------:R0:W-:Y:S04]  /*1e190*/  STL [R1+0x18], R26 ;  /* 0x0000181a01007387 */ /* 0x0001e80000100800 */
[----:B0-----:R-:W4:Y:S04]  /*1e1a0*/  LDL.LU.64 R26, [R1+0x1a00] ;  /* 0x001a0000011a7983 */ /* 0x001f280000300a00 */
[----:B------:R-:W4:Y:S04]  /*1e1b0*/  LDL.LU.64 R24, [R1+0x19f8] ;  /* 0x0019f80001187983 */ /* 0x000f280000300a00 */
[----:B------:R0:W-:Y:S04]  /*1e1c0*/  STL [R1+0x1870], R29 ;  /* 0x0018701d01007387 */ /* 0x0001e80000100800 */
[----:B0-----:R-:W2:Y:S01]  /*1e1d0*/  LDL.LU R29, [R1+0x4b4] ;  /* 0x0004b400011d7983 */ /* 0x001ea20000300800 */
[----:B----4-:R-:W-:Y:S03]  /*1e1e0*/  HMMA.16816.F32 R8, R12, R10, R24 ;  /* 0x0000000a0c08723c */ /* 0x010fe60000001818 */
[----:B------:R-:W4:Y:S04]  /*1e1f0*/  LDL.LU.64 R26, [R1+0x19f0] ;  /* 0x0019f000011a7983 */ /* 0x000f280000300a00 */
[----:B------:R-:W5:-:S12]  /*1e200*/  LDL.LU.64 R24, [R1+0x19e8] ;  /* 0x0019e80001187983 */ /* 0x000f580000300a00 */
[----:B------:R4:W-:Y:S04]  /*1e210*/  STL.64 [R1], R8 ;  /* 0x0000000801007387 */ /* 0x0009e80000100a00 */
[----:B------:R0:W-:Y:S01]  /*1e220*/  STL.64 [R1+0x8], R10 ;  /* 0x0000080a01007387 */ /* 0x0001e20000100a00 */
[----:B----4-:R-:W-:-:S03]  /*1e230*/  IMAD.MOV.U32 R8, RZ, RZ, R26 ;  /* 0x000000ffff087224 */ /* 0x010fc600078e001a */
[----:B------:R-:W5:Y:S01]  /*1e240*/  LDL.LU R26, [R1+0x19e4] ;  /* 0x0019e400011a7983 */ /* 0x000f620000300800 */
[----:B---3--:R-:W-:-:S03]  /*1e250*/  IMAD R0, R0, 0x100, R27 ;  /* 0x0000010000007824 */ /* 0x008fc600078e021b */
[----:B------:R-:W3:Y:S04]  /*1e260*/  LDL.LU R9, [R1+0x1e4] ;  /* 0x0001e40001097983 */ /* 0x000ee80000300800 */
[----:B0-----:R-:W3:Y:S04]  /*1e270*/  LDL.LU R10, [R1+0x1e8] ;  /* 0x0001e800010a7983 */ /* 0x001ee80000300800 */
[----:B------:R-:W3:Y:S04]  /*1e280*/  LDL.LU R11, [R1+0x1ec] ;  /* 0x0001ec00010b7983 */ /* 0x000ee80000300800 */
[----:B------:R-:W5:Y:S02]  /*1e290*/  LDL.LU R27, [R1+0x19e0] ;  /* 0x0019e000011b7983 */ /* 0x000f640000300800 */
[----:B-----5:R-:W-:-:S15]  /*1e2a0*/  HMMA.16816.F32 R24, R12, R16, R24 ;  /* 0x000000100c18723c */ /* 0x020fde0000001818 */
[----:B------:R-:W-:-:S04]  /*1e2b0*/  NOP ;  /* 0x0000000000007918 */ /* 0x000fc80000000000 */
[----:B------:R0:W-:Y:S04]  /*1e2c0*/  STL [R1+0x17fc], R24 ;  /* 0x0017fc1801007387 */ /* 0x0001e80000100800 */
[----:B------:R1:W-:Y:S04]  /*1e2d0*/  STL [R1+0x17f8], R25 ;  /* 0x0017f81901007387 */ /* 0x0003e80000100800 */
[----:B------:R4:W-:Y:S04]  /*1e2e0*/  STL [R1+0x17f4], R26 ;  /* 0x0017f41a01007387 */ /* 0x0009e80000100800 */
[----:B------:R5:W-:Y:S04]  /*1e2f0*/  STL [R1+0x17f0], R27 ;  /* 0x0017f01b01007387 */ /* 0x000be80000100800 */
[----:B0-----:R-:W3:Y:S04]  /*1e300*/  LDL.LU R24, [R1+0x1d0] ;  /* 0x0001d00001187983 */ /* 0x001ee80000300800 */
[----:B-1----:R-:W3:Y:S04]  /*1e310*/  LDL.LU R25, [R1+0x1d4] ;  /* 0x0001d40001197983 */ /* 0x002ee80000300800 */
[----:B----4-:R-:W3:Y:S04]  /*1e320*/  LDL.LU R26, [R1+0x1d8] ;  /* 0x0001d800011a7983 */ /* 0x010ee80000300800 */
[----:B-----5:R-:W3:Y:S01]  /*1e330*/  LDL.LU R27, [R1+0x1dc] ;  /* 0x0001dc00011b7983 */ /* 0x020ee20000300800 */
[----:B--2---:R-:W-:-:S02]  /*1e340*/  IMAD R2, R2, 0x100, R29 ;  /* 0x0000010002027824 */ /* 0x004fc400078e021d */
[----:B------:R-:W-:Y:S02]  /*1e350*/  IMAD R3, R3, 0x100, R6 ;  /* 0x0000010003037824 */ /* 0x000fe400078e0206 */
[----:B------:R-:W-:Y:S01]  /*1e360*/  IMAD R4, R4, 0x100, R7 ;  /* 0x0000010004047824 */ /* 0x000fe200078e0207 */
[----:B------:R-:W-:Y:S02]  /*1e370*/  F2FP.F16.E4M3.UNPACK_B R12, R0 ;  /* 0x00000000ff0c723e */ /* 0x000fe400020006ff */
[----:B------:R-:W-:Y:S02]  /*1e380*/  F2FP.F16.E4M3.UNPACK_B R13, R2 ;  /* 0x00000002ff0d723e */ /* 0x000fe400020006ff */
[----:B------:R-:W-:Y:S02]  /*1e390*/  F2FP.F16.E4M3.UNPACK_B R14, R3 ;  /* 0x00000003ff0e723e */ /* 0x000fe400020006ff */
[----:B------:R-:W-:Y:S02]  /*1e3a0*/  F2FP.F16.E4M3.UNPACK_B R15, R4 ;  /* 0x00000004ff0f723e */ /* 0x000fe400020006ff */
[----:B------:R-:W-:-:S02]  /*1e3b0*/  F2FP.F16.E4M3.UNPACK_B R20, R20 ;  /* 0x00000014ff14723e */ /* 0x000fc400020006ff */
[----:B------:R-:W-:Y:S02]  /*1e3c0*/  F2FP.F16.E4M3.UNPACK_B R21, R21 ;  /* 0x00000015ff15723e */ /* 0x000fe400020006ff */
[----:B------:R-:W-:Y:S02]  /*1e3d0*/  F2FP.F16.E4M3.UNPACK_B R18, R18 ;  /* 0x00000012ff12723e */ /* 0x000fe400020006ff */
[----:B------:R-:W-:Y:S01]  /*1e3e0*/  F2FP.F16.E4M3.UNPACK_B R19, R19 ;  /* 0x00000013ff13723e */ /* 0x000fe200020006ff */
[----:B------:R-:W-:Y:S04]  /*1e3f0*/  STL [R1+0x1964], R20 ;  /* 0x0019641401007387 */ /* 0x000fe80000100800 */
[----:B------:R-:W-:Y:S01]  /*1e400*/  STL [R1+0x1960], R21 ;  /* 0x0019601501007387 */ /* 0x000fe20000100800 */
[----:B---3--:R-:W-:-:S15]  /*1e410*/  HMMA.16816.F32 R24, R12, R20, R24 ;  /* 0x000000140c18723c */ /* 0x008fde0000001818 */
[----:B------:R-:W-:-:S04]  /*1e420*/  NOP ;  /* 0x0000000000007918 */ /* 0x000fc80000000000 */
[----:B------:R-:W-:Y:S04]  /*1e430*/  STL.64 [R1+0x100], R24 ;  /* 0x0001001801007387 */ /* 0x000fe80000100a00 */
[----:B------:R0:W-:Y:S04]  /*1e440*/  STL.64 [R1+0x108], R26 ;  /* 0x0001081a01007387 */ /* 0x0001e80000100a00 */
[----:B------:R-:W2:Y:S01]  /*1e450*/  LDL R7, [R1+0x30c] ;  /* 0x00030c0001077983 */ /* 0x000ea20000100800 */
[----:B0-----:R-:W-:Y:S03]  /*1e460*/  HMMA.16816.F32 R24, R12, R18, R8 ;  /* 0x000000120c18723c */ /* 0x001fe60000001808 */
[----:B------:R-:W3:-:S15]  /*1e470*/  LDL R10, [R1+0x318] ;  /* 0x00031800010a7983 */ /* 0x000ede0000100800 */
[----:B------:R-:W-:Y:S01]  /*1e480*/  NOP ;  /* 0x0000000000007918 */ /* 0x000fe20000000000 */
[----:B------:R-:W-:Y:S04]  /*1e490*/  STL.64 [R1+0x110], R24 ;  /* 0x0001101801007387 */ /* 0x000fe80000100a00 */
[----:B------:R-:W-:Y:S04]  /*1e4a0*/  STL.64 [R1+0x118], R26 ;  /* 0x0001181a01007387 */ /* 0x000fe80000100a00 */
[----:B------:R-:W4:Y:S04]  /*1e4b0*/  LDL R16, [R1+0x338] ;  /* 0x0003380001107983 */ /* 0x000f280000100800 */
[----:B------:R-:W4:Y:S04]  /*1e4c0*/  LDL R17, [R1+0x33c] ;  /* 0x00033c0001117983 */ /* 0x000f280000100800 */
[----:B------:R-:W3:Y:S04]  /*1e4d0*/  LDL R11, [R1+0x31c] ;  /* 0x00031c00010b7983 */ /* 0x000ee80000100800 */
[----:B------:R-:W-:Y:S04]  /*1e4e0*/  STL.64 [R1+0x1998], R18 ;  /* 0x0019981201007387 */ /* 0x000fe80000100a00 */
[----:B----4-:R0:W-:Y:S04]  /*1e4f0*/  STL.64 [R1+0x1990], R16 ;  /* 0x0019901001007387 */ /* 0x0101e80000100a00 */
[----:B0-----:R-:W4:Y:S04]  /*1e500*/  LDL.LU R16, [R1+0x290] ;  /* 0x0002900001107983 */ /* 0x001f280000300800 */
[----:B------:R-:W4:Y:S04]  /*1e510*/  LDL.LU R17, [R1+0x294] ;  /* 0x0002940001117983 */ /* 0x000f280000300800 */
[----:B------:R-:W5:Y:S04]  /*1e520*/  LDL.LU R18, [R1+0x298] ;  /* 0x0002980001127983 */ /* 0x000f680000300800 */
[----:B------:R-:W5:Y:S04]  /*1e530*/  LDL.LU R19, [R1+0x29c] ;  /* 0x00029c0001137983 */ /* 0x000f680000300800 */
[----:B------:R-:W2:Y:S04]  /*1e540*/  LDL R8, [R1+0x328] ;  /* 0x0003280001087983 */ /* 0x000ea80000100800 */
[----:B------:R-:W2:Y:S01]  /*1e550*/  LDL R9, [R1+0x32c] ;  /* 0x00032c0001097983 */ /* 0x000ea20000100800 */
[----:B------:R-:W-:-:S03]  /*1e560*/  F2FP.F16.E4M3.UNPACK_B R2, R5 ;  /* 0x00000005ff02723e */ /* 0x000fc600020006ff */
[----:B------:R-:W4:Y:S04]  /*1e570*/  LDL R29, [R1+0x34c] ;  /* 0x00034c00011d7983 */ /* 0x000f280000100800 */
[----:B------:R-:W4:Y:S04]  /*1e580*/  LDL R24, [R1+0x2e8] ;  /* 0x0002e80001187983 */ /* 0x000f280000100800 */
[----:B------:R-:W4:Y:S04]  /*1e590*/  LDL R5, [R1+0x2ec] ;  /* 0x0002ec0001057983 */ /* 0x000f280000100800 */
[----:B------:R-:W4:Y:S04]  /*1e5a0*/  LDL R6, [R1+0x308] ;  /* 0x0003080001067983 */ /* 0x000f280000100800 */
[----:B---3--:R-:W-:Y:S04]  /*1e5b0*/  STL.64 [R1+0x19b8], R10 ;  /* 0x0019b80a01007387 */ /* 0x008fe80000100a00 */
[----:B--2---:R0:W-:Y:S04]  /*1e5c0*/  STL.64 [R1+0x19b0], R8 ;  /* 0x0019b00801007387 */ /* 0x0041e80000100a00 */
[----:B0-----:R-:W2:Y:S04]  /*1e5d0*/  LDL.LU R8, [R1+0x250] ;  /* 0x0002500001087983 */ /* 0x001ea80000300800 */
[----:B------:R-:W2:Y:S04]  /*1e5e0*/  LDL.LU R9, [R1+0x254] ;  /* 0x0002540001097983 */ /* 0x000ea80000300800 */
[----:B------:R-:W3:Y:S04]  /*1e5f0*/  LDL.LU R10, [R1+0x258] ;  /* 0x00025800010a7983 */ /* 0x000ee80000300800 */
[----:B------:R-:W3:Y:S04]  /*1e600*/  LDL.LU R11, [R1+0x25c] ;  /* 0x00025c00010b7983 */ /* 0x000ee80000300800 */
[----:B---3--:R-:W-:Y:S04]  /*1e610*/  STL.64 [R1+0x19c8], R10 ;  /* 0x0019c80a01007387 */ /* 0x008fe80000100a00 */
[----:B--2---:R0:W-:Y:S04]  /*1e620*/  STL.64 [R1+0x19c0], R8 ;  /* 0x0019c00801007387 */ /* 0x0041e80000100a00 */
[----:B0-----:R-:W2:Y:S04]  /*1e630*/  LDL.LU R8, [R1+0x260] ;  /* 0x0002600001087983 */ /* 0x001ea80000300800 */
[----:B------:R-:W2:Y:S04]  /*1e640*/  LDL.LU R9, [R1+0x264] ;  /* 0x0002640001097983 */ /* 0x000ea80000300800 */
[----:B------:R-:W3:Y:S04]  /*1e650*/  LDL.LU R10, [R1+0x268] ;  /* 0x00026800010a7983 */ /* 0x000ee80000300800 */
[----:B------:R-:W3:Y:S01]  /*1e660*/  LDL.LU R11, [R1+0x26c] ;  /* 0x00026c00010b7983 */ /* 0x000ee20000300800 */
[----:B----4-:R-:W-:-:S03]  /*1e670*/  F2FP.F16.E4M3.UNPACK_B R3, R29 ;  /* 0x0000001dff03723e */ /* 0x010fc600020006ff */
[----:B---3--:R-:W-:Y:S04]  /*1e680*/  STL.64 [R1+0x19d8], R10 ;  /* 0x0019d80a01007387 */ /* 0x008fe80000100a00 */
[----:B--2---:R0:W-:Y:S04]  /*1e690*/  STL.64 [R1+0x19d0], R8 ;  /* 0x0019d00801007387 */ /* 0x0041e80000100a00 */
[----:B0-----:R-:W2:Y:S04]  /*1e6a0*/  LDL.LU R8, [R1+0x240] ;  /* 0x0002400001087983 */ /* 0x001ea80000300800 */
[----:B------:R-:W2:Y:S04]  /*1e6b0*/  LDL.LU R9, [R1+0x244] ;  /* 0x0002440001097983 */ /* 0x000ea80000300800 */
[----:B------:R-:W2:Y:S04]  /*1e6c0*/  LDL.LU R10, [R1+0x248] ;  /* 0x00024800010a7983 */ /* 0x000ea80000300800 */
[----:B------:R-:W2:Y:S04]  /*1e6d0*/  LDL.LU R11, [R1+0x24c] ;  /* 0x00024c00010b7983 */ /* 0x000ea80000300800 */
[----:B-----5:R-:W-:Y:S04]  /*1e6e0*/  STL.64 [R1+0x19a8], R18 ;  /* 0x0019a81201007387 */ /* 0x020fe80000100a00 */
[----:B------:R0:W-:Y:S01]  /*1e6f0*/  STL.64 [R1+0x19a0], R16 ;  /* 0x0019a01001007387 */ /* 0x0001e20000100a00 */
[----:B------:R-:W-:-:S03]  /*1e700*/  F2FP.F16.E4M3.UNPACK_B R4, R24 ;  /* 0x00000018ff04723e */ /* 0x000fc600020006ff */
[----:B0-----:R-:W3:Y:S04]  /*1e710*/  LDL.LU R16, [R1+0x280] ;  /* 0x0002800001107983 */ /* 0x001ee80000300800 */
[----:B------:R-:W3:Y:S04]  /*1e720*/  LDL.LU R17, [R1+0x284] ;  /* 0x0002840001117983 */ /* 0x000ee80000300800 */
[----:B------:R-:W3:Y:S04]  /*1e730*/  LDL.LU R18, [R1+0x288] ;  /* 0x0002880001127983 */ /* 0x000ee80000300800 */
[----:B------:R-:W3:Y:S04]  /*1e740*/  LDL.LU R19, [R1+0x28c] ;  /* 0x00028c0001137983 */ /* 0x000ee80000300800 */
[----:B------:R-:W4:Y:S04]  /*1e750*/  LDL.LU R20, [R1+0x4d0] ;  /* 0x0004d00001147983 */ /* 0x000f280000300800 */
[----:B------:R-:W4:Y:S04]  /*1e760*/  LDL.LU R27, [R1+0x4cc] ;  /* 0x0004cc00011b7983 */ /* 0x000f280000300800 */
[----:B------:R-:W5:Y:S04]  /*1e770*/  LDL.LU R0, [R1+0x4d8] ;  /* 0x0004d80001007983 */ /* 0x000f680000300800 */
[----:B------:R-:W5:Y:S01]  /*1e780*/  LDL.LU R29, [R1+0x4d4] ;  /* 0x0004d400011d7983 */ /* 0x000f620000300800 */
[----:B--2---:R-:W-:-:S15]  /*1e790*/  HMMA.16816.F32 R8, R12, R2, R8 ;  /* 0x000000020c08723c */ /* 0x004fde0000001808 */
[----:B------:R-:W-:-:S04]  /*1e7a0*/  NOP ;  /* 0x0000000000007918 */ /* 0x000fc80000000000 */
[----:B------:R-:W-:Y:S01]  /*1e7b0*/  IMAD.MOV.U32 R25, RZ, RZ, R10 ;  /* 0x000000ffff197224 */ /* 0x000fe200078e000a */
[----:B------:R0:W-:Y:S01]  /*1e7c0*/  STL [R1+0x120], R8 ;  /* 0x0001200801007387 */ /* 0x0001e20000100800 */
[----:B------:R-:W-:Y:S02]  /*1e7d0*/  IMAD.MOV.U32 R26, RZ, RZ, R11 ;  /* 0x000000ffff1a7224 */ /* 0x000fe400078e000b */
[----:B------:R-:W-:Y:S01]  /*1e7e0*/  IMAD.MOV.U32 R24, RZ, RZ, R9 ;  /* 0x000000ffff187224 */ /* 0x000fe200078e0009 */
[----:B------:R-:W2:Y:S04]  /*1e7f0*/  LDL.LU.64 R10, [R1+0x19d8] ;  /* 0x0019d800010a7983 */ /* 0x000ea80000300a00 */
[----:B0-----:R-:W2:Y:S01]  /*1e800*/  LDL.LU.64 R8, [R1+0x19d0] ;  /* 0x0019d00001087983 */ /* 0x001ea20000300a00 */
[----:B------:R-:W-:-:S03]  /*1e810*/  F2FP.F16.E4M3.UNPACK_B R5, R5 ;  /* 0x00000005ff05723e */ /* 0x000fc600020006ff */
[----:B------:R-:W-:Y:S04]  /*1e820*/  STL [R1+0x1848], R26 ;  /* 0x0018481a01007387 */ /* 0x000fe80000100800 */
[----:B------:R-:W-:Y:S01]  /*1e830*/  STL.64 [R1+0x1840], R24 ;  /* 0x0018401801007387 */ /* 0x000fe20000100a00 */
[----:B--2---:R-:W-:-:S15]  /*1e840*/  HMMA.16816.F32 R8, R12, R4, R8 ;  /* 0x000000040c08723c */ /* 0x004fde0000001808 */
[----:B------:R-:W-:-:S04]  /*1e850*/  NOP ;  /* 0x0000000000007918 */ /* 0x000fc80000000000 */
[----:B------:R-:W-:Y:S04]  /*1e860*/  STL.64 [R1+0x140], R8 ;  /* 0x0001400801007387 */ /* 0x000fe80000100a00 */
[----:B------:R0:W-:Y:S04]  /*1e870*/  STL.64 [R1+0x148], R10 ;  /* 0x0001480a01007387 */ /* 0x0001e80000100a00 */
[----:B0-----:R-:W2:Y:S04]  /*1e880*/  LDL.LU.64 R10, [R1+0x19c8] ;  /* 0x0019c800010a7983 */ /* 0x001ea80000300a00 */
[----:B------:R-:W2:Y:S01]  /*1e890*/  LDL.LU.64 R8, [R1+0x19c0] ;  /* 0x0019c00001087983 */ /* 0x000ea20000300a00 */
[----:B------:R-:W-:-:S02]  /*1e8a0*/  F2FP.F16.E4M3.UNPACK_B R6, R6 ;  /* 0x00000006ff06723e */ /* 0x000fc400020006ff */
[----:B------:R-:W-:-:S07]  /*1e8b0*/  F2FP.F16.E4M3.UNPACK_B R7, R7 ;  /* 0x00000007ff07723e */ /* 0x000fce00020006ff */
        /* <DEDUP_REMOVED lines=8> */
[----:B0-----:R-:W4:Y:S04]  /*1e940*/  LDL.LU R4, [R1+0x270] ;  /* 0x0002700001047983 */ /* 0x001f280000300800 */
[----:B------:R-:W4:Y:S04]  /*1e950*/  LDL.LU R5, [R1+0x274] ;  /* 0x0002740001057983 */ /* 0x000f280000300800 */
[----:B------:R-:W4:Y:S04]  /*1e960*/  LDL.LU R6, [R1+0x278] ;  /* 0x0002780001067983 */ /* 0x000f280000300800 */
[----:B------:R-:W4:Y:S01]  /*1e970*/  LDL.LU R7, [R1+0x27c] ;  /* 0x00027c0001077983 */ /* 0x000f220000300800 */
[----:B--2---:R-:W-:-:S02]  /*1e980*/  F2FP.F16.E4M3.UNPACK_B R8, R8 ;  /* 0x00000008ff08723e */ /* 0x004fc400020006ff */
[----:B------:R-:W-:-:S07]  /*1e990*/  F2FP.F16.E4M3.UNPACK_B R9, R9 ;  /* 0x00000009ff09723e */ /* 0x000fce00020006ff */
[----:B---3--:R-:W-:-:S15]  /*1e9a0*/  HMMA.16816.F32 R16, R12, R8, R16 ;  /* 0x000000080c10723c */ /* 0x008fde0000001810 */
        /* <DEDUP_REMOVED lines=12> */
[----:B------:R-:W3:Y:S04]  /*1ea70*/  LDL.LU.64 R16, [R1+0x1990] ;  /* 0x0019900001107983 */ /* 0x000ee80000300a00 */
[----:B------:R-:W-:Y:S04]  /*1ea80*/  STL.64 [R1+0x1918], R10 ;  /* 0x0019180a01007387 */ /* 0x000fe80000100a00 */
[----:B------:R0:W-:Y:S01]  /*1ea90*/  STL.64 [R1+0x1910], R8 ;  /* 0x0019100801007387 */ /* 0x0001e20000100a00 */
[----:B------:R-:W-:-:S02]  /*1eaa0*/  IMAD.MOV.U32 R24, RZ, RZ, R28 ;  /* 0x000000ffff187224 */ /* 0x000fc400078e001c */
[----:B------:R-:W-:Y:S02]  /*1eab0*/  IMAD.MOV.U32 R25, RZ, RZ, R23 ;  /* 0x000000ffff197224 */ /* 0x000fe400078e0017 */
[----:B------:R-:W-:Y:S01]  /*1eac0*/  IMAD.MOV.U32 R26, RZ, RZ, R22 ;  /* 0x000000ffff1a7224 */ /* 0x000fe200078e0016 */
[----:B---3--:R-:W-:Y:S02]  /*1ead0*/  F2FP.F16.E4M3.UNPACK_B R16, R16 ;  /* 0x00000010ff10723e */ /* 0x008fe400020006ff */
[----:B------:R-:W-:-:S07]  /*1eae0*/  F2FP.F16.E4M3.UNPACK_B R17, R17 ;  /* 0x00000011ff11723e */ /* 0x000fce00020006ff */
[----:B----4-:R-:W-:Y:S01]  /*1eaf0*/  HMMA.16816.F32 R4, R12, R16, R4 ;  /* 0x000000100c04723c */ /* 0x010fe20000001804 */
[----:B------:R-:W-:Y:S04]  /*1eb00*/  STL [R1+0x18e4], R16 ;  /* 0x0018e41001007387 */ /* 0x000fe80000100800 */
[----:B------:R-:W-:Y:S01]  /*1eb10*/  STL [R1+0x18e0], R17 ;  /* 0x0018e01101007387 */ /* 0x000fe20000100800 */
[----:B------:R-:W-:-:S13]  /*1eb20*/  IMAD R12, R27, 0x100, R20 ;  /* 0x000001001b0c7824 */ /* 0x000fda00078e0214 */
[----:B------:R-:W-:Y:S04]  /*1eb30*/  STL.64 [R1+0x1f0], R4 ;  /* 0x0001f00401007387 */ /* 0x000fe80000100a00 */
[----:B------:R-:W-:Y:S04]  /*1eb40*/  STL.64 [R1+0x1f8], R6 ;  /* 0x0001f80601007387 */ /* 0x000fe80000100a00 */
[----:B------:R-:W3:Y:S04]  /*1eb50*/  LDL.LU R28, [R1+0x1988] ;  /* 0x00198800011c7983 */ /* 0x000ee80000300800 */
[----:B------:R-:W4:Y:S04]  /*1eb60*/  LDL.LU R23, [R1+0x1984] ;  /* 0x0019840001177983 */ /* 0x000f280000300800 */
[----:B------:R-:W2:Y:S04]  /*1eb70*/  LDL.LU R22, [R1+0x1980] ;  /* 0x0019800001167983 */ /* 0x000ea80000300800 */
[----:B------:R-:W2:Y:S04]  /*1eb80*/  LDL.LU R27, [R1+0xdc] ;  /* 0x0000dc00011b7983 */ /* 0x000ea80000300800 */
[----:B--2---:R-:W-:Y:S04]  /*1eb90*/  STL.64 [R1+0x18c8], R26 ;  /* 0x0018c81a01007387 */ /* 0x004fe80000100a00 */
[----:B------:R-:W-:Y:S04]  /*1eba0*/  STL.64 [R1+0x18c0], R24 ;  /* 0x0018c01801007387 */ /* 0x000fe80000100a00 */
[----:B0-----:R-:W2:Y:S01]  /*1ebb0*/  LDL.LU R8, [R1+0x190] ;  /* 0x0001900001087983 */ /* 0x001ea20000300800 */
[----:B----4-:R-:W-:-:S02]  /*1ebc0*/  IMAD.MOV.U32 R10, RZ, RZ, R23 ;  /* 0x000000ffff0a7224 */ /* 0x010fc400078e0017 */
[----:B------:R-:W-:Y:S02]  /*1ebd0*/  IMAD.MOV.U32 R11, RZ, RZ, R22 ;  /* 0x000000ffff0b7224 */ /* 0x000fe400078e0016 */
[----:B---3--:R-:W-:Y:S02]  /*1ebe0*/  IMAD.MOV.U32 R9, RZ, RZ, R28 ;  /* 0x000000ffff097224 */ /* 0x008fe400078e001c */
[----:B------:R-:W3:Y:S04]  /*1ebf0*/  LDL.LU R28, [R1+0x197c] ;  /* 0x00197c00011c7983 */ /* 0x000ee80000300800 */
[----:B------:R-:W4:Y:S04]  /*1ec00*/  LDL.LU R23, [R1+0x1978] ;  /* 0x0019780001177983 */ /* 0x000f280000300800 */
[----:B------:R-:W3:Y:S04]  /*1ec10*/  LDL.LU R22, [R1+0x1974] ;  /* 0x0019740001167983 */ /* 0x000ee80000300800 */
[----:B------:R-:W-:Y:S04]  /*1ec20*/  STL.64 [R1+0x1928], R10 ;  /* 0x0019280a01007387 */ /* 0x000fe80000100a00 */
[----:B--2---:R0:W-:Y:S04]  /*1ec30*/  STL.64 [R1+0x1920], R8 ;  /* 0x0019200801007387 */ /* 0x0041e80000100a00 */
[----:B0-----:R-:W2:Y:S04]  /*1ec40*/  LDL.LU R8, [R1+0x1c0] ;  /* 0x0001c00001087983 */ /* 0x001ea80000300800 */
[----:B------:R-:W2:Y:S04]  /*1ec50*/  LDL.LU R9, [R1+0x1c4] ;  /* 0x0001c40001097983 */ /* 0x000ea80000300800 */
[----:B------:R-:W2:Y:S04]  /*1ec60*/  LDL.LU R10, [R1+0x1c8] ;  /* 0x0001c800010a7983 */ /* 0x000ea80000300800 */
[----:B------:R-:W2:Y:S01]  /*1ec70*/  LDL.LU R11, [R1+0x1cc] ;  /* 0x0001cc00010b7983 */ /* 0x000ea20000300800 */
[----:B----4-:R-:W-:-:S02]  /*1ec80*/  IMAD.MOV.U32 R6, RZ, RZ, R23 ;  /* 0x000000ffff067224 */ /* 0x010fc400078e0017 */
[----:B---3--:R-:W-:Y:S01]  /*1ec90*/  IMAD.MOV.U32 R7, RZ, RZ, R28 ;  /* 0x000000ffff077224 */ /* 0x008fe200078e001c */
[----:B--2---:R-:W-:Y:S04]  /*1eca0*/  STL.64 [R1+0x1948], R10 ;  /* 0x0019480a01007387 */ /* 0x004fe80000100a00 */
[----:B------:R0:W-:Y:S04]  /*1ecb0*/  STL.64 [R1+0x1940], R8 ;  /* 0x0019400801007387 */ /* 0x0001e80000100a00 */
[----:B------:R-:W2:Y:S01]  /*1ecc0*/  LDL.LU R4, [R1+0x2a0] ;  /* 0x0002a00001047983 */ /* 0x000ea20000300800 */
[----:B------:R-:W-:-:S03]  /*1ecd0*/  IMAD.MOV.U32 R5, RZ, RZ, R22 ;  /* 0x000000ffff057224 */ /* 0x000fc600078e0016 */
[----:B------:R-:W3:Y:S04]  /*1ece0*/  LDL.LU R22, [R1+0x1970] ;  /* 0x0019700001167983 */ /* 0x000ee80000300800 */
[----:B------:R-:W4:Y:S04]  /*1ecf0*/  LDL.LU R23, [R1+0x196c] ;  /* 0x00196c0001177983 */ /* 0x000f280000300800 */
[----:B------:R-:W3:Y:S04]  /*1ed00*/  LDL.LU R28, [R1+0x1968] ;  /* 0x00196800011c7983 */ /* 0x000ee80000300800 */
[----:B------:R-:W-:Y:S01]  /*1ed10*/  STL.64 [R1+0x1958], R6 ;  /* 0x0019580601007387 */ /* 0x000fe20000100a00 */
[----:B-----5:R-:W-:-:S03]  /*1ed20*/  IMAD R13, R29, 0x100, R0 ;  /* 0x000001001d0d7824 */ /* 0x020fc600078e0200 */
[----:B--2---:R1:W-:Y:S04]  /*1ed30*/  STL.64 [R1+0x1950], R4 ;  /* 0x0019500401007387 */ /* 0x0043e80000100a00 */
[----:B0-----:R-:W2:Y:S04]  /*1ed40*/  LDL.LU R8, [R1+0x2b0] ;  /* 0x0002b00001087983 */ /* 0x001ea80000300800 */
[----:B------:R-:W2:Y:S04]  /*1ed50*/  LDL.LU R9, [R1+0x2b4] ;  /* 0x0002b40001097983 */ /* 0x000ea80000300800 */
[----:B------:R-:W2:Y:S04]  /*1ed60*/  LDL.LU R10, [R1+0x2b8] ;  /* 0x0002b800010a7983 */ /* 0x000ea80000300800 */
[----:B------:R-:W2:Y:S04]  /*1ed70*/  LDL.LU R11, [R1+0x2bc] ;  /* 0x0002bc00010b7983 */ /* 0x000ea80000300800 */
[----:B-1----:R-:W5:Y:S04]  /*1ed80*/  LDL.LU R4, [R1+0x2c0] ;  /* 0x0002c00001047983 */ /* 0x002f680000300800 */
[----:B------:R-:W2:Y:S04]  /*1ed90*/  LDL.LU R20, [R1+0x4e0] ;  /* 0x0004e00001147983 */ /* 0x000ea80000300800 */
[----:B------:R-:W2:Y:S04]  /*1eda0*/  LDL.LU R14, [R1+0x4dc] ;  /* 0x0004dc00010e7983 */ /* 0x000ea80000300800 */
[----:B------:R-:W2:Y:S04]  /*1edb0*/  LDL.LU R21, [R1+0x4e8] ;  /* 0x0004e80001157983 */ /* 0x000ea80000300800 */
[----:B------:R-:W2:Y:S04]  /*1edc0*/  LDL.LU R15, [R1+0x4e4] ;  /* 0x0004e400010f7983 */ /* 0x000ea80000300800 */
[----:B------:R-:W2:Y:S04]  /*1edd0*/  LDL.LU R0, [R1+0x4ec] ;  /* 0x0004ec0001007983 */ /* 0x000ea80000300800 */
[----:B------:R-:W2:Y:S01]  /*1ede0*/  LDL.LU R16, [R1+0x4f8] ;  /* 0x0004f80001107983 */ /* 0x000ea20000300800 */
[----:B---3--:R-:W-:-:S02]  /*1edf0*/  IMAD.MOV.U32 R7, RZ, RZ, R22 ;  /* 0x000000ffff077224 */ /* 0x008fc400078e0016 */
[----:B----4-:R-:W-:Y:S02]  /*1ee00*/  IMAD.MOV.U32 R6, RZ, RZ, R23 ;  /* 0x000000ffff067224 */ /* 0x010fe400078e0017 */
[----:B------:R-:W-:Y:S01]  /*1ee10*/  IMAD.MOV.U32 R5, RZ, RZ, R28 ;  /* 0x000000ffff057224 */ /* 0x000fe200078e001c */
[----:B--2---:R0:W-:Y:S04]  /*1ee20*/  STL [R1+0x18e8], R16 ;  /* 0x0018e81001007387 */ /* 0x0041e80000100800 */
[----:B0-----:R-:W2:Y:S04]  /*1ee30*/  LDL.LU R16, [R1+0x4f0] ;  /* 0x0004f00001107983 */ /* 0x001ea80000300800 */
[----:B------:R-:W3:Y:S04]  /*1ee40*/  LDL.LU R22, [R1+0x4f4] ;  /* 0x0004f40001167983 */ /* 0x000ee80000300800 */
[----:B------:R-:W4:Y:S04]  /*1ee50*/  LDL.LU R17, [R1+0x500] ;  /* 0x0005000001117983 */ /* 0x000f280000300800 */
[----:B------:R-:W4:Y:S04]  /*1ee60*/  LDL.LU R23, [R1+0x4fc] ;  /* 0x0004fc0001177983 */ /* 0x000f280000300800 */
[----:B------:R-:W2:Y:S04]  /*1ee70*/  LDL.LU R29, [R1+0x508] ;  /* 0x00050800011d7983 */ /* 0x000ea80000300800 */
[----:B------:R-:W2:Y:S04]  /*1ee80*/  LDL.LU R28, [R1+0x504] ;  /* 0x00050400011c7983 */ /* 0x000ea80000300800 */
        /* <DEDUP_REMOVED lines=15> */
[----:B------:R-:W2:Y:S01]  /*1ef80*/  LDL.LU R27, [R1+0x17c] ;  /* 0x00017c00011b7983 */ /* 0x000ea20000300800 */
[----:B------:R-:W-:-:S02]  /*1ef90*/  IMAD R14, R14, 0x100, R20 ;  /* 0x000001000e0e7824 */ /* 0x000fc400078e0214 */
[----:B------:R-:W-:Y:S01]  /*1efa0*/  IMAD R15, R15, 0x100, R21 ;  /* 0x000001000f0f7824 */ /* 0x000fe200078e0215 */
[----:B--2---:R-:W-:Y:S04]  /*1efb0*/  STL.64 [R1+0x1908], R26 ;  /* 0x0019081a01007387 */ /* 0x004fe80000100a00 */
[----:B------:R0:W-:Y:S04]  /*1efc0*/  STL.64 [R1+0x1900], R24 ;  /* 0x0019001801007387 */ /* 0x0001e80000100a00 */
[----:B0-----:R-:W2:Y:S04]  /*1efd0*/  LDL.LU R24, [R1+0x180] ;  /* 0x0001800001187983 */ /* 0x001ea80000300800 */
[----:B------:R-:W2:Y:S04]  /*1efe0*/  LDL.LU R25, [R1+0x184] ;  /* 0x0001840001197983 */ /* 0x000ea80000300800 */
[----:B------:R-:W2:Y:S04]  /*1eff0*/  LDL.LU R26, [R1+0x188] ;  /* 0x00018800011a7983 */ /* 0x000ea80000300800 */
[----:B------:R-:W2:Y:S04]  /*1f000*/  LDL.LU R27, [R1+0x18c] ;  /* 0x00018c00011b7983 */ /* 0x000ea80000300800 */
[----:B------:R-:W5:Y:S04]  /*1f010*/  LDL.LU R20, [R1+0x1964] ;  /* 0x0019640001147983 */ /* 0x000f680000300800 */
[----:B------:R-:W5:Y:S01]  /*1f020*/  LDL.LU R21, [R1+0x1960] ;  /* 0x0019600001157983 */ /* 0x000f620000300800 */
[----:B------:R-:W-:-:S02]  /*1f030*/  F2FP.F16.E4M3.UNPACK_B R12, R12 ;  /* 0x0000000cff0c723e */ /* 0x000fc400020006ff */
[----:B------:R-:W-:Y:S02]  /*1f040*/  F2FP.F16.E4M3.UNPACK_B R13, R13 ;  /* 0x0000000dff0d723e */ /* 0x000fe400020006ff */
[----:B------:R-:W-:Y:S02]  /*1f050*/  F2FP.F16.E4M3.UNPACK_B R14, R14 ;  /* 0x0000000eff0e723e */ /* 0x000fe400020006ff */
[----:B------:R-:W-:-:S07]  /*1f060*/  F2FP.F16.E4M3.UNPACK_B R15, R15 ;  /* 0x0000000fff0f723e */ /* 0x000fce00020006ff */
[----:B-----5:R-:W-:-:S15]  /*1f070*/  HMMA.16816.F32 R4, R12, R20, R4 ;  /* 0x000000140c04723c */ /* 0x020fde0000001804 */
[----:B------:R-:W-:-:S04]  /*1f080*/  NOP ;  /* 0x0000000000007918 */ /* 0x000fc80000000000 */
[----:B------:R-:W-:Y:S04]  /*1f090*/  STL.64 [R1+0x230], R4 ;  /* 0x0002300401007387 */ /* 0x000fe80000100a00 */
[----:B------:R0:W-:Y:S04]  /*1f0a0*/  STL.64 [R1+0x238], R6 ;  /* 0x0002380601007387 */ /* 0x0001e80000100a00 */
[----:B0-----:R-:W5:Y:S04]  /*1f0b0*/  LDL.LU.64 R6, [R1+0x1958] ;  /* 0x0019580001067983 */ /* 0x001f680000300a00 */
[----:B------:R-:W5:Y:S01]  /*1f0c0*/  LDL.LU.64 R4, [R1+0x1950] ;  /* 0x0019500001047983 */ /* 0x000f620000300a00 */
[----:B------:R-:W-:-:S15]  /*1f0d0*/  HMMA.16816.F32 R8, R12, R18, R8 ;  /* 0x000000120c08723c */ /* 0x000fde0000001808 */
[----:B------:R-:W-:-:S04]  /*1f0e0*/  NOP ;  /* 0x0000000000007918 */ /* 0x000fc80000000000 */
[----:B------:R-:W-:Y:S04]  /*1f0f0*/  STL.64 [R1+0x220], R8 ;  /* 0x0002200801007387 */ /* 0x000fe80000100a00 */
[----:B------:R0:W-:Y:S04]  /*1f100*/  STL.64 [R1+0x228], R10 ;  /* 0x0002280a01007387 */ /* 0x0001e80000100a00 */
[----:B0-----:R-:W2:Y:S04]  /*1f110*/  LDL.LU.64 R10, [R1+0x1948] ;  /* 0x00194800010a7983 */ /* 0x001ea80000300a00 */
[----:B------:R-:W2:Y:S01]  /*1f120*/  LDL.LU.64 R8, [R1+0x1940] ;  /* 0x0019400001087983 */ /* 0x000ea20000300a00 */
[----:B-----5:R-:W-:-:S15]  /*1f130*/  HMMA.16816.F32 R4, R12, R2, R4 ;  /* 0x000000020c04723c */ /* 0x020fde0000001804 */
[----:B------:R-:W-:-:S04]  /*1f140*/  NOP ;  /* 0x0000000000007918 */ /* 0x000fc80000000000 */
[----:B------:R-:W-:Y:S04]  /*1f150*/  STL.64 [R1+0x250], R4 ;  /* 0x0002500401007387 */ /* 0x000fe80000100a00 */
[----:B------:R0:W-:Y:S04]  /*1f160*/  STL.64 [R1+0x258], R6 ;  /* 0x0002580601007387 */ /* 0x0001e80000100a00 */
[----:B0-----:R-:W5:Y:S04]  /*1f170*/  LDL.LU.64 R6, [R1+0x1938] ;  /* 0x0019380001067983 */ /* 0x001f680000300a00 */
[----:B------:R-:W2:Y:S02]  /*1f180*/  LDL.LU.64 R4, [R1+0x1930] ;  /* 0x0019300001047983 */ /* 0x000ea40000300a00 */
[----:B--2---:R-:W-:-:S15]  /*1f190*/  HMMA.16816.F32 R8, R12, R4, R8 ;  /* 0x000000040c08723c */ /* 0x004fde0000001808 */
[----:B------:R-:W-:-:S04]  /*1f1a0*/  NOP ;  /* 0x0000000000007918 */ /* 0x000fc80000000000 */
[----:B------:R-:W-:Y:S04]  /*1f1b0*/  STL.64 [R1+0x210], R8 ;  /* 0x0002100801007387 */ /* 0x000fe80000100a00 */
[----:B------:R0:W-:Y:S04]  /*1f1c0*/  STL.64 [R1+0x218], R10 ;  /* 0x0002180a01007387 */ /* 0x0001e80000100a00 */
[----:B0-----:R-:W5:Y:S04]  /*1f1d0*/  LDL.LU.64 R10, [R1+0x1928] ;  /* 0x00192800010a7983 */ /* 0x001f680000300a00 */
[----:B------:R-:W5:Y:S02]  /*1f1e0*/  LDL.LU.64 R8, [R1+0x1920] ;  /* 0x0019200001087983 */ /* 0x000f640000300a00 */
[----:B-----5:R-:W-:-:S15]  /*1f1f0*/  HMMA.16816.F32 R8, R12, R6, R8 ;  /* 0x000000060c08723c */ /* 0x020fde0000001808 */
[----:B------:R-:W-:-:S04]  /*1f200*/  NOP ;  /* 0x0000000000007918 */ /* 0x000fc80000000000 */
[----:B------:R-:W-:Y:S04]  /*1f210*/  STL.64 [R1+0x200], R8 ;  /* 0x0002000801007387 */ /* 0x000fe80000100a00 */
[----:B------:R0:W-:Y:S04]  /*1f220*/  STL.64 [R1+0x208], R10 ;  /* 0x0002080a01007387 */ /* 0x0001e80000100a00 */
[----:B0-----:R-:W2:Y:S04]  /*1f230*/  LDL.LU.64 R10, [R1+0x1918] ;  /* 0x00191800010a7983 */ /* 0x001ea80000300a00 */
[----:B------:R-:W5:Y:S02]  /*1f240*/  LDL.LU.64 R8, [R1+0x1910] ;  /* 0x0019100001087983 */ /* 0x000f640000300a00 */
[----:B-----5:R-:W-:-:S15]  /*1f250*/  HMMA.16816.F32 R24, R12, R8, R24 ;  /* 0x000000080c18723c */ /* 0x020fde0000001818 */
[----:B------:R-:W-:-:S04]  /*1f260*/  NOP ;  /* 0x0000000000007918 */ /* 0x000fc80000000000 */
[----:B------:R-:W-:Y:S04]  /*1f270*/  STL.64 [R1+0x1e0], R24 ;  /* 0x0001e01801007387 */ /* 0x000fe80000100a00 */
[----:B------:R0:W-:Y:S04]  /*1f280*/  STL.64 [R1+0x1e8], R26 ;  /* 0x0001e81a01007387 */ /* 0x0001e80000100a00 */
[----:B0-----:R-:W2:Y:S04]  /*1f290*/  LDL.LU.64 R26, [R1+0x1908] ;  /* 0x00190800011a7983 */ /* 0x001ea80000300a00 */
[----:B------:R-:W2:Y:S01]  /*1f2a0*/  LDL.LU.64 R24, [R1+0x1900] ;  /* 0x0019000001187983 */ /* 0x000ea20000300a00 */
[----:B------:R-:W-:Y:S01]  /*1f2b0*/  IMAD R0, R0, 0x100, R16 ;  /* 0x0000010000007824 */ /* 0x000fe200078e0210 */
        /* <DEDUP_REMOVED lines=8> */
[----:B0-----:R-:W5:Y:S04]  /*1f340*/  LDL.LU R8, [R1+0xe0] ;  /* 0x0000e00001087983 */ /* 0x001f680000300800 */
[----:B------:R-:W5:Y:S04]  /*1f350*/  LDL.LU R9, [R1+0xe4] ;  /* 0x0000e40001097983 */ /* 0x000f680000300800 */
[----:B------:R-:W5:Y:S04]  /*1f360*/  LDL.LU R10, [R1+0xe8] ;  /* 0x0000e800010a7983 */ /* 0x000f680000300800 */
[----:B------:R-:W5:Y:S04]  /*1f370*/  LDL.LU R11, [R1+0xec] ;  /* 0x0000ec00010b7983 */ /* 0x000f680000300800 */
[----:B------:R-:W3:Y:S01]  /*1f380*/  LDL.LU R16, [R1+0x18e8] ;  /* 0x0018e80001107983 */ /* 0x000ee20000300800 */
[----:B----4-:R-:W-:-:S02]  /*1f390*/  IMAD R23, R23, 0x100, R17 ;  /* 0x0000010017177824 */ /* 0x010fc400078e0211 */
[----:B---3--:R-:W-:Y:S02]  /*1f3a0*/  IMAD R22, R22, 0x100, R16 ;  /* 0x0000010016167824 */ /* 0x008fe400078e0210 */
[----:B------:R-:W2:Y:S04]  /*1f3b0*/  LDL.LU R16, [R1+0x18e4] ;  /* 0x0018e40001107983 */ /* 0x000ea80000300800 */
[----:B------:R-:W2:Y:S01]  /*1f3c0*/  LDL.LU R17, [R1+0x18e0] ;  /* 0x0018e00001117983 */ /* 0x000ea20000300800 */
[----:B------:R-:W-:Y:S01]  /*1f3d0*/  IMAD R28, R28, 0x100, R29 ;  /* 0x000001001c1c7824 */ /* 0x000fe200078e021d */
[----:B--2---:R-:W-:Y:S02]  /*1f3e0*/  HMMA.16816.F32 R12, R12, R16, R24 ;  /* 0x000000100c0c723c */ /* 0x004fe40000001818 */
[----:B------:R-:W2:Y:S04]  /*1f3f0*/  LDL.LU.64 R26, [R1+0x18d8] ;  /* 0x0018d800011a7983 */ /* 0x000ea80000300a00 */
[----:B------:R-:W2:Y:S04]  /*1f400*/  LDL.LU.64 R24, [R1+0x18d0] ;  /* 0x0018d00001187983 */ /* 0x000ea80000300a00 */
[----:B------:R-:W-:Y:S04]  /*1f410*/  STL [R1+0x1878], R16 ;  /* 0x0018781001007387 */ /* 0x000fe80000100800 */
[----:B------:R-:W-:Y:S05]  /*1f420*/  STL [R1+0x1874], R17 ;  /* 0x0018741101007387 */ /* 0x000fea0000100800 */
[----:B------:R0:W-:Y:S04]  /*1f430*/  STL.64 [R1+0x190], R12 ;  /* 0x0001900c01007387 */ /* 0x0001e80000100a00 */
[----:B------:R1:W-:Y:S01]  /*1f440*/  STL.64 [R1+0x198], R14 ;  /* 0x0001980e01007387 */ /* 0x0003e20000100a00 */
[----:B0-----:R-:W-:-:S02]  /*1f450*/  F2FP.F16.E4M3.UNPACK_B R12, R0 ;  /* 0x00000000ff0c723e */ /* 0x001fc400020006ff */
[----:B------:R-:W-:Y:S02]  /*1f460*/  F2FP.F16.E4M3.UNPACK_B R13, R22 ;  /* 0x00000016ff0d723e */ /* 0x000fe400020006ff */
[----:B-1----:R-:W-:Y:S02]  /*1f470*/  F2FP.F16.E4M3.UNPACK_B R14, R23 ;  /* 0x00000017ff0e723e */ /* 0x002fe400020006ff */
[----:B------:R-:W-:-:S07]  /*1f480*/  F2FP.F16.E4M3.UNPACK_B R15, R28 ;  /* 0x0000001cff0f723e */ /* 0x000fce00020006ff */
[----:B--2---:R-:W-:-:S15]  /*1f490*/  HMMA.16816.F32 R24, R12, R20, R24 ;  /* 0x000000140c18723c */ /* 0x004fde0000001818 */
[----:B------:R-:W-:-:S04]  /*1f4a0*/  NOP ;  /* 0x0000000000007918 */ /* 0x000fc80000000000 */
[----:B------:R-:W-:Y:S04]  /*1f4b0*/  STL.64 [R1+0x1b0], R24 ;  /* 0x0001b01801007387 */ /* 0x000fe80000100a00 */
[----:B------:R0:W-:Y:S04]  /*1f4c0*/  STL.64 [R1+0x1b8], R26 ;  /* 0x0001b81a01007387 */ /* 0x0001e80000100a00 */
[----:B0-----:R-:W2:Y:S04]  /*1f4d0*/  LDL.LU.64 R26, [R1+0x18c8] ;  /* 0x0018c800011a7983 */ /* 0x001ea80000300a00 */
[----:B------:R-:W2:Y:S01]  /*1f4e0*/  LDL.LU.64 R24, [R1+0x18c0] ;  /* 0x0018c00001187983 */ /* 0x000ea20000300a00 */
[----:B-----5:R-:W-:Y:S03]  /*1f4f0*/  HMMA.16816.F32 R8, R12, R18, R8 ;  /* 0x000000120c08723c */ /* 0x020fe60000001808 */
[----:B------:R-:W3:-:S15]  /*1f500*/  LDL.LU R0, [R1+0x50c] ;  /* 0x00050c0001007983 */ /* 0x000ede0000300800 */
[----:B------:R-:W-:Y:S01]  /*1f510*/  NOP ;  /* 0x0000000000007918 */ /* 0x000fe20000000000 */
[----:B------:R-:W-:Y:S04]  /*1f520*/  STL.64 [R1+0x180], R8 ;  /* 0x0001800801007387 */ /* 0x000fe80000100a00 */
[----:B------:R2:W-:Y:S02]  /*1f530*/  STL.64 [R1+0x188], R10 ;  /* 0x0001880a01007387 */ /* 0x0005e40000100a00 */
[----:B--2---:R-:W-:Y:S02]  /*1f540*/  HMMA.16816.F32 R8, R12, R2, R24 ;  /* 0x000000020c08723c */ /* 0x004fe40000001818 */
[----:B------:R-:W2:-:S15]  /*1f550*/  LDL.LU R24, [R1+0x50] ;  /* 0x0000500001187983 */ /* 0x000e9e0000300800 */
[----:B------:R-:W-:Y:S02]  /*1f560*/  NOP ;  /* 0x0000000000007918 */ /* 0x000fe40000000000 */
[----:B------:R0:W-:Y:S04]  /*1f570*/  STL.64 [R1+0x170], R8 ;  /* 0x0001700801007387 */ /* 0x0001e80000100a00 */
[----:B------:R1:W-:Y:S04]  /*1f580*/  STL.64 [R1+0x178], R10 ;  /* 0x0001780a01007387 */ /* 0x0003e80000100a00 */
[----:B------:R-:W2:Y:S04]  /*1f590*/  LDL.LU R25, [R1+0x54] ;  /* 0x0000540001197983 */ /* 0x000ea80000300800 */
[----:B------:R-:W4:Y:S04]  /*1f5a0*/  LDL.LU R26, [R1+0x58] ;  /* 0x00005800011a7983 */ /* 0x000f280000300800 */
[----:B------:R-:W4:Y:S04]  /*1f5b0*/  LDL.LU R27, [R1+0x5c] ;  /* 0x00005c00011b7983 */ /* 0x000f280000300800 */
[----:B0-----:R-:W5:Y:S04]  /*1f5c0*/  LDL.LU R8, [R1+0xb0] ;  /* 0x0000b00001087983 */ /* 0x001f680000300800 */
[----:B------:R-:W5:Y:S04]  /*1f5d0*/  LDL.LU R9, [R1+0xb4] ;  /* 0x0000b40001097983 */ /* 0x000f680000300800 */
[----:B-1----:R-:W2:Y:S04]  /*1f5e0*/  LDL.LU R10, [R1+0xb8] ;  /* 0x0000b800010a7983 */ /* 0x002ea80000300800 */
[----:B------:R-:W2:Y:S04]  /*1f5f0*/  LDL.LU R11, [R1+0xbc] ;  /* 0x0000bc00010b7983 */ /* 0x000ea80000300800 */
[----:B--2---:R-:W-:Y:S04]  /*1f600*/  STL.64 [R1+0x18b8], R10 ;  /* 0x0018b80a01007387 */ /* 0x004fe80000100a00 */
[----:B-----5:R0:W-:Y:S04]  /*1f610*/  STL.64 [R1+0x18b0], R8 ;  /* 0x0018b00801007387 */ /* 0x0201e80000100a00 */
[----:B0-----:R-:W2:Y:S04]  /*1f620*/  LDL.LU R8, [R1+0xc0] ;  /* 0x0000c00001087983 */ /* 0x001ea80000300800 */
[----:B------:R-:W2:Y:S04]  /*1f630*/  LDL.LU R9, [R1+0xc4] ;  /* 0x0000c40001097983 */ /* 0x000ea80000300800 */
[----:B------:R-:W2:Y:S04]  /*1f640*/  LDL.LU R10, [R1+0xc8] ;  /* 0x0000c800010a7983 */ /* 0x000ea80000300800 */
[----:B------:R-:W2:Y:S04]  /*1f650*/  LDL.LU R11, [R1+0xcc] ;  /* 0x0000cc00010b7983 */ /* 0x000ea80000300800 */
[----:B------:R-:W5:Y:S04]  /*1f660*/  LDL.LU R16, [R1+0x518] ;  /* 0x0005180001107983 */ /* 0x000f680000300800 */
[----:B------:R-:W2:Y:S04]  /*1f670*/  LDL.LU R22, [R1+0x514] ;  /* 0x0005140001167983 */ /* 0x000ea80000300800 */
[----:B------:R-:W5:Y:S04]  /*1f680*/  LDL.LU R17, [R1+0x520] ;  /* 0x0005200001117983 */ /* 0x000f680000300800 */
[----:B------:R-:W-:Y:S04]  /*1f690*/  STL.64 [R1+0x1888], R18 ;  /* 0x0018881201007387 */ /* 0x000fe80000100a00 */
[----:B-----5:R0:W-:Y:S04]  /*1f6a0*/  STL.64 [R1+0x1880], R16 ;  /* 0x0018801001007387 */ /* 0x0201e80000100a00 */
        /* <DEDUP_REMOVED lines=12> */
[----:B------:R-:W2:Y:S04]  /*1f770*/  LDL.LU R28, [R1+0x524] ;  /* 0x00052400011c7983 */ /* 0x000ea80000300800 */
[----:B----4-:R-:W-:Y:S04]  /*1f780*/  STL.64 [R1+0x1858], R26 ;  /* 0x0018581a01007387 */ /* 0x010fe80000100a00 */
[----:B------:R0:W-:Y:S04]  /*1f790*/  STL.64 [R1+0x1850], R24 ;  /* 0x0018501801007387 */ /* 0x0001e80000100a00 */
[----:B0-----:R-:W4:Y:S04]  /*1f7a0*/  LDL.LU R24, [R1+0x60] ;  /* 0x0000600001187983 */ /* 0x001f280000300800 */
[----:B------:R-:W4:Y:S04]  /*1f7b0*/  LDL.LU R25, [R1+0x64] ;  /* 0x0000640001197983 */ /* 0x000f280000300800 */
[----:B------:R-:W2:Y:S04]  /*1f7c0*/  LDL.LU R26, [R1+0x68] ;  /* 0x00006800011a7983 */ /* 0x000ea80000300800 */
[----:B------:R-:W2:Y:S01]  /*1f7d0*/  LDL.LU R27, [R1+0x6c] ;  /* 0x00006c00011b7983 */ /* 0x000ea20000300800 */
[C---:B------:R-:W-:Y:S03]  /*1f7e0*/  HMMA.16816.F32 R8, R12.reuse, R4, R8 ;  /* 0x000000040c08723c */ /* 0x040fe60000001808 */
[----:B--2---:R-:W-:Y:S04]  /*1f7f0*/  STL.64 [R1+0x1868], R26 ;  /* 0x0018681a01007387 */ /* 0x004fe80000100a00 */
[----:B----4-:R0:W-:Y:S04]  /*1f800*/  STL.64 [R1+0x1860], R24 ;  /* 0x0018601801007387 */ /* 0x0101e80000100a00 */
[----:B0-----:R-:W2:Y:S04]  /*1f810*/  LDL.LU R24, [R1+0x70] ;  /* 0x0000700001187983 */ /* 0x001ea80000300800 */
[----:B------:R-:W2:Y:S04]  /*1f820*/  LDL.LU R25, [R1+0x74] ;  /* 0x0000740001197983 */ /* 0x000ea80000300800 */
[----:B------:R-:W2:Y:S04]  /*1f830*/  LDL.LU R26, [R1+0x78] ;  /* 0x00007800011a7983 */ /* 0x000ea80000300800 */
[----:B------:R-:W2:Y:S04]  /*1f840*/  LDL.LU R27, [R1+0x7c] ;  /* 0x00007c00011b7983 */ /* 0x000ea80000300800 */
        /* <DEDUP_REMOVED lines=9> */
[----:B------:R-:W2:Y:S02]  /*1f8e0*/  LDL.LU.64 R8, [R1+0x18a0] ;  /* 0x0018a00001087983 */ /* 0x000ea40000300a00 */
[----:B--2---:R-:W-:-:S15]  /*1f8f0*/  HMMA.16816.F32 R16, R12, R8, R16 ;  /* 0x000000080c10723c */ /* 0x004fde0000001810 */
        /* <DEDUP_REMOVED lines=10> */
[----:B------:R-:W4:Y:S04]  /*1f9a0*/  LDL.LU.64 R16, [R1+0x1880] ;  /* 0x0018800001107983 */ /* 0x000f280000300a00 */
[----:B------:R0:W-:Y:S04]  /*1f9b0*/  STL.64 [R1+0x1828], R10 ;  /* 0x0018280a01007387 */ /* 0x0001e80000100a00 */
[----:B0-----:R-:W3:Y:S04]  /*1f9c0*/  LDL.LU R11, [R1+0x510] ;  /* 0x00051000010b7983 */ /* 0x001ee80000300800 */
[----:B------:R0:W-:Y:S04]  /*1f9d0*/  STL.64 [R1+0x1820], R8 ;  /* 0x0018200801007387 */ /* 0x0001e80000100a00 */
[----:B0-----:R-:W2:Y:S04]  /*1f9e0*/  LDL.LU R8, [R1+0x20] ;  /* 0x0000200001087983 */ /* 0x001ea80000300800 */
[----:B------:R-:W2:Y:S04]  /*1f9f0*/  LDL.LU R9, [R1+0x24] ;  /* 0x0000240001097983 */ /* 0x000ea80000300800 */
[----:B------:R-:W2:Y:S01]  /*1fa00*/  LDL.LU R10, [R1+0x28] ;  /* 0x00002800010a7983 */ /* 0x000ea20000300800 */
[----:B---3--:R-:W-:-:S03]  /*1fa10*/  IMAD R0, R0, 0x100, R11 ;  /* 0x0000010000007824 */ /* 0x008fc600078e020b */
[----:B------:R-:W2:Y:S01]  /*1fa20*/  LDL.LU R11, [R1+0x2c] ;  /* 0x00002c00010b7983 */ /* 0x000ea20000300800 */
[----:B----4-:R-:W-:Y:S02]  /*1fa30*/  IMAD R22, R22, 0x100, R16 ;  /* 0x0000010016167824 */ /* 0x010fe400078e0210 */
[----:B-----5:R-:W-:Y:S01]  /*1fa40*/  IMAD R23, R23, 0x100, R17 ;  /* 0x0000010017177824 */ /* 0x020fe200078e0211 */
[----:B--2---:R-:W-:Y:S04]  /*1fa50*/  STL.64 [R1+0x1838], R10 ;  /* 0x0018380a01007387 */ /* 0x004fe80000100a00 */
[----:B------:R0:W-:Y:S04]  /*1fa60*/  STL.64 [R1+0x1830], R8 ;  /* 0x0018300801007387 */ /* 0x0001e80000100a00 */
[----:B0-----:R-:W2:Y:S04]  /*1fa70*/  LDL.LU R8, [R1+0x30] ;  /* 0x0000300001087983 */ /* 0x001ea80000300800 */
[----:B------:R-:W2:Y:S04]  /*1fa80*/  LDL.LU R9, [R1+0x34] ;  /* 0x0000340001097983 */ /* 0x000ea80000300800 */
[----:B------:R-:W2:Y:S04]  /*1fa90*/  LDL.LU R10, [R1+0x38] ;  /* 0x00003800010a7983 */ /* 0x000ea80000300800 */
[----:B------:R-:W2:Y:S04]  /*1faa0*/  LDL.LU R11, [R1+0x3c] ;  /* 0x00003c00010b7983 */ /* 0x000ea80000300800 */
[----:B------:R-:W3:Y:S04]  /*1fab0*/  LDL.LU R16, [R1+0x1878] ;  /* 0x0018780001107983 */ /* 0x000ee80000300800 */
[----:B------:R-:W3:Y:S01]  /*1fac0*/  LDL.LU R17, [R1+0x1874] ;  /* 0x0018740001117983 */ /* 0x000ee20000300800 */
[----:B------:R-:W-:-:S03]  /*1fad0*/  IMAD R28, R28, 0x100, R29 ;  /* 0x000001001c1c7824 */ /* 0x000fc600078e021d */
[----:B------:R-:W4:Y:S01]  /*1fae0*/  LDL.LU R29, [R1+0x1870] ;  /* 0x00187000011d7983 */ /* 0x000f220000300800 */
[----:B---3--:R-:W-:Y:S03]  /*1faf0*/  HMMA.16816.F32 R12, R12, R16, R24 ;  /* 0x000000100c0c723c */ /* 0x008fe60000001818 */
[----:B------:R-:W3:Y:S04]  /*1fb00*/  LDL.LU.64 R26, [R1+0x1868] ;  /* 0x00186800011a7983 */ /* 0x000ee80000300a00 */
[----:B------:R-:W3:-:S12]  /*1fb10*/  LDL.LU.64 R24, [R1+0x1860] ;  /* 0x0018600001187983 */ /* 0x000ed80000300a00 */
[----:B------:R0:W-:Y:S04]  /*1fb20*/  STL.64 [R1+0xb0], R12 ;  /* 0x0000b00c01007387 */ /* 0x0001e80000100a00 */
[----:B------:R1:W-:Y:S01]  /*1fb30*/  STL.64 [R1+0xb8], R14 ;  /* 0x0000b80e01007387 */ /* 0x0003e20000100a00 */
[----:B0-----:R-:W-:Y:S02]  /*1fb40*/  F2FP.F16.E4M3.UNPACK_B R12, R0 ;  /* 0x00000000ff0c723e */ /* 0x001fe400020006ff */
[----:B------:R-:W-:Y:S02]  /*1fb50*/  F2FP.F16.E4M3.UNPACK_B R13, R22 ;  /* 0x00000016ff0d723e */ /* 0x000fe400020006ff */
[----:B-1----:R-:W-:Y:S02]  /*1fb60*/  F2FP.F16.E4M3.UNPACK_B R14, R23 ;  /* 0x00000017ff0e723e */ /* 0x002fe400020006ff */
[----:B------:R-:W-:-:S07]  /*1fb70*/  F2FP.F16.E4M3.UNPACK_B R15, R28 ;  /* 0x0000001cff0f723e */ /* 0x000fce00020006ff */
[----:B---3--:R-:W-:Y:S01]  /*1fb80*/  HMMA.16816.F32 R20, R12, R20, R24 ;  /* 0x000000140c14723c */ /* 0x008fe20000001818 */
[----:B------:R-:W3:Y:S04]  /*1fb90*/  LDL.LU.64 R26, [R1+0x1858] ;  /* 0x00185800011a7983 */ /* 0x000ee80000300a00 */
[----:B------:R-:W3:-:S14]  /*1fba0*/  LDL.LU.64 R24, [R1+0x1850] ;  /* 0x0018500001187983 */ /* 0x000edc0000300a00 */
[----:B------:R0:W-:Y:S04]  /*1fbb0*/  STL.64 [R1+0x90], R20 ;  /* 0x0000901401007387 */ /* 0x0001e80000100a00 */
[----:B------:R1:W-:Y:S04]  /*1fbc0*/  STL.64 [R1+0x98], R22 ;  /* 0x0000981601007387 */ /* 0x0003e80000100a00 */
[----:B0-----:R-:W5:Y:S04]  /*1fbd0*/  LDL.LU R20, [R1+0x40] ;  /* 0x0000400001147983 */ /* 0x001f680000300800 */
[----:B------:R-:W5:Y:S04]  /*1fbe0*/  LDL.LU R21, [R1+0x44] ;  /* 0x0000440001157983 */ /* 0x000f680000300800 */
[----:B-1----:R-:W5:Y:S04]  /*1fbf0*/  LDL.LU R22, [R1+0x48] ;  /* 0x0000480001167983 */ /* 0x002f680000300800 */
[----:B------:R-:W5:Y:S01]  /*1fc00*/  LDL.LU R23, [R1+0x4c] ;  /* 0x00004c0001177983 */ /* 0x000f620000300800 */
[----:B---3--:R-:W-:-:S15]  /*1fc10*/  HMMA.16816.F32 R24, R12, R18, R24 ;  /* 0x000000120c18723c */ /* 0x008fde0000001818 */
[----:B------:R-:W-:-:S04]  /*1fc20*/  NOP ;  /* 0x0000000000007918 */ /* 0x000fc80000000000 */
[----:B------:R-:W-:Y:S04]  /*1fc30*/  STL.64 [R1+0x70], R24 ;  /* 0x0000701801007387 */ /* 0x000fe80000100a00 */
[----:B------:R0:W-:Y:S04]  /*1fc40*/  STL.64 [R1+0x78], R26 ;  /* 0x0000781a01007387 */ /* 0x0001e80000100a00 */
[----:B0-----:R-:W3:Y:S04]  /*1fc50*/  LDL.LU R26, [R1+0x1848] ;  /* 0x00184800011a7983 */ /* 0x001ee80000300800 */
[----:B------:R-:W2:Y:S04]  /*1fc60*/  LDL.LU.64 R24, [R1+0x1840] ;  /* 0x0018400001187983 */ /* 0x000ea80000300a00 */
[----:B------:R-:W3:Y:S01]  /*1fc70*/  LDL.LU R27, [R1+0x530] ;  /* 0x00053000011b7983 */ /* 0x000ee20000300800 */
[----:B-----5:R-:W-:Y:S03]  /*1fc80*/  HMMA.16816.F32 R20, R12, R2, R20 ;  /* 0x000000020c14723c */ /* 0x020fe60000001814 */
[----:B---3--:R-:W-:-:S15]  /*1fc90*/  STL.64 [R1+0x1808], R26 ;  /* 0x0018081a01007387 */ /* 0x008fde0000100a00 */
[----:B------:R-:W-:Y:S01]  /*1fca0*/  NOP ;  /* 0x0000000000007918 */ /* 0x000fe20000000000 */
[----:B------:R-:W-:Y:S04]  /*1fcb0*/  STL.64 [R1+0x60], R20 ;  /* 0x0000601401007387 */ /* 0x000fe80000100a00 */
[----:B------:R-:W-:Y:S04]  /*1fcc0*/  STL.64 [R1+0x68], R22 ;  /* 0x0000681601007387 */ /* 0x000fe80000100a00 */
[----:B--2---:R0:W-:Y:S04]  /*1fcd0*/  STL.64 [R1+0x1800], R24 ;  /* 0x0018001801007387 */ /* 0x0041e80000100a00 */
[----:B0-----:R-:W2:Y:S04]  /*1fce0*/  LDL.LU R24, [R1] ;  /* 0x0000000001187983 */ /* 0x001ea80000300800 */
[----:B------:R-:W2:Y:S04]  /*1fcf0*/  LDL.LU R25, [R1+0x4] ;  /* 0x0000040001197983 */ /* 0x000ea80000300800 */
[----:B------:R-:W3:Y:S04]  /*1fd00*/  LDL.LU R26, [R1+0x8] ;  /* 0x00000800011a7983 */ /* 0x000ee80000300800 */
[----:B------:R-:W3:Y:S01]  /*1fd10*/  LDL.LU R27, [R1+0xc] ;  /* 0x00000c00011b7983 */ /* 0x000ee20000300800 */
[C---:B------:R-:W-:Y:S03]  /*1fd20*/  HMMA.16816.F32 R8, R12.reuse, R4, R8 ;  /* 0x000000040c08723c */ /* 0x040fe60000001808 */
[----:B---3--:R-:W-:Y:S04]  /*1fd30*/  STL.64 [R1+0x1818], R26 ;  /* 0x0018181a01007387 */ /* 0x008fe80000100a00 */
[----:B--2---:R0:W-:Y:S04]  /*1fd40*/  STL.64 [R1+0x1810], R24 ;  /* 0x0018101801007387 */ /* 0x0041e80000100a00 */
[----:B0-----:R-:W2:Y:S04]  /*1fd50*/  LDL.LU R24, [R1+0x10] ;  /* 0x0000100001187983 */ /* 0x001ea80000300800 */
[----:B------:R-:W2:Y:S04]  /*1fd60*/  LDL.LU R25, [R1+0x14] ;  /* 0x0000140001197983 */ /* 0x000ea80000300800 */
[----:B------:R-:W2:Y:S04]  /*1fd70*/  LDL.LU R26, [R1+0x18] ;  /* 0x00001800011a7983 */ /* 0x000ea80000300800 */
[----:B------:R-:W3:Y:S04]  /*1fd80*/  LDL.LU R0, [R1+0x52c] ;  /* 0x00052c0001007983 */ /* 0x000ee80000300800 */
[----:B------:R-:W5:Y:S04]  /*1fd90*/  LDL.LU R2, [R1+0x534] ;  /* 0x0005340001027983 */ /* 0x000f680000300800 */
[----:B------:R-:W2:Y:S04]  /*1fda0*/  LDL.LU R3, [R1+0x53c] ;  /* 0x00053c0001037983 */ /* 0x000ea80000300800 */
[----:B------:R-:W2:Y:S04]  /*1fdb0*/  LDL.LU R22, [R1+0x2ec] ;  /* 0x0002ec0001167983 */ /* 0x000ea80000300800 */
[----:B------:R-:W-:Y:S04]  /*1fdc0*/  STL.64 [R1+0x40], R8 ;  /* 0x0000400801007387 */ /* 0x000fe80000100a00 */
[----:B------:R0:W-:Y:S04]  /*1fdd0*/  STL.64 [R1+0x48], R10 ;  /* 0x0000480a01007387 */ /* 0x0001e80000100a00 */
[----:B0-----:R-:W2:Y:S04]  /*1fde0*/  LDL.LU.64 R10, [R1+0x1838] ;  /* 0x00183800010a7983 */ /* 0x001ea80000300a00 */
[----:B------:R-:W2:Y:S04]  /*1fdf0*/  LDL.LU.64 R8, [R1+0x1830] ;  /* 0x0018300001087983 */ /* 0x000ea80000300a00 */
[----:B------:R-:W3:Y:S01]  /*1fe00*/  LDL.LU R4, [R1+0x544] ;  /* 0x0005440001047983 */ /* 0x000ee20000300800 */
[----:B--2---:R-:W-:-:S15]  /*1fe10*/  HMMA.16816.F32 R8, R12, R6, R8 ;  /* 0x000000060c08723c */ /* 0x004fde0000001808 */
[----:B------:R-:W-:-:S04]  /*1fe20*/  NOP ;  /* 0x0000000000007918 */ /* 0x000fc80000000000 */
[----:B------:R-:W-:Y:S04]  /*1fe30*/  STL.64 [R1+0x20], R8 ;  /* 0x0000200801007387 */ /* 0x000fe80000100a00 */
[----:B------:R0:W-:Y:S04]  /*1fe40*/  STL.64 [R1+0x28], R10 ;  /* 0x0000280a01007387 */ /* 0x0001e80000100a00 */
[----:B0-----:R-:W2:Y:S04]  /*1fe50*/  LDL.LU.64 R10, [R1+0x1828] ;  /* 0x00182800010a7983 */ /* 0x001ea80000300a00 */
[----:B------:R-:W2:Y:S01]  /*1fe60*/  LDL.LU.64 R8, [R1+0x1820] ;  /* 0x0018200001087983 */ /* 0x000ea20000300a00 */
[----:B----4-:R-:W-:-:S03]  /*1fe70*/  IMAD.MOV.U32 R27, RZ, RZ, R29 ;  /* 0x000000ffff1b7224 */ /* 0x010fc600078e001d */
[----:B------:R-:W4:Y:S04]  /*1fe80*/  LDL.LU R6, [R1+0x540] ;  /* 0x0005400001067983 */ /* 0x000f280000300800 */
        /* <DEDUP_REMOVED lines=8> */
[----:B--2---:R-:W-:-:S15]  /*1ff10*/  HMMA.16816.F32 R24, R12, R8, R24 ;  /* 0x000000080c18723c */ /* 0x004fde0000001818 */
[----:B------:R-:W-:-:S04]  /*1ff20*/  NOP ;  /* 0x0000000000007918 */ /* 0x000fc80000000000 */
[----:B------:R-:W-:Y:S04]  /*1ff30*/  STL.64 [R1+0x10], R24 ;  /* 0x0000101801007387 */ /* 0x000fe80000100a00 */
[----:B------:R0:W-:Y:S01]  /*1ff40*/  STL [R1+0x18], R26 ;  /* 0x0000181a01007387 */ /* 0x0001e20000100800 */
[----:B------:R-:W-:-:S03]  /*1ff50*/  IMAD.MOV.U32 R29, RZ, RZ, R27 ;  /* 0x000000ffff1d7224 */ /* 0x000fc600078e001b */
[----:B0-----:R-:W2:Y:S04]  /*1ff60*/  LDL.LU.64 R26, [R1+0x1818] ;  /* 0x00181800011a7983 */ /* 0x001ea80000300a00 */
[----:B------:R-:W2:Y:S04]  /*1ff70*/  LDL.LU.64 R24, [R1+0x1810] ;  /* 0x0018100001187983 */ /* 0x000ea80000300a00 */
[----:B------:R0:W-:Y:S04]  /*1ff80*/  STL [R1+0x1730], R29 ;  /* 0x0017301d01007387 */ /* 0x0001e80000100800 */
[----:B0-----:R-:W5:Y:S01]  /*1ff90*/  LDL.LU R29, [R1+0x538] ;  /* 0x00053800011d7983 */ /* 0x001f620000300800 */
[----:B--2---:R-:W-:Y:S03]  /*1ffa0*/  HMMA.16816.F32 R8, R12, R10, R24 ;  /* 0x0000000a0c08723c */ /* 0x004fe60000001818 */
[----:B------:R-:W2:Y:S04]  /*1ffb0*/  LDL.LU.64 R26, [R1+0x1808] ;  /* 0x00180800011a7983 */ /* 0x000ea80000300a00 */
[----:B------:R-:W3:-:S12]  /*1ffc0*/  LDL.LU.64 R24, [R1+0x1800] ;  /* 0x0018000001187983 */ /* 0x000ed80000300a00 */
[----:B------:R0:W-:Y:S04]  /*1ffd0*/  STL.64 [R1], R8 ;  /* 0x0000000801007387 */ /* 0x0001e80000100a00 */
[----:B------:R2:W-:Y:S04]  /*1ffe0*/  STL.64 [R1+0x8], R10 ;  /* 0x0000080a01007387 */ /* 0x0005e80000100a00 */
[----:B0-----:R-:W4:Y:S01]  /*1fff0*/  LDL.LU R8, [R1+0x120] ;  /* 0x0001200001087983 */ /* 0x001f220000300800 */
[----:B--2---:R-:W-:Y:S02]  /*20000*/  IMAD.MOV.U32 R11, RZ, RZ, R26 ;  /* 0x000000ffff0b7224 */ /* 0x004fe400078e001a */
[----:B---3--:R-:W-:-:S02]  /*20010*/  IMAD.MOV.U32 R10, RZ, RZ, R25 ;  /* 0x000000ffff0a7224 */ /* 0x008fc400078e0019 */
[----:B------:R-:W-:Y:S02]  /*20020*/  IMAD.MOV.U32 R9, RZ, RZ, R24 ;  /* 0x000000ffff097224 */ /* 0x000fe400078e0018 */
[----:B------:R-:W2:Y:S04]  /*20030*/  LDL.LU R24, [R1+0x17fc] ;  /* 0x0017fc0001187983 */ /* 0x000ea80000300800 */
[----:B------:R-:W2:Y:S04]  /*20040*/  LDL.LU R25, [R1+0x17f8] ;  /* 0x0017f80001197983 */ /* 0x000ea80000300800 */
[----:B------:R-:W2:Y:S04]  /*20050*/  LDL.LU R26, [R1+0x17f4] ;  /* 0x0017f400011a7983 */ /* 0x000ea80000300800 */
[----:B------:R-:W-:Y:S01]  /*20060*/  STL.64 [R1+0x17e8], R10 ;  /* 0x0017e80a01007387 */ /* 0x000fe20000100a00 */
[----:B------:R-:W-:-:S03]  /*20070*/  IMAD R0, R0, 0x100, R27 ;  /* 0x0000010000007824 */ /* 0x000fc600078e021b */
[----:B----4-:R0:W-:Y:S04]  /*20080*/  STL.64 [R1+0x17e0], R8 ;  /* 0x0017e00801007387 */ /* 0x0101e80000100a00 */
[----:B0-----:R-:W3:Y:S04]  /*20090*/  LDL.LU R8, [R1+0x100] ;  /* 0x0001000001087983 */ /* 0x001ee80000300800 */
[----:B------:R-:W3:Y:S04]  /*200a0*/  LDL.LU R9, [R1+0x104] ;  /* 0x0001040001097983 */ /* 0x000ee80000300800 */
[----:B------:R-:W3:Y:S04]  /*200b0*/  LDL.LU R10, [R1+0x108] ;  /* 0x00010800010a7983 */ /* 0x000ee80000300800 */
[----:B------:R-:W3:Y:S04]  /*200c0*/  LDL.LU R11, [R1+0x10c] ;  /* 0x00010c00010b7983 */ /* 0x000ee80000300800 */
[----:B------:R-:W2:Y:S01]  /*200d0*/  LDL.LU R27, [R1+0x17f0] ;  /* 0x0017f000011b7983 */ /* 0x000ea20000300800 */
[----:B-----5:R-:W-:-:S02]  /*200e0*/  IMAD R2, R2, 0x100, R29 ;  /* 0x0000010002027824 */ /* 0x020fc400078e021d */
[----:B------:R-:W-:Y:S02]  /*200f0*/  IMAD R3, R3, 0x100, R6 ;  /* 0x0000010003037824 */ /* 0x000fe400078e0206 */
[----:B------:R-:W-:Y:S01]  /*20100*/  IMAD R4, R4, 0x100, R7 ;  /* 0x0000010004047824 */ /* 0x000fe200078e0207 */
[----:B------:R-:W-:Y:S02]  /*20110*/  F2FP.F16.E4M3.UNPACK_B R20, R20.H1 ;  /* 0x00000014ff14723e */ /* 0x000fe400030006ff */
[----:B------:R-:W-:Y:S01]  /*20120*/  F2FP.F16.E4M3.UNPACK_B R21, R21.H1 ;  /* 0x00000015ff15723e */ /* 0x000fe200030006ff */
[----:B--2---:R-:W-:Y:S01]  /*20130*/  HMMA.16816.F32 R24, R12, R16, R24 ;  /* 0x000000100c18723c */ /* 0x004fe20000001818 */
[----:B------:R-:W-:Y:S02]  /*20140*/  F2FP.F16.E4M3.UNPACK_B R12, R0 ;  /* 0x00000000ff0c723e */ /* 0x000fe400020006ff */
[----:B------:R-:W-:Y:S02]  /*20150*/  F2FP.F16.E4M3.UNPACK_B R13, R2 ;  /* 0x00000002ff0d723e */ /* 0x000fe400020006ff */
[----:B------:R-:W-:-:S02]  /*20160*/  F2FP.F16.E4M3.UNPACK_B R14, R3 ;  /* 0x00000003ff0e723e */ /* 0x000fc400020006ff */
[----:B------:R-:W-:-:S07]  /*20170*/  F2FP.F16.E4M3.UNPACK_B R15, R4 ;  /* 0x00000004ff0f723e */ /* 0x000fce00020006ff */
[----:B---3--:R-:W-:Y:S05]  /*20180*/  HMMA.16816.F32 R8, R12, R20, R8 ;  /* 0x000000140c08723c */ /* 0x008fea0000001808 */
[----:B------:R-:W-:Y:S04]  /*20190*/  STL.64 [R1+0x1640], R26 ;  /* 0x0016401a01007387 */ /* 0x000fe80000100a00 */
[----:B------:R0:W-:Y:S04]  /*201a0*/  STL.64 [R1+0x1638], R24 ;  /* 0x0016381801007387 */ /* 0x0001e80000100a00 */
[----:B0-----:R-:W2:Y:S04]  /*201b0*/  LDL.LU R24, [R1+0x110] ;  /* 0x0001100001187983 */ /* 0x001ea80000300800 */
[----:B------:R-:W2:Y:S04]  /*201c0*/  LDL.LU R25, [R1+0x114] ;  /* 0x0001140001197983 */ /* 0x000ea80000300800 */
[----:B------:R-:W2:Y:S04]  /*201d0*/  LDL.LU R26, [R1+0x118] ;  /* 0x00011800011a7983 */ /* 0x000ea80000300800 */
[----:B------:R-:W2:Y:S04]  /*201e0*/  LDL.LU R27, [R1+0x11c] ;  /* 0x00011c00011b7983 */ /* 0x000ea80000300800 */
[----:B------:R-:W-:Y:S04]  /*201f0*/  STL.64 [R1+0x30], R8 ;  /* 0x0000300801007387 */ /* 0x000fe80000100a00 */
[----:B------:R0:W-:Y:S04]  /*20200*/  STL.64 [R1+0x38], R10 ;  /* 0x0000380a01007387 */ /* 0x0001e80000100a00 */
[----:B0-----:R-:W3:Y:S04]  /*20210*/  LDL.LU.64 R10, [R1+0x17e8] ;  /* 0x0017e800010a7983 */ /* 0x001ee80000300a00 */
[----:B------:R-:W3:Y:S01]  /*20220*/  LDL.LU.64 R8, [R1+0x17e0] ;  /* 0x0017e00001087983 */ /* 0x000ee20000300a00 */
[----:B------:R-:W-:-:S02]  /*20230*/  F2FP.F16.E4M3.UNPACK_B R18, R18.H1 ;  /* 0x00000012ff12723e */ /* 0x000fc400030006ff */
[----:B------:R-:W-:Y:S02]  /*20240*/  F2FP.F16.E4M3.UNPACK_B R19, R19.H1 ;  /* 0x00000013ff13723e */ /* 0x000fe400030006ff */
[----:B------:R-:W-:Y:S02]  /*20250*/  F2FP.F16.E4M3.UNPACK_B R2, R5.H1 ;  /* 0x00000005ff02723e */ /* 0x000fe400030006ff */
[----:B------:R-:W-:Y:S01]  /*20260*/  F2FP.F16.E4M3.UNPACK_B R3, R28.H1 ;  /* 0x0000001cff03723e */ /* 0x000fe200030006ff */
[----:B------:R-:W-:Y:S04]  /*20270*/  STL [R1+0x1794], R20 ;  /* 0x0017941401007387 */ /* 0x000fe80000100800 */
[----:B------:R-:W-:Y:S04]  /*20280*/  STL [R1+0x1790], R21 ;  /* 0x0017901501007387 */ /* 0x000fe80000100800 */
[----:B------:R-:W-:Y:S01]  /*20290*/  STL [R1+0x1798], R19 ;  /* 0x0017981301007387 */ /* 0x000fe20000100800 */
[C---:B--2---:R-:W-:Y:S08]  /*202a0*/  HMMA.16816.F32 R4, R12.reuse, R18, R24 ;  /* 0x000000120c04723c */ /* 0x044ff00000001818 */
[----:B---3--:R-:W-:Y:S11]  /*202b0*/  HMMA.16816.F32 R8, R12, R2, R8 ;  /* 0x000000020c08723c */ /* 0x008ff60000001808 */
[----:B------:R-:W-:Y:S04]  /*202c0*/  STL.64 [R1+0x50], R4 ;  /* 0x0000500401007387 */ /* 0x000fe80000100a00 */
[----:B------:R0:W-:Y:S04]  /*202d0*/  STL.64 [R1+0x58], R6 ;  /* 0x0000580601007387 */ /* 0x0001e80000100a00 */
[----:B0-----:R-:W2:Y:S04]  /*202e0*/  LDL.LU R7, [R1+0x30c] ;  /* 0x00030c0001077983 */ /* 0x001ea80000300800 */
[----:B------:R0:W-:Y:S04]  /*202f0*/  STL.64 [R1+0x80], R8 ;  /* 0x0000800801007387 */ /* 0x0001e80000100a00 */
[----:B------:R1:W-:Y:S04]  /*20300*/  STL.64 [R1+0x88], R10 ;  /* 0x0000880a01007387 */ /* 0x0003e80000100a00 */
[----:B0-----:R-:W3:Y:S04]  /*20310*/  LDL.LU R8, [R1+0x328] ;  /* 0x0003280001087983 */ /* 0x001ee80000300800 */
[----:B------:R-:W3:Y:S04]  /*20320*/  LDL.LU R9, [R1+0x32c] ;  /* 0x00032c0001097983 */ /* 0x000ee80000300800 */
[----:B-1----:R-:W4:Y:S04]  /*20330*/  LDL.LU R10, [R1+0x318] ;  /* 0x00031800010a7983 */ /* 0x002f280000300800 */
[----:B------:R-:W4:Y:S04]  /*20340*/  LDL.LU R11, [R1+0x31c] ;  /* 0x00031c00010b7983 */ /* 0x000f280000300800 */
[----:B----4-:R-:W-:Y:S04]  /*20350*/  STL.64 [R1+0x17d8], R10 ;  /* 0x0017d80a01007387 */ /* 0x010fe80000100a00 */
[----:B---3--:R0:W-:Y:S04]  /*20360*/  STL.64 [R1+0x17d0], R8 ;  /* 0x0017d00801007387 */ /* 0x0081e80000100a00 */
[----:B0-----:R-:W3:Y:S04]  /*20370*/  LDL.LU R8, [R1+0x140] ;  /* 0x0001400001087983 */ /* 0x001ee80000300800 */
[----:B------:R-:W3:Y:S04]  /*20380*/  LDL.LU R9, [R1+0x144] ;  /* 0x0001440001097983 */ /* 0x000ee80000300800 */
[----:B------:R-:W3:Y:S04]  /*20390*/  LDL.LU R10, [R1+0x148] ;  /* 0x00014800010a7983 */ /* 0x000ee80000300800 */
[----:B------:R-:W3:Y:S04]  /*203a0*/  LDL.LU R11, [R1+0x14c] ;  /* 0x00014c00010b7983 */ /* 0x000ee80000300800 */
[----:B------:R-:W4:Y:S04]  /*203b0*/  LDL.LU R6, [R1+0x308] ;  /* 0x0003080001067983 */ /* 0x000f280000300800 */
[----:B------:R-:W5:Y:S04]  /*203c0*/  LDL.LU R16, [R1+0x338] ;  /* 0x0003380001107983 */ /* 0x000f680000300800 */
[----:B------:R-:W5:Y:S04]  /*203d0*/  LDL.LU R17, [R1+0x33c] ;  /* 0x00033c0001117983 */ /* 0x000f680000300800 */
[----:B------:R-:W2:Y:S04]  /*203e0*/  LDL.LU R19, [R1+0x550] ;  /* 0x0005500001137983 */ /* 0x000ea80000300800 */
[----:B--2---:R-:W-:Y:S04]  /*203f0*/  STL.64 [R1+0x17b8], R18 ;  /* 0x0017b81201007387 */ /* 0x004fe80000100a00 */
[----:B-----5:R0:W-:Y:S04]  /*20400*/  STL.64 [R1+0x17b0], R16 ;  /* 0x0017b01001007387 */ /* 0x0201e80000100a00 */
[----:B0-----:R-:W2:Y:S04]  /*20410*/  LDL.LU R16, [R1+0x1d0] ;  /* 0x0001d00001107983 */ /* 0x001ea80000300800 */
[----:B------:R-:W2:Y:S04]  /*20420*/  LDL.LU R17, [R1+0x1d4] ;  /* 0x0001d40001117983 */ /* 0x000ea80000300800 */
[----:B------:R-:W5:Y:S04]  /*20430*/  LDL.LU R18, [R1+0x1d8] ;  /* 0x0001d80001127983 */ /* 0x000f680000300800 */
[----:B------:R-:W5:Y:S01]  /*20440*/  LDL.LU R19, [R1+0x1dc] ;  /* 0x0001dc0001137983 */ /* 0x000f620000300800 */
[----:B------:R-:W-:-:S02]  /*20450*/  F2FP.F16.E4M3.UNPACK_B R5, R22.H1 ;  /* 0x00000016ff05723e */ /* 0x000fc400030006ff */
[----:B------:R-:W-:Y:S01]  /*20460*/  F2FP.F16.E4M3.UNPACK_B R4, R23.H1 ;  /* 0x00000017ff04723e */ /* 0x000fe200030006ff */
[----:B-----5:R-:W-:Y:S04]  /*20470*/  STL.64 [R1+0x17c8], R18 ;  /* 0x0017c81201007387 */ /* 0x020fe80000100a00 */
[----:B--2---:R0:W-:Y:S04]  /*20480*/  STL.64 [R1+0x17c0], R16 ;  /* 0x0017c01001007387 */ /* 0x0041e80000100a00 */
[----:B0-----:R-:W2:Y:S04]  /*20490*/  LDL.LU R16, [R1+0x1a0] ;  /* 0x0001a00001107983 */ /* 0x001ea80000300800 */
[----:B------:R-:W2:Y:S04]  /*204a0*/  LDL.LU R17, [R1+0x1a4] ;  /* 0x0001a40001117983 */ /* 0x000ea80000300800 */
[----:B------:R-:W2:Y:S04]  /*204b0*/  LDL.LU R18, [R1+0x1a8] ;  /* 0x0001a80001127983 */ /* 0x000ea80000300800 */
[----:B------:R-:W2:Y:S04]  /*204c0*/  LDL.LU R19, [R1+0x1ac] ;  /* 0x0001ac0001137983 */ /* 0x000ea80000300800 */
[----:B------:R-:W5:Y:S04]  /*204d0*/  LDL.LU R0, [R1+0x54c] ;  /* 0x00054c0001007983 */ /* 0x000f680000300800 */
[----:B------:R-:W5:Y:S04]  /*204e0*/  LDL.LU R20, [R1+0x558] ;  /* 0x0005580001147983 */ /* 0x000f680000300800 */
[----:B------:R-:W5:Y:S04]  /*204f0*/  LDL.LU R22, [R1+0x554] ;  /* 0x0005540001167983 */ /* 0x000f680000300800 */
[----:B------:R-:W5:Y:S04]  /*20500*/  LDL.LU R21, [R1+0x560] ;  /* 0x0005600001157983 */ /* 0x000f680000300800 */
[----:B------:R-:W5:Y:S01]  /*20510*/  LDL.LU R23, [R1+0x55c] ;  /* 0x00055c0001177983 */ /* 0x000f620000300800 */
[----:B----4-:R-:W-:Y:S01]  /*20520*/  F2FP.F16.E4M3.UNPACK_B R6, R6.H1 ;  /* 0x00000006ff06723e */ /* 0x010fe200030006ff */
[----:B---3--:R-:W-:Y:S01]  /*20530*/  HMMA.16816.F32 R8, R12, R4, R8 ;  /* 0x000000040c08723c */ /* 0x008fe20000001808 */
[----:B------:R-:W-:-:S07]  /*20540*/  F2FP.F16.E4M3.UNPACK_B R7, R7.H1 ;  /* 0x00000007ff07723e */ /* 0x000fce00030006ff */
[----:B--2---:R-:W-:Y:S01]  /*20550*/  HMMA.16816.F32 R16, R12, R6, R16 ;  /* 0x000000060c10723c */ /* 0x004fe20000001810 */
[----:B-----5:R-:W-:Y:S04]  /*20560*/  STL.64 [R1+0x17a8], R22 ;  /* 0x0017a81601007387 */ /* 0x020fe80000100a00 */
[----:B------:R0:W-:Y:S04]  /*20570*/  STL.64 [R1+0x17a0], R20 ;  /* 0x0017a01401007387 */ /* 0x0001e80000100a00 */
[----:B0-----:R-:W2:Y:S04]  /*20580*/  LDL.LU R20, [R1+0x240] ;  /* 0x0002400001147983 */ /* 0x001ea80000300800 */
[----:B------:R-:W2:Y:S04]  /*20590*/  LDL.LU R21, [R1+0x244] ;  /* 0x0002440001157983 */ /* 0x000ea80000300800 */
[----:B------:R-:W2:Y:S04]  /*205a0*/  LDL.LU R22, [R1+0x248] ;  /* 0x0002480001167983 */ /* 0x000ea80000300800 */
[----:B------:R-:W2:Y:S04]  /*205b0*/  LDL.LU R23, [R1+0x24c] ;  /* 0x00024c0001177983 */ /* 0x000ea80000300800 */
[----:B------:R-:W3:Y:S04]  /*205c0*/  LDL.LU R29, [R1+0x6a4] ;  /* 0x0006a400011d7983 */ /* 0x000ee80000300800 */
[----:B------:R-:W3:Y:S04]  /*205d0*/  LDL.LU R28, [R1+0x6a0] ;  /* 0x0006a000011c7983 */ /* 0x000ee80000300800 */
[----:B------:R-:W4:Y:S04]  /*205e0*/  LDL.LU R24, [R1+0x230] ;  /* 0x0002300001187983 */ /* 0x000f280000300800 */
[----:B------:R-:W4:Y:S04]  /*205f0*/  LDL.LU R25, [R1+0x234] ;  /* 0x0002340001197983 */ /* 0x000f280000300800 */
[----:B------:R-:W4:Y:S04]  /*20600*/  LDL.LU R26, [R1+0x238] ;  /* 0x00023800011a7983 */ /* 0x000f280000300800 */
[----:B------:R-:W4:Y:S04]  /*20610*/  LDL.LU R27, [R1+0x23c] ;  /* 0x00023c00011b7983 */ /* 0x000f280000300800 */
[----:B------:R-:W-:Y:S04]  /*20620*/  STL.64 [R1+0xa0], R8 ;  /* 0x0000a00801007387 */ /* 0x000fe80000100a00 */
[----:B------:R0:W-:Y:S04]  /*20630*/  STL.64 [R1+0xa8], R10 ;  /* 0x0000a80a01007387 */ /* 0x0001e80000100a00 */
[----:B0-----:R-:W5:Y:S04]  /*20640*/  LDL.LU.64 R10, [R1+0x17d8] ;  /* 0x0017d800010a7983 */ /* 0x001f680000300a00 */
[----:B------:R-:W2:Y:S04]  /*20650*/  LDL.LU.64 R8, [R1+0x17d0] ;  /* 0x0017d00001087983 */ /* 0x000ea80000300a00 */
[----:B------:R-:W-:Y:S04]  /*20660*/  STL.64 [R1+0xc0], R16 ;  /* 0x0000c01001007387 */ /* 0x000fe80000100a00 */
[----:B------:R0:W-:Y:S04]  /*20670*/  STL.64 [R1+0xc8], R18 ;  /* 0x0000c81201007387 */ /* 0x0001e80000100a00 */
[----:B0-----:R-:W3:Y:S04]  /*20680*/  LDL.LU.64 R18, [R1+0x17c8] ;  /* 0x0017c80001127983 */ /* 0x001ee80000300a00 */
[----:B------:R-:W3:Y:S04]  /*20690*/  LDL.LU.64 R16, [R1+0x17c0] ;  /* 0x0017c00001107983 */ /* 0x000ee80000300a00 */
[----:B------:R-:W-:Y:S04]  /*206a0*/  STL.64 [R1+0x1788], R6 ;  /* 0x0017880601007387 */ /* 0x000fe80000100a00 */
[----:B------:R0:W-:Y:S04]  /*206b0*/  STL.64 [R1+0x1780], R4 ;  /* 0x0017800401007387 */ /* 0x0001e80000100a00 */
[----:B0-----:R-:W4:Y:S04]  /*206c0*/  LDL.LU R4, [R1+0x220] ;  /* 0x0002200001047983 */ /* 0x001f280000300800 */
[----:B------:R-:W4:Y:S04]  /*206d0*/  LDL.LU R5, [R1+0x224] ;  /* 0x0002240001057983 */ /* 0x000f280000300800 */
[----:B------:R-:W4:Y:S04]  /*206e0*/  LDL.LU R6, [R1+0x228] ;  /* 0x0002280001067983 */ /* 0x000f280000300800 */
[----:B------:R-:W4:Y:S01]  /*206f0*/  LDL.LU R7, [R1+0x22c] ;  /* 0x00022c0001077983 */ /* 0x000f220000300800 */
[----:B--2---:R-:W-:-:S02]  /*20700*/  F2FP.F16.E4M3.UNPACK_B R8, R8.H1 ;  /* 0x00000008ff08723e */ /* 0x004fc400030006ff */
[----:B------:R-:W-:Y:S02]  /*20710*/  F2FP.F16.E4M3.UNPACK_B R9, R9.H1 ;  /* 0x00000009ff09723e */ /* 0x000fe400030006ff */
[----:B-----5:R-:W-:Y:S02]  /*20720*/  F2FP.F16.E4M3.UNPACK_B R10, R10.H1 ;  /* 0x0000000aff0a723e */ /* 0x020fe400030006ff */
[----:B------:R-:W-:-:S07]  /*20730*/  F2FP.F16.E4M3.UNPACK_B R11, R11.H1 ;  /* 0x0000000bff0b723e */ /* 0x000fce00030006ff */
[C---:B------:R-:W-:Y:S08]  /*20740*/  HMMA.16816.F32 R20, R12.reuse, R10, R20 ;  /* 0x0000000a0c14723c */ /* 0x040ff00000001814 */
[----:B---3--:R-:W-:-:S15]  /*20750*/  HMMA.16816.F32 R16, R12, R8, R16 ;  /* 0x000000080c10723c */ /* 0x008fde0000001810 */
[----:B------:R-:W-:-:S04]  /*20760*/  NOP ;  /* 0x0000000000007918 */ /* 0x000fc80000000000 */
[----:B------:R-:W-:Y:S04]  /*20770*/  STL.64 [R1+0xe0], R16 ;  /* 0x0000e01001007387 */ /* 0x000fe80000100a00 */
[----:B------:R0:W-:Y:S04]  /*20780*/  STL.64 [R1+0xe8], R18 ;  /* 0x0000e81201007387 */ /* 0x0001e80000100a00 */
[----:B0-----:R-:W2:Y:S04]  /*20790*/  LDL.LU.64 R18, [R1+0x17b8] ;  /* 0x0017b80001127983 */ /* 0x001ea80000300a00 */
[----:B------:R-:W3:Y:S04]  /*207a0*/  LDL.LU.64 R16, [R1+0x17b0] ;  /* 0x0017b00001107983 */ /* 0x000ee80000300a00 */
[----:B------:R-:W-:Y:S04]  /*207b0*/  STL.64 [R1+0x1a0], R20 ;  /* 0x0001a01401007387 */ /* 0x000fe80000100a00 */
[----:B------:R0:W-:Y:S04]  /*207c0*/  STL.64 [R1+0x1a8], R22 ;  /* 0x0001a81601007387 */ /* 0x0001e80000100a00 */
[----:B0-----:R-:W5:Y:S04]  /*207d0*/  LDL.LU.64 R22, [R1+0x17a8] ;  /* 0x0017a80001167983 */ /* 0x001f680000300a00 */
[----:B------:R-:W5:Y:S04]  /*207e0*/  LDL.LU.64 R20, [R1+0x17a0] ;  /* 0x0017a00001147983 */ /* 0x000f680000300a00 */
[----:B------:R-:W-:Y:S04]  /*207f0*/  STL.64 [R1+0x1768], R10 ;  /* 0x0017680a01007387 */ /* 0x000fe80000100a00 */
[----:B------:R0:W-:Y:S04]  /*20800*/  STL.64 [R1+0x1760], R8 ;  /* 0x0017600801007387 */ /* 0x0001e80000100a00 */
[----:B0-----:R-:W4:Y:S04]  /*20810*/  LDL.LU R8, [R1+0x1f0] ;  /* 0x0001f00001087983 */ /* 0x001f280000300800 */
[----:B------:R-:W4:Y:S04]  /*20820*/  LDL.LU R9, [R1+0x1f4] ;  /* 0x0001f40001097983 */ /* 0x000f280000300800 */
[----:B------:R-:W4:Y:S04]  /*20830*/  LDL.LU R10, [R1+0x1f8] ;  /* 0x0001f800010a7983 */ /* 0x000f280000300800 */
[----:B------:R-:W4:Y:S01]  /*20840*/  LDL.LU R11, [R1+0x1fc] ;  /* 0x0001fc00010b7983 */ /* 0x000f220000300800 */
[----:B--2---:R-:W-:-:S03]  /*20850*/  IMAD R0, R0, 0x100, R19 ;  /* 0x0000010000007824 */ /* 0x004fc600078e0213 */
[----:B------:R-:W2:Y:S01]  /*20860*/  LDL.LU R19, [R1+0x1798] ;  /* 0x0017980001137983 */ /* 0x000ea20000300800 */
[----:B-----5:R-:W-:Y:S02]  /*20870*/  IMAD R22, R22, 0x100, R20 ;  /* 0x0000010016167824 */ /* 0x020fe400078e0214 */
[----:B------:R-:W-:Y:S01]  /*20880*/  IMAD R23, R23, 0x100, R21 ;  /* 0x0000010017177824 */ /* 0x000fe200078e0215 */
[----:B------:R-:W5:Y:S04]  /*20890*/  LDL.LU R20, [R1+0x1794] ;  /* 0x0017940001147983 */ /* 0x000f680000300800 */
[----:B------:R-:W5:Y:S01]  /*208a0*/  LDL.LU R21, [R1+0x1790] ;  /* 0x0017900001157983 */ /* 0x000f620000300800 */
[----:B---3--:R-:W-:Y:S02]  /*208b0*/  F2FP.F16.E4M3.UNPACK_B R16, R16.H1 ;  /* 0x00000010ff10723e */ /* 0x008fe400030006ff */
[----:B------:R-:W-:Y:S01]  /*208c0*/  F2FP.F16.E4M3.UNPACK_B R17, R17.H1 ;  /* 0x00000011ff11723e */ /* 0x000fe200030006ff */
[----:B------:R-:W-:-:S06]  /*208d0*/  IMAD R28, R28, 0x100, R29 ;  /* 0x000001001c1c7824 */ /* 0x000fcc00078e021d */
[----:B----4-:R-:W-:Y:S01]  /*208e0*/  HMMA.16816.F32 R8, R12, R16, R8 ;  /* 0x000000100c08723c */ /* 0x010fe20000001808 */
[----:B------:R-:W-:Y:S02]  /*208f0*/  F2FP.F16.E4M3.UNPACK_B R12, R0 ;  /* 0x00000000ff0c723e */ /* 0x000fe400020006ff */
[----:B------:R-:W-:Y:S02]  /*20900*/  F2FP.F16.E4M3.UNPACK_B R13, R22 ;  /* 0x00000016ff0d723e */ /* 0x000fe400020006ff */
[----:B------:R-:W-:Y:S02]  /*20910*/  F2FP.F16.E4M3.UNPACK_B R14, R23 ;  /* 0x00000017ff0e723e */ /* 0x000fe400020006ff */
[----:B------:R-:W-:Y:S01]  /*20920*/  F2FP.F16.E4M3.UNPACK_B R15, R28 ;  /* 0x0000001cff0f723e */ /* 0x000fe200020006ff */
[----:B------:R-:W-:Y:S04]  /*20930*/  STL [R1+0x1738], R16 ;  /* 0x0017381001007387 */ /* 0x000fe80000100800 */
[----:B------:R-:W-:Y:S07]  /*20940*/  STL [R1+0x1734], R17 ;  /* 0x0017341101007387 */ /* 0x000fee0000100800 */
[----:B------:R-:W-:Y:S04]  /*20950*/  STL.64 [R1+0x100], R8 ;  /* 0x0001000801007387 */ /* 0x000fe80000100a00 */
[----:B------:R5:W-:Y:S02]  /*20960*/  STL.64 [R1+0x108], R10 ;  /* 0x0001080a01007387 */ /* 0x000be40000100a00 */
[----:B-----5:R-:W-:Y:S02]  /*20970*/  HMMA.16816.F32 R8, R12, R20, R24 ;  /* 0x000000140c08723c */ /* 0x020fe40000001818 */
[----:B------:R-:W-:Y:S04]  /*20980*/  STL [R1+0x173c], R21 ;  /* 0x00173c1501007387 */ /* 0x000fe80000100800 */
[----:B------:R-:W3:-:S13]  /*20990*/  LDL.LU R24, [R1+0xb0] ;  /* 0x0000b00001187983 */ /* 0x000eda0000300800 */
[----:B------:R-:W-:Y:S04]  /*209a0*/  STL.64 [R1+0x260], R8 ;  /* 0x0002600801007387 */ /* 0x000fe80000100a00 */
[----:B------:R-:W-:Y:S04]  /*209b0*/  STL.64 [R1+0x268], R10 ;  /* 0x0002680a01007387 */ /* 0x000fe80000100a00 */
[----:B------:R-:W3:Y:S04]  /*209c0*/  LDL.LU R25, [R1+0xb4] ;  /* 0x0000b40001197983 */ /* 0x000ee80000300800 */
[----:B------:R-:W4:Y:S04]  /*209d0*/  LDL.LU R26, [R1+0xb8] ;  /* 0x0000b800011a7983 */ /* 0x000f280000300800 */
[----:B------:R-:W4:Y:S01]  /*209e0*/  LDL.LU R27, [R1+0xbc] ;  /* 0x0000bc00011b7983 */ /* 0x000f220000300800 */
[C---:B--2---:R-:W-:Y:S03]  /*209f0*/  HMMA.16816.F32 R4, R12.reuse, R18, R4 ;  /* 0x000000120c04723c */ /* 0x044fe60000001804 */
[----:B----4-:R-:W-:Y:S04]  /*20a00*/  STL.64 [R1+0x16b8], R26 ;  /* 0x0016b81a01007387 */ /* 0x010fe80000100a00 */
[----:B---3--:R0:W-:Y:S04]  /*20a10*/  STL.64 [R1+0x16b0], R24 ;  /* 0x0016b01801007387 */ /* 0x0081e80000100a00 */
[----:B0-----:R-:W2:Y:S08]  /*20a20*/  LDL.LU R24, [R1+0xd0] ;  /* 0x0000d00001187983 */ /* 0x001eb00000300800 */
[----:B------:R-:W-:Y:S04]  /*20a30*/  STL.64 [R1+0x110], R4 ;  /* 0x0001100401007387 */ /* 0x000fe80000100a00 */
[----:B------:R-:W-:Y:S04]  /*20a40*/  STL.64 [R1+0x118], R6 ;  /* 0x0001180601007387 */ /* 0x000fe80000100a00 */
        /* <DEDUP_REMOVED lines=21> */
[----:B------:R-:W4:Y:S04]  /*20ba0*/  LDL.LU R21, [R1+0x6d4] ;  /* 0x0006d40001157983 */ /* 0x000f280000300800 */
[----:B------:R-:W4:Y:S04]  /*20bb0*/  LDL.LU R0, [R1+0x6d0] ;  /* 0x0006d00001007983 */ /* 0x000f280000300800 */
        /* <DEDUP_REMOVED lines=23> */
[----:B------:R-:W-:Y:S04]  /*20d30*/  STL.64 [R1+0x1758], R18 ;  /* 0x0017581201007387 */ /* 0x000fe80000100a00 */
[----:B-----5:R0:W-:Y:S04]  /*20d40*/  STL.64 [R1+0x1750], R16 ;  /* 0x0017501001007387 */ /* 0x0201e80000100a00 */
[----:B0-----:R-:W5:Y:S04]  /*20d50*/  LDL.LU R16, [R1+0x1e0] ;  /* 0x0001e00001107983 */ /* 0x001f680000300800 */
[----:B------:R-:W5:Y:S04]  /*20d60*/  LDL.LU R17, [R1+0x1e4] ;  /* 0x0001e40001117983 */ /* 0x000f680000300800 */
[----:B------:R-:W5:Y:S04]  /*20d70*/  LDL.LU R18, [R1+0x1e8] ;  /* 0x0001e80001127983 */ /* 0x000f680000300800 */
[----:B------:R-:W5:Y:S04]  /*20d80*/  LDL.LU R19, [R1+0x1ec] ;  /* 0x0001ec0001137983 */ /* 0x000f680000300800 */
[----:B------:R-:W2:Y:S04]  /*20d90*/  LDL.LU R23, [R1+0x6e0] ;  /* 0x0006e00001177983 */ /* 0x000ea80000300800 */
[----:B------:R-:W2:Y:S04]  /*20da0*/  LDL.LU R29, [R1+0x6ec] ;  /* 0x0006ec00011d7983 */ /* 0x000ea80000300800 */
[----:B------:R-:W2:Y:S04]  /*20db0*/  LDL.LU R28, [R1+0x6e8] ;  /* 0x0006e800011c7983 */ /* 0x000ea80000300800 */
[----:B---3--:R-:W-:Y:S04]  /*20dc0*/  STL.64 [R1+0x16f8], R26 ;  /* 0x0016f81a01007387 */ /* 0x008fe80000100a00 */
[----:B------:R0:W-:Y:S04]  /*20dd0*/  STL.64 [R1+0x16f0], R24 ;  /* 0x0016f01801007387 */ /* 0x0001e80000100a00 */
[----:B0-----:R-:W3:Y:S04]  /*20de0*/  LDL.LU R24, [R1+0x170] ;  /* 0x0001700001187983 */ /* 0x001ee80000300800 */
[----:B------:R-:W3:Y:S04]  /*20df0*/  LDL.LU R25, [R1+0x174] ;  /* 0x0001740001197983 */ /* 0x000ee80000300800 */
[----:B------:R-:W2:Y:S04]  /*20e00*/  LDL.LU R26, [R1+0x178] ;  /* 0x00017800011a7983 */ /* 0x000ea80000300800 */
[----:B------:R-:W2:Y:S04]  /*20e10*/  LDL.LU R27, [R1+0x17c] ;  /* 0x00017c00011b7983 */ /* 0x000ea80000300800 */
[----:B--2---:R-:W-:Y:S04]  /*20e20*/  STL.64 [R1+0x1708], R26 ;  /* 0x0017081a01007387 */ /* 0x004fe80000100a00 */
[----:B---3--:R0:W-:Y:S04]  /*20e30*/  STL.64 [R1+0x1700], R24 ;  /* 0x0017001801007387 */ /* 0x0081e80000100a00 */
[----:B0-----:R-:W2:Y:S04]  /*20e40*/  LDL.LU R24, [R1+0x180] ;  /* 0x0001800001187983 */ /* 0x001ea80000300800 */
        /* <DEDUP_REMOVED lines=14> */
[----:B------:R-:W2:Y:S04]  /*20f30*/  LDL.LU R26, [R1+0x198] ;  /* 0x00019800011a7983 */ /* 0x000ea80000300800 */
[----:B------:R-:W2:Y:S04]  /*20f40*/  LDL.LU R27, [R1+0x19c] ;  /* 0x00019c00011b7983 */ /* 0x000ea80000300800 */
[----:B------:R-:W-:Y:S04]  /*20f50*/  STL.64 [R1+0x240], R4 ;  /* 0x0002400401007387 */ /* 0x000fe80000100a00 */
[----:B------:R0:W-:Y:S04]  /*20f60*/  STL.64 [R1+0x248], R6 ;  /* 0x0002480601007387 */ /* 0x0001e80000100a00 */
[----:B0-----:R-:W3:Y:S04]  /*20f70*/  LDL.LU.64 R6, [R1+0x1788] ;  /* 0x0017880001067983 */ /* 0x001ee80000300a00 */
[----:B------:R-:W2:Y:S02]  /*20f80*/  LDL.LU.64 R4, [R1+0x1780] ;  /* 0x0017800001047983 */ /* 0x000ea40000300a00 */
[----:B--2---:R-:W-:-:S15]  /*20f90*/  HMMA.16816.F32 R8, R12, R4, R8 ;  /* 0x000000040c08723c */ /* 0x004fde0000001808 */
        /* <DEDUP_REMOVED lines=22> */
[----:B------:R-:W3:Y:S01]  /*21100*/  LDL.LU.64 R16, [R1+0x1740] ;  /* 0x0017400001107983 */ /* 0x000ee20000300a00 */
[----:B----4-:R-:W-:-:S03]  /*21110*/  IMAD R0, R0, 0x100, R21 ;  /* 0x0000010000007824 */ /* 0x010fc600078e0215 */
[----:B------:R-:W4:Y:S01]  /*21120*/  LDL.LU R21, [R1+0x173c] ;  /* 0x00173c0001157983 */ /* 0x000f220000300800 */
[----:B---3--:R-:W-:Y:S02]  /*21130*/  IMAD R22, R22, 0x100, R16 ;  /* 0x0000010016167824 */ /* 0x008fe400078e0210 */
[----:B------:R-:W-:Y:S01]  /*21140*/  IMAD R23, R23, 0x100, R17 ;  /* 0x0000010017177824 */ /* 0x000fe200078e0211 */
[----:B------:R-:W3:Y:S04]  /*21150*/  LDL.LU R16, [R1+0x1738] ;  /* 0x0017380001107983 */ /* 0x000ee80000300800 */
[----:B------:R-:W3:Y:S01]  /*21160*/  LDL.LU R17, [R1+0x1734] ;  /* 0x0017340001117983 */ /* 0x000ee20000300800 */
[----:B------:R-:W-:-:S03]  /*21170*/  IMAD R28, R28, 0x100, R29 ;  /* 0x000001001c1c7824 */ /* 0x000fc600078e021d */
[----:B------:R-:W5:Y:S01]  /*21180*/  LDL.LU R29, [R1+0x1730] ;  /* 0x00173000011d7983 */ /* 0x000f620000300800 */
[----:B---3--:R-:W-:Y:S03]  /*21190*/  HMMA.16816.F32 R12, R12, R16, R24 ;  /* 0x000000100c0c723c */ /* 0x008fe60000001818 */
[----:B------:R-:W4:Y:S04]  /*211a0*/  LDL.LU.64 R26, [R1+0x1728] ;  /* 0x00172800011a7983 */ /* 0x000f280000300a00 */
[----:B------:R-:W4:-:S12]  /*211b0*/  LDL.LU.64 R24, [R1+0x1720] ;  /* 0x0017200001187983 */ /* 0x000f180000300a00 */
[----:B------:R0:W-:Y:S04]  /*211c0*/  STL.64 [R1+0xf0], R12 ;  /* 0x0000f00c01007387 */ /* 0x0001e80000100a00 */
[----:B------:R1:W-:Y:S01]  /*211d0*/  STL.64 [R1+0xf8], R14 ;  /* 0x0000f80e01007387 */ /* 0x0003e20000100a00 */
[----:B0-----:R-:W-:Y:S02]  /*211e0*/  F2FP.F16.E4M3.UNPACK_B R12, R0 ;  /* 0x00000000ff0c723e */ /* 0x001fe400020006ff */
[----:B------:R-:W-:Y:S02]  /*211f0*/  F2FP.F16.E4M3.UNPACK_B R13, R22 ;  /* 0x00000016ff0d723e */ /* 0x000fe400020006ff */
[----:B-1----:R-:W-:Y:S02]  /*21200*/  F2FP.F16.E4M3.UNPACK_B R14, R23 ;  /* 0x00000017ff0e723e */ /* 0x002fe400020006ff */
[----:B------:R-:W-:Y:S01]  /*21210*/  F2FP.F16.E4M3.UNPACK_B R15, R28 ;  /* 0x0000001cff0f723e */ /* 0x000fe200020006ff */
[----:B------:R-:W3:Y:S04]  /*21220*/  LDL.LU R0, [R1+0x6f0] ;  /* 0x0006f00001007983 */ /* 0x000ee80000300800 */
[----:B------:R-:W2:Y:S04]  /*21230*/  LDL.LU R22, [R1+0x6f8] ;  /* 0x0006f80001167983 */ /* 0x000ea80000300800 */
[----:B------:R-:W2:Y:S04]  /*21240*/  LDL.LU R23, [R1+0x700] ;  /* 0x0007000001177983 */ /* 0x000ea80000300800 */
[----:B------:R-:W2:Y:S01]  /*21250*/  LDL.LU R28, [R1+0x708] ;  /* 0x00070800011c7983 */ /* 0x000ea20000300800 */
        /* <DEDUP_REMOVED lines=30> */
[----:B------:R0:W-:Y:S04]  /*21440*/  STL.64 [R1+0x1680], R6 ;  /* 0x0016800601007387 */ /* 0x0001e80000100a00 */
[----:B0-----:R-:W4:Y:S04]  /*21450*/  LDL.LU R6, [R1+0x704] ;  /* 0x0007040001067983 */ /* 0x001f280000300800 */
[----:B------:R-:W3:Y:S04]  /*21460*/  LDL.LU R7, [R1+0x70c] ;  /* 0x00070c0001077983 */ /* 0x000ee80000300800 */
[----:B------:R0:W-:Y:S04]  /*21470*/  STL.64 [R1+0x1678], R4 ;  /* 0x0016780401007387 */ /* 0x0001e80000100a00 */
[----:B0-----:R-:W3:Y:S04]  /*21480*/  LDL.LU R4, [R1+0x6f4] ;  /* 0x0006f40001047983 */ /* 0x001ee80000300800 */
[----:B------:R-:W3:Y:S01]  /*21490*/  LDL.LU R5, [R1+0x6fc] ;  /* 0x0006fc0001057983 */ /* 0x000ee20000300800 */
        /* <DEDUP_REMOVED lines=11> */
[----:B------:R-:W2:Y:S01]  /*21550*/  LDL.LU.64 R24, [R1+0x16b0] ;  /* 0x0016b00001187983 */ /* 0x000ea20000300a00 */
[----:B---3--:R-:W-:-:S02]  /*21560*/  IMAD R0, R0, 0x100, R4 ;  /* 0x0000010000007824 */ /* 0x008fc400078e0204 */
[----:B------:R-:W-:Y:S02]  /*21570*/  IMAD R22, R22, 0x100, R5 ;  /* 0x0000010016167824 */ /* 0x000fe400078e0205 */
[----:B----4-:R-:W-:Y:S02]  /*21580*/  IMAD R23, R23, 0x100, R6 ;  /* 0x0000010017177824 */ /* 0x010fe400078e0206 */
[----:B------:R-:W-:Y:S01]  /*21590*/  IMAD R28, R28, 0x100, R7 ;  /* 0x000001001c1c7824 */ /* 0x000fe200078e0207 */
[----:B------:R-:W-:Y:S04]  /*215a0*/  STL.64 [R1+0x1660], R10 ;  /* 0x0016600a01007387 */ /* 0x000fe80000100a00 */
[----:B------:R-:W-:Y:S04]  /*215b0*/  STL.64 [R1+0x1658], R8 ;  /* 0x0016580801007387 */ /* 0x000fe80000100a00 */
[----:B------:R-:W-:Y:S04]  /*215c0*/  STL.64 [R1+0x16a0], R18 ;  /* 0x0016a01201007387 */ /* 0x000fe80000100a00 */
[----:B------:R-:W-:Y:S01]  /*215d0*/  STL.64 [R1+0x1698], R16 ;  /* 0x0016981001007387 */ /* 0x000fe20000100a00 */
[----:B--2---:R-:W-:-:S15]  /*215e0*/  HMMA.16816.F32 R4, R12, R16, R24 ;  /* 0x000000100c04723c */ /* 0x004fde0000001818 */
[----:B------:R-:W-:-:S04]  /*215f0*/  NOP ;  /* 0x0000000000007918 */ /* 0x000fc80000000000 */
[----:B------:R0:W-:Y:S04]  /*21600*/  STL.64 [R1+0x1b0], R4 ;  /* 0x0001b00401007387 */ /* 0x0001e80000100a00 */
[----:B------:R1:W-:Y:S04]  /*21610*/  STL.64 [R1+0x1b8], R6 ;  /* 0x0001b80601007387 */ /* 0x0003e80000100a00 */
[----:B0-----:R-:W2:Y:S04]  /*21620*/  LDL.LU R4, [R1+0x60] ;  /* 0x0000600001047983 */ /* 0x001ea80000300800 */
[----:B------:R-:W2:Y:S04]  /*21630*/  LDL.LU R5, [R1+0x64] ;  /* 0x0000640001057983 */ /* 0x000ea80000300800 */
[----:B-1----:R-:W3:Y:S04]  /*21640*/  LDL.LU R6, [R1+0x68] ;  /* 0x0000680001067983 */ /* 0x002ee80000300800 */
[----:B------:R-:W3:Y:S04]  /*21650*/  LDL.LU R7, [R1+0x6c] ;  /* 0x00006c0001077983 */ /* 0x000ee80000300800 */
[----:B------:R-:W4:Y:S04]  /*21660*/  LDL.LU R16, [R1+0x90] ;  /* 0x0000900001107983 */ /* 0x000f280000300800 */
[----:B------:R-:W4:Y:S04]  /*21670*/  LDL.LU R17, [R1+0x94] ;  /* 0x0000940001117983 */ /* 0x000f280000300800 */
[----:B------:R-:W4:Y:S04]  /*21680*/  LDL.LU R18, [R1+0x98] ;  /* 0x0000980001127983 */ /* 0x000f280000300800 */
[----:B------:R-:W4:Y:S04]  /*21690*/  LDL.LU R19, [R1+0x9c] ;  /* 0x00009c0001137983 */ /* 0x000f280000300800 */
[----:B---3--:R-:W-:Y:S04]  /*216a0*/  STL.64 [R1+0x1690], R6 ;  /* 0x0016900601007387 */ /* 0x008fe80000100a00 */
[----:B--2---:R0:W-:Y:S04]  /*216b0*/  STL.64 [R1+0x1688], R4 ;  /* 0x0016880401007387 */ /* 0x0041e80000100a00 */
[----:B0-----:R-:W2:Y:S04]  /*216c0*/  LDL.LU R4, [R1+0x70] ;  /* 0x0000700001047983 */ /* 0x001ea80000300800 */
[----:B------:R-:W2:Y:S04]  /*216d0*/  LDL.LU R5, [R1+0x74] ;  /* 0x0000740001057983 */ /* 0x000ea80000300800 */
[----:B------:R-:W2:Y:S04]  /*216e0*/  LDL.LU R6, [R1+0x78] ;  /* 0x0000780001067983 */ /* 0x000ea80000300800 */
[----:B------:R-:W2:Y:S04]  /*216f0*/  LDL.LU R7, [R1+0x7c] ;  /* 0x00007c0001077983 */ /* 0x000ea80000300800 */
[----:B------:R-:W3:Y:S04]  /*21700*/  LDL.LU R24, [R1] ;  /* 0x0000000001187983 */ /* 0x000ee80000300800 */
[----:B------:R-:W3:Y:S04]  /*21710*/  LDL.LU R25, [R1+0x4] ;  /* 0x0000040001197983 */ /* 0x000ee80000300800 */
[----:B------:R-:W2:Y:S04]  /*21720*/  LDL.LU R26, [R1+0x8] ;  /* 0x00000800011a7983 */ /* 0x000ea80000300800 */
[----:B------:R-:W2:Y:S04]  /*21730*/  LDL.LU R27, [R1+0xc] ;  /* 0x00000c00011b7983 */ /* 0x000ea80000300800 */
[----:B------:R-:W2:Y:S04]  /*21740*/  LDL.LU R8, [R1+0x20] ;  /* 0x0000200001087983 */ /* 0x000ea80000300800 */
[----:B------:R-:W2:Y:S04]  /*21750*/  LDL.LU R9, [R1+0x24] ;  /* 0x0000240001097983 */ /* 0x000ea80000300800 */
[----:B------:R-:W2:Y:S04]  /*21760*/  LDL.LU R10, [R1+0x28] ;  /* 0x00002800010a7983 */ /* 0x000ea80000300800 */
[----:B------:R-:W2:Y:S01]  /*21770*/  LDL.LU R11, [R1+0x2c] ;  /* 0x00002c00010b7983 */ /* 0x000ea20000300800 */
[----:B------:R-:W-:-:S02]  /*21780*/  F2FP.F16.E4M3.UNPACK_B R12, R0 ;  /* 0x00000000ff0c723e */ /* 0x000fc400020006ff */
[----:B------:R-:W-:Y:S02]  /*21790*/  F2FP.F16.E4M3.UNPACK_B R13, R22 ;  /* 0x00000016ff0d723e */ /* 0x000fe400020006ff */
[----:B------:R-:W-:Y:S02]  /*217a0*/  F2FP.F16.E4M3.UNPACK_B R14, R23 ;  /* 0x00000017ff0e723e */ /* 0x000fe400020006ff */
[----:B------:R-:W-:-:S07]  /*217b0*/  F2FP.F16.E4M3.UNPACK_B R15, R28 ;  /* 0x0000001cff0f723e */ /* 0x000fce00020006ff */
[----:B----4-:R-:W-:Y:S01]  /*217c0*/  HMMA.16816.F32 R16, R12, R20, R16 ;  /* 0x000000140c10723c */ /* 0x010fe20000001810 */
[----:B--2---:R-:W-:Y:S04]  /*217d0*/  STL.64 [R1+0x1670], R10 ;  /* 0x0016700a01007387 */ /* 0x004fe80000100a00 */
[----:B------:R0:W-:Y:S04]  /*217e0*/  STL.64 [R1+0x1668], R8 ;  /* 0x0016680801007387 */ /* 0x0001e80000100a00 */
[----:B0-----:R-:W2:Y:S04]  /*217f0*/  LDL.LU R8, [R1+0x40] ;  /* 0x0000400001087983 */ /* 0x001ea80000300800 */
[----:B------:R-:W2:Y:S04]  /*21800*/  LDL.LU R9, [R1+0x44] ;  /* 0x0000440001097983 */ /* 0x000ea80000300800 */
[----:B------:R-:W2:Y:S04]  /*21810*/  LDL.LU R10, [R1+0x48] ;  /* 0x00004800010a7983 */ /* 0x000ea80000300800 */
[----:B------:R-:W2:Y:S04]  /*21820*/  LDL.LU R11, [R1+0x4c] ;  /* 0x00004c00010b7983 */ /* 0x000ea80000300800 */
[----:B------:R-:W-:Y:S04]  /*21830*/  STL.64 [R1+0x1650], R26 ;  /* 0x0016501a01007387 */ /* 0x000fe80000100a00 */
[----:B---3--:R0:W-:Y:S04]  /*21840*/  STL.64 [R1+0x1648], R24 ;  /* 0x0016481801007387 */ /* 0x0081e80000100a00 */
[----:B0-----:R-:W3:Y:S04]  /*21850*/  LDL.LU R24, [R1+0x10] ;  /* 0x0000100001187983 */ /* 0x001ee80000300800 */
[----:B------:R-:W3:Y:S04]  /*21860*/  LDL.LU R25, [R1+0x14] ;  /* 0x0000140001197983 */ /* 0x000ee80000300800 */
[----:B------:R-:W3:Y:S01]  /*21870*/  LDL.LU R26, [R1+0x18] ;  /* 0x00001800011a7983 */ /* 0x000ee20000300800 */
[----:B-----5:R-:W-:-:S03]  /*21880*/  IMAD.MOV.U32 R27, RZ, RZ, R29 ;  /* 0x000000ffff1b7224 */ /* 0x020fc600078e001d */
[----:B------:R-:W4:Y:S04]  /*21890*/  LDL.LU R29, [R1+0x16a8] ;  /* 0x0016a800011d7983 */ /* 0x000f280000300800 */
[----:B------:R-:W5:Y:S04]  /*218a0*/  LDL.LU R22, [R1+0x728] ;  /* 0x0007280001167983 */ /* 0x000f680000300800 */
[----:B------:R-:W5:Y:S04]  /*218b0*/  LDL.LU R23, [R1+0x72c] ;  /* 0x00072c0001177983 */ /* 0x000f680000300800 */
[----:B------:R-:W2:Y:S04]  /*218c0*/  LDL.LU R28, [R1+0x720] ;  /* 0x00072000011c7983 */ /* 0x000ea80000300800 */
[----:B------:R-:W-:Y:S04]  /*218d0*/  STL.64 [R1+0xd0], R16 ;  /* 0x0000d01001007387 */ /* 0x000fe80000100a00 */
[----:B------:R0:W-:Y:S04]  /*218e0*/  STL.64 [R1+0xd8], R18 ;  /* 0x0000d81201007387 */ /* 0x0001e80000100a00 */
[----:B0-----:R-:W2:Y:S04]  /*218f0*/  LDL.LU.64 R18, [R1+0x16a0] ;  /* 0x0016a00001127983 */ /* 0x001ea80000300a00 */
[----:B------:R-:W3:Y:S01]  /*21900*/  LDL.LU.64 R16, [R1+0x1698] ;  /* 0x0016980001107983 */ /* 0x000ee20000300a00 */
[----:B--2---:R-:W-:-:S15]  /*21910*/  HMMA.16816.F32 R4, R12, R18, R4 ;  /* 0x000000120c04723c */ /* 0x004fde0000001804 */
[----:B------:R-:W-:-:S04]  /*21920*/  NOP ;  /* 0x0000000000007918 */ /* 0x000fc80000000000 */
[----:B------:R-:W-:Y:S04]  /*21930*/  STL.64 [R1+0xb0], R4 ;  /* 0x0000b00401007387 */ /* 0x000fe80000100a00 */
[----:B------:R0:W-:Y:S04]  /*21940*/  STL.64 [R1+0xb8], R6 ;  /* 0x0000b80601007387 */ /* 0x0001e80000100a00 */
[----:B0-----:R-:W2:Y:S04]  /*21950*/  LDL.LU.64 R6, [R1+0x1690] ;  /* 0x0016900001067983 */ /* 0x001ea80000300a00 */
[----:B------:R-:W2:Y:S01]  /*21960*/  LDL.LU.64 R4, [R1+0x1688] ;  /* 0x0016880001047983 */ /* 0x000ea20000300a00 */
[----:B----4-:R-:W-:Y:S01]  /*21970*/  LOP3.LUT R0, R29, 0x40, RZ, 0x3c, !PT ;  /* 0x000000401d007812 */ /* 0x010fe200078e3cff */
[----:B--2---:R-:W-:-:S15]  /*21980*/  HMMA.16816.F32 R4, R12, R2, R4 ;  /* 0x000000020c04723c */ /* 0x004fde0000001804 */
[----:B------:R-:W-:-:S04]  /*21990*/  NOP ;  /* 0x0000000000007918 */ /* 0x000fc80000000000 */
[----:B------:R-:W-:Y:S04]  /*219a0*/  STL.64 [R1+0x90], R4 ;  /* 0x0000900401007387 */ /* 0x000fe80000100a00 */
[----:B------:R-:W-:Y:S01]  /*219b0*/  STL [R1+0x98], R6 ;  /* 0x0000980601007387 */ /* 0x000fe20000100800 */
[----:B------:R-:W-:-:S03]  /*219c0*/  IMAD.MOV.U32 R29, RZ, RZ, R7 ;  /* 0x000000ffff1d7224 */ /* 0x000fc600078e0007 */
[----:B------:R-:W2:Y:S04]  /*219d0*/  LDL.LU R2, [R1+0x710] ;  /* 0x0007100001027983 */ /* 0x000ea80000300800 */
[----:B------:R-:W0:Y:S04]  /*219e0*/  LDSM.16.M88.4 R4, [R0+UR6] ;  /* 0x000000060004783b */ /* 0x000e280008000200 */
[----:B------:R-:W4:Y:S04]  /*219f0*/  LDL.LU R3, [R1+0x718] ;  /* 0x0007180001037983 */ /* 0x000f280000300800 */
[----:B------:R-:W-:Y:S04]  /*21a00*/  STL [R1+0x14d0], R29 ;  /* 0x0014d01d01007387 */ /* 0x000fe80000100800 */
[----:B0-----:R-:W-:Y:S04]  /*21a10*/  STL.64 [R1+0x3a0], R4 ;  /* 0x0003a00401007387 */ /* 0x001fe80000100a00 */
[----:B------:R0:W-:Y:S01]  /*21a20*/  STL.64 [R1+0x3a8], R6 ;  /* 0x0003a80601007387 */ /* 0x0001e20000100a00 */
[----:B------:R-:W-:-:S02]  /*21a30*/  IMAD.MOV.U32 R20, RZ, RZ, R4 ;  /* 0x000000ffff147224 */ /* 0x000fc400078e0004 */
[----:B------:R-:W-:Y:S01]  /*21a40*/  IMAD.MOV.U32 R21, RZ, RZ, R5 ;  /* 0x000000ffff157224 */ /* 0x000fe200078e0005 */
[----:B0-----:R-:W2:Y:S04]  /*21a50*/  LDL.LU.64 R6, [R1+0x1680] ;  /* 0x0016800001067983 */ /* 0x001ea80000300a00 */
[----:B------:R-:W2:Y:S02]  /*21a60*/  LDL.LU.64 R4, [R1+0x1678] ;  /* 0x0016780001047983 */ /* 0x000ea40000300a00 */
[----:B--2---:R-:W-:Y:S02]  /*21a70*/  HMMA.16816.F32 R8, R12, R4, R8 ;  /* 0x000000040c08723c */ /* 0x004fe40000001808 */
[----:B------:R-:W4:Y:S04]  /*21a80*/  LDL.LU R4, [R1+0x71c] ;  /* 0x00071c0001047983 */ /* 0x000f280000300800 */
[----:B------:R-:W2:-:S13]  /*21a90*/  LDL.LU R5, [R1+0x724] ;  /* 0x0007240001057983 */ /* 0x000e9a0000300800 */
[----:B------:R-:W-:Y:S04]  /*21aa0*/  STL.64 [R1+0x70], R8 ;  /* 0x0000700801007387 */ /* 0x000fe80000100a00 */
[----:B------:R-:W-:Y:S04]  /*21ab0*/  STL.64 [R1+0x78], R10 ;  /* 0x0000780a01007387 */ /* 0x000fe80000100a00 */
[----:B------:R-:W0:Y:S04]  /*21ac0*/  LDSM.16.M88.4 R8, [R0+UR6+0x2000] ;  /* 0x002000060008783b */ /* 0x000e280008000200 */
[----:B0-----:R-:W-:Y:S04]  /*21ad0*/  STL.64 [R1+0x390], R8 ;  /* 0x0003900801007387 */ /* 0x001fe80000100a00 */
[----:B------:R0:W-:Y:S01]  /*21ae0*/  STL.64 [R1+0x398], R10 ;  /* 0x0003980a01007387 */ /* 0x0001e20000100a00 */
[----:B------:R-:W-:-:S02]  /*21af0*/  IMAD.MOV.U32 R18, RZ, RZ, R8 ;  /* 0x000000ffff127224 */ /* 0x000fc400078e0008 */
[----:B------:R-:W-:Y:S01]  /*21b00*/  IMAD.MOV.U32 R19, RZ, RZ, R9 ;  /* 0x000000ffff137224 */ /* 0x000fe200078e0009 */
[----:B0-----:R-:W2:Y:S04]  /*21b10*/  LDL.LU.64 R10, [R1+0x1670] ;  /* 0x00167000010a7983 */ /* 0x001ea80000300a00 */
[----:B------:R-:W2:Y:S02]  /*21b20*/  LDL.LU.64 R8, [R1+0x1668] ;  /* 0x0016680001087983 */ /* 0x000ea40000300a00 */
[----:B--2---:R-:W-:-:S15]  /*21b30*/  HMMA.16816.F32 R8, R12, R6, R8 ;  /* 0x000000060c08723c */ /* 0x004fde0000001808 */
[----:B------:R-:W-:-:S04]  /*21b40*/  NOP ;  /* 0x0000000000007918 */ /* 0x000fc80000000000 */
[----:B------:R-:W-:Y:S04]  /*21b50*/  STL [R1+0x40], R8 ;  /* 0x0000400801007387 */ /* 0x000fe80000100800 */
[----:B------:R-:W-:Y:S01]  /*21b60*/  STL.64 [R1+0x48], R10 ;  /* 0x0000480a01007387 */ /* 0x000fe20000100a00 */
[----:B------:R-:W-:-:S03]  /*21b70*/  IMAD.MOV.U32 R29, RZ, RZ, R9 ;  /* 0x000000ffff1d7224 */ /* 0x000fc600078e0009 */
[----:B------:R-:W2:Y:S04]  /*21b80*/  LDL.LU R7, [R1+0x714] ;  /* 0x0007140001077983 */ /* 0x000ea80000300800 */
[----:B------:R-:W0:Y:S04]  /*21b90*/  LDSM.16.M88.4 R8, [R0+UR6+0x4000] ;  /* 0x004000060008783b */ /* 0x000e280008000200 */
[----:B------:R-:W-:Y:S04]  /*21ba0*/  STL [R1+0x1540], R29 ;  /* 0x0015401d01007387 */ /* 0x000fe80000100800 */
[----:B0-----:R-:W-:Y:S04]  /*21bb0*/  STL.64 [R1+0x380], R8 ;  /* 0x0003800801007387 */ /* 0x001fe80000100a00 */
[----:B------:R0:W-:Y:S04]  /*21bc0*/  STL.64 [R1+0x388], R10 ;  /* 0x0003880a01007387 */ /* 0x0001e80000100a00 */
[----:B0-----:R-:W2:Y:S04]  /*21bd0*/  LDL.LU.64 R10, [R1+0x1660] ;  /* 0x00166000010a7983 */ /* 0x001ea80000300a00 */
[----:B------:R-:W3:Y:S02]  /*21be0*/  LDL.LU.64 R8, [R1+0x1658] ;  /* 0x0016580001087983 */ /* 0x000ee40000300a00 */
[----:B---3--:R-:W-:-:S15]  /*21bf0*/  HMMA.16816.F32 R24, R12, R8, R24 ;  /* 0x000000080c18723c */ /* 0x008fde0000001818 */
[----:B------:R-:W-:-:S04]  /*21c00*/  NOP ;  /* 0x0000000000007918 */ /* 0x000fc80000000000 */
[----:B------:R-:W-:Y:S04]  /*21c10*/  STL.64 [R1+0x20], R24 ;  /* 0x0000201801007387 */ /* 0x000fe80000100a00 */
[----:B------:R-:W-:Y:S04]  /*21c20*/  STL.64 [R1+0x28], R26 ;  /* 0x0000281a01007387 */ /* 0x000fe80000100a00 */
[----:B------:R-:W0:Y:S04]  /*21c30*/  LDSM.16.M88.4 R24, [R0+UR6+0x6000] ;  /* 0x006000060018783b */ /* 0x000e280008000200 */
[----:B0-----:R-:W-:Y:S04]  /*21c40*/  STL.64 [R1+0x370], R24 ;  /* 0x0003701801007387 */ /* 0x001fe80000100a00 */
[----:B------:R0:W-:Y:S04]  /*21c50*/  STL.64 [R1+0x378], R26 ;  /* 0x0003781a01007387 */ /* 0x0001e80000100a00 */
[----:B0-----:R-:W2:Y:S04]  /*21c60*/  LDL.LU.64 R26, [R1+0x1650] ;  /* 0x00165000011a7983 */ /* 0x001ea80000300a00 */
[----:B------:R-:W2:Y:S02]  /*21c70*/  LDL.LU.64 R24, [R1+0x1648] ;  /* 0x0016480001187983 */ /* 0x000ea40000300a00 */
[----:B--2---:R-:W-:Y:S02]  /*21c80*/  HMMA.16816.F32 R8, R12, R10, R24 ;  /* 0x0000000a0c08723c */ /* 0x004fe40000001818 */
[----:B------:R-:W2:Y:S04]  /*21c90*/  LDL.LU.64 R26, [R1+0x1640] ;  /* 0x00164000011a7983 */ /* 0x000ea80000300a00 */
[----:B------:R-:W2:-:S13]  /*21ca0*/  LDL.LU.64 R24, [R1+0x1638] ;  /* 0x0016380001187983 */ /* 0x000e9a0000300a00 */
[----:B------:R-:W-:Y:S04]  /*21cb0*/  STL.64 [R1], R8 ;  /* 0x0000000801007387 */ /* 0x000fe80000100a00 */
[----:B------:R-:W-:Y:S04]  /*21cc0*/  STL.64 [R1+0x8], R10 ;  /* 0x0000080a01007387 */ /* 0x000fe80000100a00 */
[----:B------:R-:W0:Y:S04]  /*21cd0*/  LDSM.16.M88.4 R8, [R0+UR6+0x8000] ;  /* 0x008000060008783b */ /* 0x000e280008000200 */
[----:B0-----:R-:W-:Y:S04]  /*21ce0*/  STL.64 [R1+0x360], R8 ;  /* 0x0003600801007387 */ /* 0x001fe80000100a00 */
[----:B------:R-:W-:Y:S04]  /*21cf0*/  STL.64 [R1+0x368], R10 ;  /* 0x0003680a01007387 */ /* 0x000fe80000100a00 */
[----:B------:R-:W-:Y:S01]  /*21d00*/  STL.64 [R1+0x1630], R18 ;  /* 0x0016301201007387 */ /* 0x000fe20000100a00 */
[----:B------:R-:W-:-:S02]  /*21d10*/  IMAD R2, R2, 0x100, R7 ;  /* 0x0000010002027824 */ /* 0x000fc400078e0207 */
[----:B------:R-:W-:Y:S02]  /*21d20*/  IMAD.MOV.U32 R6, RZ, RZ, R8 ;  /* 0x000000ffff067224 */ /* 0x000fe400078e0008 */
[----:B------:R-:W-:Y:S01]  /*21d30*/  IMAD.MOV.U32 R7, RZ, RZ, R9 ;  /* 0x000000ffff077224 */ /* 0x000fe200078e0009 */
[----:B--2---:R-:W-:Y:S01]  /*21d40*/  HMMA.16816.F32 R24, R12, R16, R24 ;  /* 0x000000100c18723c */ /* 0x004fe20000001818 */
[----:B------:R-:W0:-:S15]  /*21d50*/  LDSM.16.M88.4 R16, [R0+UR6+0xa000] ;  /* 0x00a000060010783b */ /* 0x000e1e0008000200 */
[----:B------:R-:W-:-:S03]  /*21d60*/  NOP ;  /* 0x0000000000007918 */ /* 0x000fc60000000000 */
[----:B------:R-:W-:Y:S04]  /*21d70*/  STL [R1+0x1440], R27 ;  /* 0x0014401b01007387 */ /* 0x000fe80000100800 */
[----:B0-----:R-:W-:Y:S01]  /*21d80*/  STL.64 [R1+0x340], R16 ;  /* 0x0003401001007387 */ /* 0x001fe20000100a00 */
[----:B------:R-:W-:-:S03]  /*21d90*/  IMAD.MOV.U32 R8, RZ, RZ, R16 ;  /* 0x000000ffff087224 */ /* 0x000fc600078e0010 */
[----:B------:R-:W-:Y:S01]  /*21da0*/  STL.64 [R1+0x348], R18 ;  /* 0x0003481201007387 */ /* 0x000fe20000100a00 */
[----:B------:R-:W-:-:S03]  /*21db0*/  IMAD.MOV.U32 R9, RZ, RZ, R17 ;  /* 0x000000ffff097224 */ /* 0x000fc600078e0011 */
[----:B------:R-:W0:Y:S02]  /*21dc0*/  LDSM.16.M88.4 R16, [R0+UR6+0xc000] ;  /* 0x00c000060010783b */ /* 0x000e240008000200 */
[----:B0-----:R-:W-:Y:S02]  /*21dd0*/  IMAD.MOV.U32 R10, RZ, RZ, R16 ;  /* 0x000000ffff0a7224 */ /* 0x001fe400078e0010 */
[----:B------:R-:W-:Y:S01]  /*21de0*/  IMAD.MOV.U32 R11, RZ, RZ, R17 ;  /* 0x000000ffff0b7224 */ /* 0x000fe200078e0011 */
[----:B------:R-:W-:Y:S04]  /*21df0*/  STL.64 [R1+0x350], R16 ;  /* 0x0003501001007387 */ /* 0x000fe80000100a00 */
[----:B------:R0:W-:Y:S04]  /*21e00*/  STL.64 [R1+0x358], R18 ;  /* 0x0003581201007387 */ /* 0x0001e80000100a00 */
[----:B0-----:R-:W2:Y:S04]  /*21e10*/  LDL.LU.64 R18, [R1+0x1630] ;  /* 0x0016300001127983 */ /* 0x001ea80000300a00 */
[----:B------:R-:W-:Y:S04]  /*21e20*/  STL.64 [R1+0x15f8], R10 ;  /* 0x0015f80a01007387 */ /* 0x000fe80000100a00 */
[----:B------:R0:W-:Y:S04]  /*21e30*/  STL.64 [R1+0x15f0], R8 ;  /* 0x0015f00801007387 */ /* 0x0001e80000100a00 */
[----:B0-----:R-:W3:Y:S04]  /*21e40*/  LDL.LU R8, [R1+0x30] ;  /* 0x0000300001087983 */ /* 0x001ee80000300800 */
[----:B------:R-:W3:Y:S04]  /*21e50*/  LDL.LU R9, [R1+0x34] ;  /* 0x0000340001097983 */ /* 0x000ee80000300800 */
[----:B------:R-:W3:Y:S04]  /*21e60*/  LDL.LU R10, [R1+0x38] ;  /* 0x00003800010a7983 */ /* 0x000ee80000300800 */
[----:B------:R-:W3:Y:S01]  /*21e70*/  LDL.LU R11, [R1+0x3c] ;  /* 0x00003c00010b7983 */ /* 0x000ee20000300800 */
[----:B----4-:R-:W-:-:S02]  /*21e80*/  IMAD R3, R3, 0x100, R4 ;  /* 0x0000010003037824 */ /* 0x010fc400078e0204 */
[----:B------:R-:W-:Y:S02]  /*21e90*/  IMAD R4, R28, 0x100, R5 ;  /* 0x000001001c047824 */ /* 0x000fe400078e0205 */
[----:B-----5:R-:W-:Y:S01]  /*21ea0*/  IMAD R5, R22, 0x100, R23 ;  /* 0x0000010016057824 */ /* 0x020fe200078e0217 */
[----:B------:R-:W-:Y:S02]  /*21eb0*/  F2FP.F16.E4M3.UNPACK_B R12, R2 ;  /* 0x00000002ff0c723e */ /* 0x000fe400020006ff */
[----:B------:R-:W-:Y:S02]  /*21ec0*/  F2FP.F16.E4M3.UNPACK_B R20, R20 ;  /* 0x00000014ff14723e */ /* 0x000fe400020006ff */
[----:B------:R-:W-:Y:S02]  /*21ed0*/  F2FP.F16.E4M3.UNPACK_B R13, R3 ;  /* 0x00000003ff0d723e */ /* 0x000fe400020006ff */
[----:B------:R-:W-:Y:S02]  /*21ee0*/  F2FP.F16.E4M3.UNPACK_B R14, R4 ;  /* 0x00000004ff0e723e */ /* 0x000fe400020006ff */
[----:B------:R-:W-:-:S02]  /*21ef0*/  F2FP.F16.E4M3.UNPACK_B R15, R5 ;  /* 0x00000005ff0f723e */ /* 0x000fc400020006ff */
[----:B------:R-:W-:-:S07]  /*21f00*/  F2FP.F16.E4M3.UNPACK_B R21, R21 ;  /* 0x00000015ff15723e */ /* 0x000fce00020006ff */
[----:B---3--:R-:W-:-:S15]  /*21f10*/  HMMA.16816.F32 R8, R12, R20, R8 ;  /* 0x000000140c08723c */ /* 0x008fde0000001808 */
[----:B------:R-:W-:-:S04]  /*21f20*/  NOP ;  /* 0x0000000000007918 */ /* 0x000fc80000000000 */
[----:B------:R-:W-:Y:S04]  /*21f30*/  STL [R1+0x14], R9 ;  /* 0x0000140901007387 */ /* 0x000fe80000100800 */
[----:B------:R-:W-:Y:S04]  /*21f40*/  STL.64 [R1+0x18], R10 ;  /* 0x0000180a01007387 */ /* 0x000fe80000100a00 */
[----:B------:R-:W-:Y:S04]  /*21f50*/  STL.64 [R1+0x1628], R14 ;  /* 0x0016280e01007387 */ /* 0x000fe80000100a00 */
[----:B------:R-:W-:Y:S04]  /*21f60*/  STL.64 [R1+0x1620], R12 ;  /* 0x0016200c01007387 */ /* 0x000fe80000100a00 */
[----:B------:R-:W3:Y:S04]  /*21f70*/  LDL.LU R22, [R1+0x738] ;  /* 0x0007380001167983 */ /* 0x000ee80000300800 */
[----:B------:R-:W3:Y:S01]  /*21f80*/  LDL.LU R23, [R1+0x740] ;  /* 0x0007400001177983 */ /* 0x000ee20000300800 */
[----:B------:R-:W-:-:S03]  /*21f90*/  IMAD.MOV.U32 R27, RZ, RZ, R8 ;  /* 0x000000ffff1b7224 */ /* 0x000fc600078e0008 */
[----:B------:R-:W0:Y:S04]  /*21fa0*/  LDSM.16.M88.4 R12, [R0+UR6+0xe000] ;  /* 0x00e00006000c783b */ /* 0x000e280008000200 */
[----:B---3--:R-:W-:Y:S04]  /*21fb0*/  STL.64 [R1+0x15c8], R22 ;  /* 0x0015c81601007387 */ /* 0x008fe80000100a00 */
[----:B------:R1:W-:Y:S04]  /*21fc0*/  STL.64 [R1+0x15c0], R20 ;  /* 0x0015c01401007387 */ /* 0x0003e80000100a00 */
[----:B-1----:R-:W3:Y:S04]  /*21fd0*/  LDL.LU R20, [R1+0x1a0] ;  /* 0x0001a00001147983 */ /* 0x002ee80000300800 */
[----:B------:R-:W3:Y:S04]  /*21fe0*/  LDL.LU R21, [R1+0x1a4] ;  /* 0x0001a40001157983 */ /* 0x000ee80000300800 */
[----:B------:R-:W4:Y:S04]  /*21ff0*/  LDL.LU R22, [R1+0x1a8] ;  /* 0x0001a80001167983 */ /* 0x000f280000300800 */
[----:B------:R-:W4:Y:S04]  /*22000*/  LDL.LU R23, [R1+0x1ac] ;  /* 0x0001ac0001177983 */ /* 0x000f280000300800 */
[----:B------:R-:W5:Y:S04]  /*22010*/  LDL.LU R8, [R1+0xa0] ;  /* 0x0000a00001087983 */ /* 0x000f680000300800 */
[----:B------:R-:W5:Y:S04]  /*22020*/  LDL.LU R9, [R1+0xa4] ;  /* 0x0000a40001097983 */ /* 0x000f680000300800 */
[----:B------:R-:W2:Y:S04]  /*22030*/  LDL.LU R10, [R1+0xa8] ;  /* 0x0000a800010a7983 */ /* 0x000ea80000300800 */
[----:B------:R-:W2:Y:S04]  /*22040*/  LDL.LU R11, [R1+0xac] ;  /* 0x0000ac00010b7983 */ /* 0x000ea80000300800 */
[----:B------:R-:W3:Y:S04]  /*22050*/  LDL R3, [R1+0x384] ;  /* 0x0003840001037983 */ /* 0x000ee80000100800 */
[----:B------:R-:W3:Y:S04]  /*22060*/  LDL R4, [R1+0x370] ;  /* 0x0003700001047983 */ /* 0x000ee80000100800 */
[----:B--2---:R-:W-:Y:S04]  /*22070*/  STL.64 [R1+0x1608], R10 ;  /* 0x0016080a01007387 */ /* 0x004fe80000100a00 */
[----:B-----5:R1:W-:Y:S04]  /*22080*/  STL.64 [R1+0x1600], R8 ;  /* 0x0016000801007387 */ /* 0x0203e80000100a00 */
[----:B-1----:R-:W2:Y:S04]  /*22090*/  LDL.LU R8, [R1+0x80] ;  /* 0x0000800001087983 */ /* 0x002ea80000300800 */
[----:B------:R-:W2:Y:S04]  /*220a0*/  LDL.LU R9, [R1+0x84] ;  /* 0x0000840001097983 */ /* 0x000ea80000300800 */
[----:B------:R-:W5:Y:S04]  /*220b0*/  LDL.LU R10, [R1+0x88] ;  /* 0x00008800010a7983 */ /* 0x000f680000300800 */
[----:B------:R-:W5:Y:S04]  /*220c0*/  LDL.LU R11, [R1+0x8c] ;  /* 0x00008c00010b7983 */ /* 0x000f680000300800 */
[----:B------:R-:W2:Y:S04]  /*220d0*/  LDL R2, [R1+0x380] ;  /* 0x0003800001027983 */ /* 0x000ea80000100800 */
[----:B-----5:R-:W-:Y:S04]  /*220e0*/  STL.64 [R1+0x1618], R10 ;  /* 0x0016180a01007387 */ /* 0x020fe80000100a00 */
[----:B--2---:R1:W-:Y:S04]  /*220f0*/  STL.64 [R1+0x1610], R8 ;  /* 0x0016100801007387 */ /* 0x0043e80000100a00 */
[----:B-1----:R-:W2:Y:S04]  /*22100*/  LDL.LU R8, [R1+0x50] ;  /* 0x0000500001087983 */ /* 0x002ea80000300800 */
[----:B------:R-:W2:Y:S04]  /*22110*/  LDL.LU R9, [R1+0x54] ;  /* 0x0000540001097983 */ /* 0x000ea80000300800 */
[----:B------:R-:W2:Y:S04]  /*22120*/  LDL.LU R10, [R1+0x58] ;  /* 0x00005800010a7983 */ /* 0x000ea80000300800 */
[----:B------:R-:W2:Y:S04]  /*22130*/  LDL.LU R11, [R1+0x5c] ;  /* 0x00005c00010b7983 */ /* 0x000ea80000300800 */
[----:B------:R-:W5:Y:S04]  /*22140*/  LDL R5, [R1+0x374] ;  /* 0x0003740001057983 */ /* 0x000f680000100800 */
[----:B----4-:R-:W-:Y:S04]  /*22150*/  STL.64 [R1+0x15d8], R22 ;  /* 0x0015d81601007387 */ /* 0x010fe80000100a00 */
[----:B---3--:R1:W-:Y:S04]  /*22160*/  STL.64 [R1+0x15d0], R20 ;  /* 0x0015d01401007387 */ /* 0x0083e80000100a00 */
[----:B-1----:R-:W3:Y:S04]  /*22170*/  LDL.LU R20, [R1+0xe0] ;  /* 0x0000e00001147983 */ /* 0x002ee80000300800 */
[----:B------:R-:W3:Y:S04]  /*22180*/  LDL.LU R21, [R1+0xe4] ;  /* 0x0000e40001157983 */ /* 0x000ee80000300800 */
[----:B------:R-:W4:Y:S04]  /*22190*/  LDL.LU R22, [R1+0xe8] ;  /* 0x0000e80001167983 */ /* 0x000f280000300800 */
[----:B------:R-:W4:Y:S01]  /*221a0*/  LDL.LU R23, [R1+0xec] ;  /* 0x0000ec0001177983 */ /* 0x000f220000300800 */
[----:B0-----:R-:W-:-:S02]  /*221b0*/  IMAD.MOV.U32 R16, RZ, RZ, R12 ;  /* 0x000000ffff107224 */ /* 0x001fc400078e000c */
[----:B------:R-:W-:Y:S01]  /*221c0*/  IMAD.MOV.U32 R17, RZ, RZ, R13 ;  /* 0x000000ffff117224 */ /* 0x000fe200078e000d */
[----:B----4-:R-:W-:Y:S04]  /*221d0*/  STL.64 [R1+0x15e8], R22 ;  /* 0x0015e81601007387 */ /* 0x010fe80000100a00 */
[----:B---3--:R0:W-:Y:S04]  /*221e0*/  STL.64 [R1+0x15e0], R20 ;  /* 0x0015e01401007387 */ /* 0x0081e80000100a00 */
[----:B0-----:R-:W3:Y:S04]  /*221f0*/  LDL.LU R20, [R1+0xc0] ;  /* 0x0000c00001147983 */ /* 0x001ee80000300800 */
[----:B------:R-:W3:Y:S04]  /*22200*/  LDL.LU R21, [R1+0xc4] ;  /* 0x0000c40001157983 */ /* 0x000ee80000300800 */
[----:B------:R-:W3:Y:S04]  /*22210*/  LDL.LU R22, [R1+0xc8] ;  /* 0x0000c80001167983 */ /* 0x000ee80000300800 */
[----:B------:R-:W3:Y:S04]  /*22220*/  LDL.LU R23, [R1+0xcc] ;  /* 0x0000cc0001177983 */ /* 0x000ee80000300800 */
[----:B------:R-:W4:Y:S04]  /*22230*/  LDL.LU R29, [R1+0x74c] ;  /* 0x00074c00011d7983 */ /* 0x000f280000300800 */
[----:B------:R-:W4:Y:S04]  /*22240*/  LDL.LU R28, [R1+0x748] ;  /* 0x00074800011c7983 */ /* 0x000f280000300800 */
        /* <DEDUP_REMOVED lines=8> */
[----:B0-----:R-:W2:Y:S04]  /*222d0*/  LDL.LU.64 R14, [R1+0x1628] ;  /* 0x00162800010e7983 */ /* 0x001ea80000300a00 */
[----:B------:R-:W2:Y:S01]  /*222e0*/  LDL.LU.64 R12, [R1+0x1620] ;  /* 0x00162000010c7983 */ /* 0x000ea20000300a00 */
[----:B------:R-:W-:-:S02]  /*222f0*/  F2FP.F16.E4M3.UNPACK_B R18, R18 ;  /* 0x00000012ff12723e */ /* 0x000fc400020006ff */
[----:B------:R-:W-:Y:S01]  /*22300*/  F2FP.F16.E4M3.UNPACK_B R19, R19 ;  /* 0x00000013ff13723e */ /* 0x000fe200020006ff */
[----:B------:R-:W3:Y:S06]  /*22310*/  LDL.LU R0, [R1+0x730] ;  /* 0x0007300001007983 */ /* 0x000eec0000300800 */
        /* <DEDUP_REMOVED lines=13> */
[----:B------:R-:W2:Y:S01]  /*223f0*/  LDL.LU.64 R8, [R1+0x1600] ;  /* 0x0016000001087983 */ /* 0x000ea20000300a00 */
[----:B------:R-:W-:-:S02]  /*22400*/  F2FP.F16.E4M3.UNPACK_B R4, R4 ;  /* 0x00000004ff04723e */ /* 0x000fc400020006ff */
[----:B-----5:R-:W-:Y:S02]  /*22410*/  F2FP.F16.E4M3.UNPACK_B R5, R5 ;  /* 0x00000005ff05723e */ /* 0x020fe400020006ff */
[----:B------:R-:W-:Y:S02]  /*22420*/  F2FP.F16.E4M3.UNPACK_B R6, R6 ;  /* 0x00000006ff06723e */ /* 0x000fe400020006ff */
[----:B------:R-:W-:-:S07]  /*22430*/  F2FP.F16.E4M3.UNPACK_B R7, R7 ;  /* 0x00000007ff07723e */ /* 0x000fce00020006ff */
[C---:B---3--:R-:W-:Y:S08]  /*22440*/  HMMA.16816.F32 R20, R12.reuse, R6, R20 ;  /* 0x000000060c14723c */ /* 0x048ff00000001814 */
[----:B--2---:R-:W-:-:S15]  /*22450*/  HMMA.16816.F32 R8, R12, R4, R8 ;  /* 0x000000040c08723c */ /* 0x004fde0000001808 */
        /* <DEDUP_REMOVED lines=9> */
[----:B------:R0:W-:Y:S04]  /*224f0*/  STL.64 [R1+0x1598], R6 ;  /* 0x0015980601007387 */ /* 0x0001e80000100a00 */
[----:B0-----:R-:W2:Y:S04]  /*22500*/  LDL.LU R6, [R1+0x73c] ;  /* 0x00073c0001067983 */ /* 0x001ea80000300800 */
[----:B------:R-:W2:Y:S04]  /*22510*/  LDL.LU R7, [R1+0x744] ;  /* 0x0007440001077983 */ /* 0x000ea80000300800 */
[----:B------:R0:W-:Y:S04]  /*22520*/  STL.64 [R1+0x1590], R4 ;  /* 0x0015900401007387 */ /* 0x0001e80000100a00 */
[----:B0-----:R-:W2:Y:S01]  /*22530*/  LDL.LU R5, [R1+0x734] ;  /* 0x0007340001057983 */ /* 0x001ea20000300800 */
[----:B---3--:R-:W-:-:S02]  /*22540*/  F2FP.F16.E4M3.UNPACK_B R8, R8 ;  /* 0x00000008ff08723e */ /* 0x008fc400020006ff */
[----:B------:R-:W-:-:S07]  /*22550*/  F2FP.F16.E4M3.UNPACK_B R9, R9 ;  /* 0x00000009ff09723e */ /* 0x000fce00020006ff */
[----:B-----5:R-:W-:-:S15]  /*22560*/  HMMA.16816.F32 R20, R12, R8, R20 ;  /* 0x000000080c14723c */ /* 0x020fde0000001814 */
[----:B------:R-:W-:-:S04]  /*22570*/  NOP ;  /* 0x0000000000007918 */ /* 0x000fc80000000000 */
[----:B------:R-:W-:Y:S04]  /*22580*/  STL.64 [R1+0xe0], R20 ;  /* 0x0000e01401007387 */ /* 0x000fe80000100a00 */
[----:B------:R0:W-:Y:S04]  /*22590*/  STL.64 [R1+0xe8], R22 ;  /* 0x0000e81601007387 */ /* 0x0001e80000100a00 */
[----:B0-----:R-:W3:Y:S04]  /*225a0*/  LDL.LU.64 R22, [R1+0x15d8] ;  /* 0x0015d80001167983 */ /* 0x001ee80000300a00 */
[----:B------:R-:W3:Y:S01]  /*225b0*/  LDL.LU.64 R20, [R1+0x15d0] ;  /* 0x0015d00001147983 */ /* 0x000ee20000300a00 */
[----:B--2---:R-:W-:-:S02]  /*225c0*/  F2FP.F16.E4M3.UNPACK_B R10, R10 ;  /* 0x0000000aff0a723e */ /* 0x004fc400020006ff */
[----:B------:R-:W-:-:S07]  /*225d0*/  F2FP.F16.E4M3.UNPACK_B R11, R11 ;  /* 0x0000000bff0b723e */ /* 0x000fce00020006ff */
[----:B---3--:R-:W-:-:S15]  /*225e0*/  HMMA.16816.F32 R20, R12, R10, R20 ;  /* 0x0000000a0c14723c */ /* 0x008fde0000001814 */
[----:B------:R-:W-:-:S04]  /*225f0*/  NOP ;  /* 0x0000000000007918 */ /* 0x000fc80000000000 */
[----:B------:R-:W-:Y:S04]  /*22600*/  STL.64 [R1+0x220], R20 ;  /* 0x0002201401007387 */ /* 0x000fe80000100a00 */
[----:B------:R0:W-:Y:S04]  /*22610*/  STL.64 [R1+0x228], R22 ;  /* 0x0002281601007387 */ /* 0x0001e80000100a00 */
[----:B0-----:R-:W2:Y:S01]  /*22620*/  LDL.LU.64 R22, [R1+0x15c8] ;  /* 0x0015c80001167983 */ /* 0x001ea20000300a00 */
[----:B------:R-:W-:Y:S02]  /*22630*/  F2FP.F16.E4M3.UNPACK_B R16, R16 ;  /* 0x00000010ff10723e */ /* 0x000fe400020006ff */
[----:B------:R-:W-:Y:S01]  /*22640*/  F2FP.F16.E4M3.UNPACK_B R17, R17 ;  /* 0x00000011ff11723e */ /* 0x000fe200020006ff */
[----:B------:R-:W-:Y:S01]  /*22650*/  IMAD R0, R0, 0x100, R5 ;  /* 0x0000010000007824 */ /* 0x000fe200078e0205 */
[----:B------:R-:W3:Y:S04]  /*22660*/  LDL.LU.64 R20, [R1+0x15c0] ;  /* 0x0015c00001147983 */ /* 0x000ee80000300a00 */
[----:B------:R-:W-:Y:S04]  /*22670*/  STL.64 [R1+0x1578], R10 ;  /* 0x0015780a01007387 */ /* 0x000fe80000100a00 */
[----:B------:R-:W-:Y:S04]  /*22680*/  STL.64 [R1+0x1570], R8 ;  /* 0x0015700801007387 */ /* 0x000fe80000100a00 */
[----:B------:R-:W-:Y:S04]  /*22690*/  STL [R1+0x1548], R16 ;  /* 0x0015481001007387 */ /* 0x000fe80000100800 */
[----:B------:R-:W-:Y:S01]  /*226a0*/  STL [R1+0x1544], R17 ;  /* 0x0015441101007387 */ /* 0x000fe20000100800 */
[----:B--2---:R-:W-:-:S02]  /*226b0*/  IMAD R22, R22, 0x100, R6 ;  /* 0x0000010016167824 */ /* 0x004fc400078e0206 */
[----:B------:R-:W-:Y:S02]  /*226c0*/  IMAD R23, R23, 0x100, R7 ;  /* 0x0000010017177824 */ /* 0x000fe400078e0207 */
[----:B------:R-:W-:-:S15]  /*226d0*/  HMMA.16816.F32 R4, R12, R16, R24 ;  /* 0x000000100c04723c */ /* 0x000fde0000001818 */
[----:B------:R-:W-:-:S04]  /*226e0*/  NOP ;  /* 0x0000000000007918 */ /* 0x000fc80000000000 */
[----:B------:R-:W-:Y:S04]  /*226f0*/  STL.64 [R1+0x1a0], R4 ;  /* 0x0001a00401007387 */ /* 0x000fe80000100a00 */
[----:B------:R-:W-:Y:S04]  /*22700*/  STL.64 [R1+0x1a8], R6 ;  /* 0x0001a80601007387 */ /* 0x000fe80000100a00 */
[----:B------:R-:W2:Y:S04]  /*22710*/  LDL.LU R26, [R1+0x774] ;  /* 0x00077400011a7983 */ /* 0x000ea80000300800 */
[----:B------:R-:W2:Y:S04]  /*22720*/  LDL.LU R27, [R1+0x770] ;  /* 0x00077000011b7983 */ /* 0x000ea80000300800 */
[----:B--2---:R0:W-:Y:S04]  /*22730*/  STL.64 [R1+0x14d8], R26 ;  /* 0x0014d81a01007387 */ /* 0x0041e80000100a00 */
[----:B------:R-:W2:Y:S04]  /*22740*/  LDL.LU R24, [R1+0x140] ;  /* 0x0001400001187983 */ /* 0x000ea80000300800 */
[----:B------:R-:W2:Y:S04]  /*22750*/  LDL.LU R25, [R1+0x144] ;  /* 0x0001440001197983 */ /* 0x000ea80000300800 */
[----:B0-----:R-:W5:Y:S04]  /*22760*/  LDL.LU R26, [R1+0x148] ;  /* 0x00014800011a7983 */ /* 0x001f680000300800 */
[----:B------:R-:W5:Y:S04]  /*22770*/  LDL.LU R27, [R1+0x14c] ;  /* 0x00014c00011b7983 */ /* 0x000f680000300800 */
[----:B-----5:R-:W-:Y:S04]  /*22780*/  STL.64 [R1+0x14e8], R26 ;  /* 0x0014e81a01007387 */ /* 0x020fe80000100a00 */
[----:B--2---:R0:W-:Y:S04]  /*22790*/  STL.64 [R1+0x14e0], R24 ;  /* 0x0014e01801007387 */ /* 0x0041e80000100a00 */
[----:B0-----:R-:W2:Y:S04]  /*227a0*/  LDL.LU R24, [R1+0x150] ;  /* 0x0001500001187983 */ /* 0x001ea80000300800 */
[----:B------:R-:W2:Y:S04]  /*227b0*/  LDL.LU R25, [R1+0x154] ;  /* 0x0001540001197983 */ /* 0x000ea80000300800 */
[----:B------:R-:W5:Y:S04]  /*227c0*/  LDL.LU R26, [R1+0x158] ;  /* 0x00015800011a7983 */ /* 0x000f680000300800 */
        /* <DEDUP_REMOVED lines=13> */
[----:B------:R-:W2:Y:S04]  /*228a0*/  LDL.LU R16, [R1+0x75c] ;  /* 0x00075c0001107983 */ /* 0x000ea80000300800 */
[----:B--2---:R0:W-:Y:S04]  /*228b0*/  STL [R1+0x154c], R16 ;  /* 0x00154c1001007387 */ /* 0x0041e80000100800 */
[----:B0-----:R-:W2:Y:S04]  /*228c0*/  LDL.LU R16, [R1+0x754] ;  /* 0x0007540001107983 */ /* 0x001ea80000300800 */
[----:B------:R-:W2:Y:S04]  /*228d0*/  LDL.LU R17, [R1+0x764] ;  /* 0x0007640001117983 */ /* 0x000ea80000300800 */
[----:B------:R-:W-:Y:S01]  /*228e0*/  STL.64 [R1+0x15b8], R18 ;  /* 0x0015b81201007387 */ /* 0x000fe20000100a00 */
[----:B----4-:R-:W-:-:S03]  /*228f0*/  IMAD R28, R28, 0x100, R29 ;  /* 0x000001001c1c7824 */ /* 0x010fc600078e021d */
[----:B--2---:R-:W-:Y:S04]  /*22900*/  STL.64 [R1+0x15b0], R16 ;  /* 0x0015b01001007387 */ /* 0x004fe80000100a00 */
[----:B------:R-:W2:Y:S04]  /*22910*/  LDL.LU R29, [R1+0x76c] ;  /* 0x00076c00011d7983 */ /* 0x000ea80000300800 */
[----:B-----5:R-:W-:Y:S04]  /*22920*/  STL.64 [R1+0x1518], R26 ;  /* 0x0015181a01007387 */ /* 0x020fe80000100a00 */
[----:B------:R0:W-:Y:S04]  /*22930*/  STL.64 [R1+0x1510], R24 ;  /* 0x0015101801007387 */ /* 0x0001e80000100a00 */
[----:B0-----:R-:W4:Y:S04]  /*22940*/  LDL.LU R24, [R1+0x180] ;  /* 0x0001800001187983 */ /* 0x001f280000300800 */
[----:B------:R-:W4:Y:S04]  /*22950*/  LDL.LU R25, [R1+0x184] ;  /* 0x0001840001197983 */ /* 0x000f280000300800 */
[----:B------:R-:W5:Y:S04]  /*22960*/  LDL.LU R26, [R1+0x188] ;  /* 0x00018800011a7983 */ /* 0x000f680000300800 */
[----:B------:R-:W5:Y:S04]  /*22970*/  LDL.LU R27, [R1+0x18c] ;  /* 0x00018c00011b7983 */ /* 0x000f680000300800 */
[----:B-----5:R-:W-:Y:S04]  /*22980*/  STL.64 [R1+0x1528], R26 ;  /* 0x0015281a01007387 */ /* 0x020fe80000100a00 */
[----:B----4-:R0:W-:Y:S04]  /*22990*/  STL.64 [R1+0x1520], R24 ;  /* 0x0015201801007387 */ /* 0x0101e80000100a00 */
[----:B0-----:R-:W4:Y:S04]  /*229a0*/  LDL.LU R24, [R1+0x190] ;  /* 0x0001900001187983 */ /* 0x001f280000300800 */
[----:B------:R-:W4:Y:S04]  /*229b0*/  LDL.LU R25, [R1+0x194] ;  /* 0x0001940001197983 */ /* 0x000f280000300800 */
[----:B------:R-:W5:Y:S04]  /*229c0*/  LDL.LU R26, [R1+0x198] ;  /* 0x00019800011a7983 */ /* 0x000f680000300800 */
        /* <DEDUP_REMOVED lines=15> */
[----:B------:R-:W3:Y:S04]  /*22ac0*/  LDL.LU R16, [R1+0x260] ;  /* 0x0002600001107983 */ /* 0x000ee80000300800 */
[----:B------:R-:W3:Y:S04]  /*22ad0*/  LDL.LU R17, [R1+0x264] ;  /* 0x0002640001117983 */ /* 0x000ee80000300800 */
[----:B------:R-:W3:Y:S04]  /*22ae0*/  LDL.LU R18, [R1+0x268] ;  /* 0x0002680001127983 */ /* 0x000ee80000300800 */
[----:B------:R-:W3:Y:S04]  /*22af0*/  LDL.LU R19, [R1+0x26c] ;  /* 0x00026c0001137983 */ /* 0x000ee80000300800 */
[----:B------:R-:W-:Y:S04]  /*22b00*/  STL.64 [R1+0x1588], R10 ;  /* 0x0015880a01007387 */ /* 0x000fe80000100a00 */
[----:B------:R0:W-:Y:S04]  /*22b10*/  STL.64 [R1+0x1580], R8 ;  /* 0x0015800801007387 */ /* 0x0001e80000100a00 */
[----:B0-----:R-:W2:Y:S04]  /*22b20*/  LDL.LU R8, [R1+0x1f0] ;  /* 0x0001f00001087983 */ /* 0x001ea80000300800 */
[----:B------:R-:W2:Y:S04]  /*22b30*/  LDL.LU R9, [R1+0x1f4] ;  /* 0x0001f40001097983 */ /* 0x000ea80000300800 */
[----:B------:R-:W2:Y:S04]  /*22b40*/  LDL.LU R10, [R1+0x1f8] ;  /* 0x0001f800010a7983 */ /* 0x000ea80000300800 */
[----:B------:R-:W2:Y:S04]  /*22b50*/  LDL.LU R11, [R1+0x1fc] ;  /* 0x0001fc00010b7983 */ /* 0x000ea80000300800 */
[----:B-----5:R-:W-:Y:S04]  /*22b60*/  STL.64 [R1+0x1538], R26 ;  /* 0x0015381a01007387 */ /* 0x020fe80000100a00 */
[----:B----4-:R0:W-:Y:S04]  /*22b70*/  STL.64 [R1+0x1530], R24 ;  /* 0x0015301801007387 */ /* 0x0101e80000100a00 */
[----:B0-----:R-:W4:Y:S04]  /*22b80*/  LDL.LU R24, [R1+0xf0] ;  /* 0x0000f00001187983 */ /* 0x001f280000300800 */
[----:B------:R-:W4:Y:S04]  /*22b90*/  LDL.LU R25, [R1+0xf4] ;  /* 0x0000f40001197983 */ /* 0x000f280000300800 */
[----:B------:R-:W5:Y:S04]  /*22ba0*/  LDL.LU R26, [R1+0xf8] ;  /* 0x0000f800011a7983 */ /* 0x000f680000300800 */
[----:B------:R-:W5:Y:S01]  /*22bb0*/  LDL.LU R27, [R1+0xfc] ;  /* 0x0000fc00011b7983 */ /* 0x000f620000300800 */
[----:B------:R-:W-:-:S02]  /*22bc0*/  F2FP.F16.E4M3.UNPACK_B R12, R0 ;  /* 0x00000000ff0c723e */ /* 0x000fc400020006ff */
[----:B------:R-:W-:Y:S02]  /*22bd0*/  F2FP.F16.E4M3.UNPACK_B R13, R22 ;  /* 0x00000016ff0d723e */ /* 0x000fe400020006ff */
[----:B------:R-:W-:Y:S02]  /*22be0*/  F2FP.F16.E4M3.UNPACK_B R14, R23 ;  /* 0x00000017ff0e723e */ /* 0x000fe400020006ff */
[----:B------:R-:W-:Y:S01]  /*22bf0*/  F2FP.F16.E4M3.UNPACK_B R15, R28 ;  /* 0x0000001cff0f723e */ /* 0x000fe200020006ff */
[----:B-----5:R-:W-:Y:S04]  /*22c00*/  STL.64 [R1+0x1558], R26 ;  /* 0x0015581a01007387 */ /* 0x020fe80000100a00 */
[----:B----4-:R0:W-:Y:S04]  /*22c10*/  STL.64 [R1+0x1550], R24 ;  /* 0x0015501801007387 */ /* 0x0101e80000100a00 */
[----:B0-----:R-:W4:Y:S04]  /*22c20*/  LDL.LU R24, [R1+0x120] ;  /* 0x0001200001187983 */ /* 0x001f280000300800 */
[----:B------:R-:W4:Y:S04]  /*22c30*/  LDL.LU R25, [R1+0x124] ;  /* 0x0001240001197983 */ /* 0x000f280000300800 */
[----:B------:R-:W5:Y:S04]  /*22c40*/  LDL.LU R26, [R1+0x128] ;  /* 0x00012800011a7983 */ /* 0x000f680000300800 */
[----:B------:R-:W5:Y:S01]  /*22c50*/  LDL.LU R27, [R1+0x12c] ;  /* 0x00012c00011b7983 */ /* 0x000f620000300800 */
[C---:B---3--:R-:W-:Y:S03]  /*22c60*/  HMMA.16816.F32 R16, R12.reuse, R20, R16 ;  /* 0x000000140c10723c */ /* 0x048fe60000001810 */
[----:B-----5:R-:W-:Y:S04]  /*22c70*/  STL.64 [R1+0x1568], R26 ;  /* 0x0015681a01007387 */ /* 0x020fe80000100a00 */
[----:B----4-:R0:W-:Y:S04]  /*22c80*/  STL.64 [R1+0x1560], R24 ;  /* 0x0015601801007387 */ /* 0x0101e80000100a00 */
[----:B0-----:R-:W3:Y:S04]  /*22c90*/  LDL.LU R24, [R1+0x1d0] ;  /* 0x0001d00001187983 */ /* 0x001ee80000300800 */
[----:B------:R-:W3:Y:S04]  /*22ca0*/  LDL.LU R25, [R1+0x1d4] ;  /* 0x0001d40001197983 */ /* 0x000ee80000300800 */
[----:B------:R-:W3:Y:S04]  /*22cb0*/  LDL.LU R26, [R1+0x1d8] ;  /* 0x0001d800011a7983 */ /* 0x000ee80000300800 */
[----:B------:R-:W3:Y:S04]  /*22cc0*/  LDL.LU R27, [R1+0x1dc] ;  /* 0x0001dc00011b7983 */ /* 0x000ee80000300800 */
[----:B------:R-:W4:Y:S04]  /*22cd0*/  LDL.LU R0, [R1+0x750] ;  /* 0x0007500001007983 */ /* 0x000f280000300800 */
[----:B------:R-:W5:Y:S04]  /*22ce0*/  LDL.LU R22, [R1+0x758] ;  /* 0x0007580001167983 */ /* 0x000f680000300800 */
[----:B------:R-:W2:Y:S04]  /*22cf0*/  LDL.LU R23, [R1+0x760] ;  /* 0x0007600001177983 */ /* 0x000ea80000300800 */
[----:B------:R-:W2:Y:S04]  /*22d00*/  LDL.LU R28, [R1+0x768] ;  /* 0x00076800011c7983 */ /* 0x000ea80000300800 */
[----:B------:R-:W-:Y:S04]  /*22d10*/  STL.64 [R1+0x250], R16 ;  /* 0x0002501001007387 */ /* 0x000fe80000100a00 */
[----:B------:R0:W-:Y:S04]  /*22d20*/  STL.64 [R1+0x258], R18 ;  /* 0x0002581201007387 */ /* 0x0001e80000100a00 */
[----:B0-----:R-:W2:Y:S04]  /*22d30*/  LDL.LU.64 R18, [R1+0x15b8] ;  /* 0x0015b80001127983 */ /* 0x001ea80000300a00 */
[----:B------:R-:W4:Y:S01]  /*22d40*/  LDL.LU.64 R16, [R1+0x15b0] ;  /* 0x0015b00001107983 */ /* 0x000f220000300a00 */
        /* <DEDUP_REMOVED lines=23> */
[----:B------:R-:W3:Y:S02]  /*22ec0*/  LDL.LU.64 R8, [R1+0x1570] ;  /* 0x0015700001087983 */ /* 0x000ee40000300a00 */
[----:B---3--:R-:W-:-:S15]  /*22ed0*/  HMMA.16816.F32 R24, R12, R8, R24 ;  /* 0x000000080c18723c */ /* 0x008fde0000001818 */
[----:B------:R-:W-:-:S04]  /*22ee0*/  NOP ;  /* 0x0000000000007918 */ /* 0x000fc80000000000 */
[----:B------:R-:W-:Y:S04]  /*22ef0*/  STL.64 [R1+0x1d0], R24 ;  /* 0x0001d01801007387 */ /* 0x000fe80000100a00 */
[----:B------:R0:W-:Y:S04]  /*22f00*/  STL.64 [R1+0x1d8], R26 ;  /* 0x0001d81a01007387 */ /* 0x0001e80000100a00 */
[----:B0-----:R-:W2:Y:S04]  /*22f10*/  LDL.LU.64 R26, [R1+0x1568] ;  /* 0x00156800011a7983 */ /* 0x001ea80000300a00 */
[----:B------:R-:W2:Y:S01]  /*22f20*/  LDL.LU.64 R24, [R1+0x1560] ;  /* 0x0015600001187983 */ /* 0x000ea20000300a00 */
[----:B----4-:R-:W-:Y:S01]  /*22f30*/  IMAD R0, R0, 0x100, R16 ;  /* 0x0000010000007824 */ /* 0x010fe200078e0210 */
[----:B--2---:R-:W-:-:S15]  /*22f40*/  HMMA.16816.F32 R24, R12, R10, R24 ;  /* 0x0000000a0c18723c */ /* 0x004fde0000001818 */
[----:B------:R-:W-:-:S04]  /*22f50*/  NOP ;  /* 0x0000000000007918 */ /* 0x000fc80000000000 */
[----:B------:R-:W-:Y:S04]  /*22f60*/  STL.64 [R1+0x1c0], R24 ;  /* 0x0001c01801007387 */ /* 0x000fe80000100a00 */
[----:B------:R0:W-:Y:S04]  /*22f70*/  STL.64 [R1+0x1c8], R26 ;  /* 0x0001c81a01007387 */ /* 0x0001e80000100a00 */
[----:B0-----:R-:W2:Y:S04]  /*22f80*/  LDL.LU.64 R26, [R1+0x1558] ;  /* 0x00155800011a7983 */ /* 0x001ea80000300a00 */
[----:B------:R-:W2:Y:S04]  /*22f90*/  LDL.LU.64 R24, [R1+0x1550] ;  /* 0x0015500001187983 */ /* 0x000ea80000300a00 */
[----:B------:R-:W5:Y:S01]  /*22fa0*/  LDL.LU R16, [R1+0x154c] ;  /* 0x00154c0001107983 */ /* 0x000f620000300800 */
[----:B------:R-:W-:-:S02]  /*22fb0*/  IMAD R23, R23, 0x100, R17 ;  /* 0x0000010017177824 */ /* 0x000fc400078e0211 */
[----:B-----5:R-:W-:Y:S02]  /*22fc0*/  IMAD R22, R22, 0x100, R16 ;  /* 0x0000010016167824 */ /* 0x020fe400078e0210 */
[----:B------:R-:W2:Y:S04]  /*22fd0*/  LDL.LU R16, [R1+0x1548] ;  /* 0x0015480001107983 */ /* 0x000ea80000300800 */
[----:B------:R-:W2:Y:S01]  /*22fe0*/  LDL.LU R17, [R1+0x1544] ;  /* 0x0015440001117983 */ /* 0x000ea20000300800 */
[----:B------:R-:W-:-:S03]  /*22ff0*/  IMAD R28, R28, 0x100, R29 ;  /* 0x000001001c1c7824 */ /* 0x000fc600078e021d */
[----:B------:R-:W3:Y:S01]  /*23000*/  LDL.LU R29, [R1+0x1540] ;  /* 0x00154000011d7983 */ /* 0x000ee20000300800 */
[----:B--2---:R-:W-:Y:S03]  /*23010*/  HMMA.16816.F32 R12, R12, R16, R24 ;  /* 0x000000100c0c723c */ /* 0x004fe60000001818 */
[----:B------:R-:W2:Y:S04]  /*23020*/  LDL.LU.64 R26, [R1+0x1538] ;  /* 0x00153800011a7983 */ /* 0x000ea80000300a00 */
[----:B------:R-:W2:Y:S04]  /*23030*/  LDL.LU.64 R24, [R1+0x1530] ;  /* 0x0015300001187983 */ /* 0x000ea80000300a00 */
[----:B------:R-:W-:Y:S04]  /*23040*/  STL [R1+0x14cc], R16 ;  /* 0x0014cc1001007387 */ /* 0x000fe80000100800 */
[----:B------:R-:W-:Y:S04]  /*23050*/  STL [R1+0x14c8], R17 ;  /* 0x0014c81101007387 */ /* 0x000fe80000100800 */
        /* <DEDUP_REMOVED lines=42> */
[----:B--2---:R-:W-:-:S15]  /*23300*/  HMMA.16816.F32 R24, R12, R8, R24 ;  /* 0x000000080c18723c */ /* 0x004fde0000001818 */
[----:B------:R-:W-:-:S04]  /*23310*/  NOP ;  /* 0x0000000000007918 */ /* 0x000fc80000000000 */
[----:B------:R-:W-:Y:S04]  /*23320*/  STL.64 [R1+0x140], R24 ;  /* 0x0001401801007387 */ /* 0x000fe80000100a00 */
[----:B------:R0:W-:Y:S04]  /*23330*/  STL.64 [R1+0x148], R26 ;  /* 0x0001481a01007387 */ /* 0x0001e80000100a00 */
[----:B0-----:R-:W2:Y:S01]  /*23340*/  LDL.LU.64 R26, [R1+0x14d8] ;  /* 0x0014d800011a7983 */ /* 0x001ea20000300a00 */
[----:B----4-:R-:W-:Y:S03]  /*23350*/  HMMA.16816.F32 R4, R12, R10, R4 ;  /* 0x0000000a0c04723c */ /* 0x010fe60000001804 */
[----:B------:R-:W-:Y:S04]  /*23360*/  STL.64 [R1+0x1470], R10 ;  /* 0x0014700a01007387 */ /* 0x000fe80000100a00 */
[----:B------:R3:W-:-:S12]  /*23370*/  STL.64 [R1+0x1468], R8 ;  /* 0x0014680801007387 */ /* 0x0007d80000100a00 */
[----:B------:R0:W-:Y:S04]  /*23380*/  STL.64 [R1+0x130], R4 ;  /* 0x0001300401007387 */ /* 0x0001e80000100a00 */
[----:B------:R1:W-:Y:S04]  /*23390*/  STL.64 [R1+0x138], R6 ;  /* 0x0001380601007387 */ /* 0x0003e80000100a00 */
[----:B------:R-:W4:Y:S04]  /*233a0*/  LDL.LU R24, [R1] ;  /* 0x0000000001187983 */ /* 0x000f280000300800 */
[----:B------:R-:W4:Y:S01]  /*233b0*/  LDL.LU R25, [R1+0x4] ;  /* 0x0000040001197983 */ /* 0x000f220000300800 */
[----:B---3--:R-:W-:-:S02]  /*233c0*/  IMAD.MOV.U32 R9, RZ, RZ, R29 ;  /* 0x000000ffff097224 */ /* 0x008fc400078e001d */
[----:B--2---:R-:W-:Y:S02]  /*233d0*/  IMAD R0, R27, 0x100, R26 ;  /* 0x000001001b007824 */ /* 0x004fe400078e021a */
[----:B------:R-:W2:Y:S04]  /*233e0*/  LDL.LU R26, [R1+0x8] ;  /* 0x00000800011a7983 */ /* 0x000ea80000300800 */
[----:B------:R-:W2:Y:S04]  /*233f0*/  LDL.LU R27, [R1+0xc] ;  /* 0x00000c00011b7983 */ /* 0x000ea80000300800 */
[----:B------:R-:W3:Y:S04]  /*23400*/  LDL.LU R8, [R1+0x40] ;  /* 0x0000400001087983 */ /* 0x000ee80000300800 */
[----:B------:R-:W5:Y:S04]  /*23410*/  LDL.LU R29, [R1+0x14d0] ;  /* 0x0014d000011d7983 */ /* 0x000f680000300800 */
[----:B------:R-:W2:Y:S04]  /*23420*/  LDL.LU R10, [R1+0x48] ;  /* 0x00004800010a7983 */ /* 0x000ea80000300800 */
[----:B------:R-:W2:Y:S04]  /*23430*/  LDL.LU R11, [R1+0x4c] ;  /* 0x00004c00010b7983 */ /* 0x000ea80000300800 */
[----:B0-----:R-:W2:Y:S04]  /*23440*/  LDL.LU R4, [R1+0x90] ;  /* 0x0000900001047983 */ /* 0x001ea80000300800 */
[----:B------:R-:W2:Y:S04]  /*23450*/  LDL.LU R5, [R1+0x94] ;  /* 0x0000940001057983 */ /* 0x000ea80000300800 */
[----:B-1----:R-:W2:Y:S04]  /*23460*/  LDL.LU R6, [R1+0x98] ;  /* 0x0000980001067983 */ /* 0x002ea80000300800 */
[----:B------:R-:W3:Y:S04]  /*23470*/  LDL.LU R16, [R1+0x9ac] ;  /* 0x0009ac0001107983 */ /* 0x000ee80000300800 */
[----:B------:R-:W3:Y:S04]  /*23480*/  LDL.LU R22, [R1+0x9a4] ;  /* 0x0009a40001167983 */ /* 0x000ee80000300800 */
[----:B------:R-:W3:Y:S04]  /*23490*/  LDL.LU R17, [R1+0x9c8] ;  /* 0x0009c80001117983 */ /* 0x000ee80000300800 */
[----:B------:R-:W3:Y:S04]  /*234a0*/  LDL.LU R23, [R1+0x9c4] ;  /* 0x0009c40001177983 */ /* 0x000ee80000300800 */
[----:B------:R-:W3:Y:S01]  /*234b0*/  LDL.LU R28, [R1+0x9ec] ;  /* 0x0009ec00011c7983 */ /* 0x000ee20000300800 */
[----:B-----5:R-:W-:-:S03]  /*234c0*/  IMAD.MOV.U32 R7, RZ, RZ, R29 ;  /* 0x000000ffff077224 */ /* 0x020fc600078e001d */
[----:B------:R-:W5:Y:S04]  /*234d0*/  LDL.LU R29, [R1+0x9e4] ;  /* 0x0009e400011d7983 */ /* 0x000f680000300800 */
        /* <DEDUP_REMOVED lines=12> */
[----:B---3--:R-:W-:-:S02]  /*235a0*/  IMAD R22, R22, 0x100, R16 ;  /* 0x0000010016167824 */ /* 0x008fc400078e0210 */
[----:B------:R-:W-:Y:S01]  /*235b0*/  IMAD R23, R23, 0x100, R17 ;  /* 0x0000010017177824 */ /* 0x000fe200078e0211 */
[----:B--2---:R-:W-:Y:S04]  /*235c0*/  STL.64 [R1+0x14c0], R6 ;  /* 0x0014c00601007387 */ /* 0x004fe80000100a00 */
[----:B------:R0:W-:Y:S04]  /*235d0*/  STL.64 [R1+0x14b8], R4 ;  /* 0x0014b80401007387 */ /* 0x0001e80000100a00 */
[----:B0-----:R-:W2:Y:S04]  /*235e0*/  LDL.LU R4, [R1+0x1b0] ;  /* 0x0001b00001047983 */ /* 0x001ea80000300800 */
[----:B------:R-:W2:Y:S04]  /*235f0*/  LDL.LU R5, [R1+0x1b4] ;  /* 0x0001b40001057983 */ /* 0x000ea80000300800 */
[----:B------:R-:W2:Y:S04]  /*23600*/  LDL.LU R6, [R1+0x1b8] ;  /* 0x0001b80001067983 */ /* 0x000ea80000300800 */
[----:B------:R-:W2:Y:S04]  /*23610*/  LDL.LU R7, [R1+0x1bc] ;  /* 0x0001bc0001077983 */ /* 0x000ea80000300800 */
[----:B------:R-:W-:Y:S04]  /*23620*/  STL.64 [R1+0x1480], R10 ;  /* 0x0014800a01007387 */ /* 0x000fe80000100a00 */
[----:B------:R0:W-:Y:S04]  /*23630*/  STL.64 [R1+0x1478], R8 ;  /* 0x0014780801007387 */ /* 0x0001e80000100a00 */
[----:B0-----:R-:W3:Y:S04]  /*23640*/  LDL.LU R8, [R1+0x70] ;  /* 0x0000700001087983 */ /* 0x001ee80000300800 */
[----:B------:R-:W3:Y:S04]  /*23650*/  LDL.LU R9, [R1+0x74] ;  /* 0x0000740001097983 */ /* 0x000ee80000300800 */
[----:B------:R-:W3:Y:S04]  /*23660*/  LDL.LU R10, [R1+0x78] ;  /* 0x00007800010a7983 */ /* 0x000ee80000300800 */
[----:B------:R-:W3:Y:S04]  /*23670*/  LDL.LU R11, [R1+0x7c] ;  /* 0x00007c00010b7983 */ /* 0x000ee80000300800 */
[----:B------:R-:W-:Y:S04]  /*23680*/  STL.64 [R1+0x1460], R26 ;  /* 0x0014601a01007387 */ /* 0x000fe80000100a00 */
[----:B----4-:R0:W-:Y:S04]  /*23690*/  STL.64 [R1+0x1458], R24 ;  /* 0x0014581801007387 */ /* 0x0101e80000100a00 */
[----:B0-----:R-:W4:Y:S04]  /*236a0*/  LDL.LU R24, [R1+0x20] ;  /* 0x0000200001187983 */ /* 0x001f280000300800 */
[----:B------:R-:W4:Y:S04]  /*236b0*/  LDL.LU R25, [R1+0x24] ;  /* 0x0000240001197983 */ /* 0x000f280000300800 */
[----:B------:R-:W4:Y:S04]  /*236c0*/  LDL.LU R26, [R1+0x28] ;  /* 0x00002800011a7983 */ /* 0x000f280000300800 */
[----:B------:R-:W4:Y:S04]  /*236d0*/  LDL.LU R27, [R1+0x2c] ;  /* 0x00002c00011b7983 */ /* 0x000f280000300800 */
[----:B------:R-:W2:Y:S04]  /*236e0*/  LDL.LU R16, [R1+0x14cc] ;  /* 0x0014cc0001107983 */ /* 0x000ea80000300800 */
[----:B------:R-:W2:Y:S01]  /*236f0*/  LDL.LU R17, [R1+0x14c8] ;  /* 0x0014c80001117983 */ /* 0x000ea20000300800 */
[----:B-----5:R-:W-:Y:S01]  /*23700*/  IMAD R28, R29, 0x100, R28 ;  /* 0x000001001d1c7824 */ /* 0x020fe200078e021c */
[----:B--2---:R-:W-:Y:S02]  /*23710*/  HMMA.16816.F32 R12, R12, R16, R4 ;  /* 0x000000100c0c723c */ /* 0x004fe40000001804 */
[----:B------:R-:W2:Y:S04]  /*23720*/  LDL.LU.64 R6, [R1+0x14c0] ;  /* 0x0014c00001067983 */ /* 0x000ea80000300a00 */
[----:B------:R-:W2:-:S13]  /*23730*/  LDL.LU.64 R4, [R1+0x14b8] ;  /* 0x0014b80001047983 */ /* 0x000e9a0000300a00 */
[----:B------:R0:W-:Y:S04]  /*23740*/  STL.64 [R1+0x110], R12 ;  /* 0x0001100c01007387 */ /* 0x0001e80000100a00 */
[----:B------:R1:W-:Y:S01]  /*23750*/  STL.64 [R1+0x118], R14 ;  /* 0x0001180e01007387 */ /* 0x0003e20000100a00 */
[----:B0-----:R-:W-:Y:S02]  /*23760*/  F2FP.F16.E4M3.UNPACK_B R12, R0 ;  /* 0x00000000ff0c723e */ /* 0x001fe400020006ff */
[----:B------:R-:W-:Y:S02]  /*23770*/  F2FP.F16.E4M3.UNPACK_B R13, R22 ;  /* 0x00000016ff0d723e */ /* 0x000fe400020006ff */
[----:B-1----:R-:W-:Y:S02]  /*23780*/  F2FP.F16.E4M3.UNPACK_B R14, R23 ;  /* 0x00000017ff0e723e */ /* 0x002fe400020006ff */
[----:B------:R-:W-:Y:S01]  /*23790*/  F2FP.F16.E4M3.UNPACK_B R15, R28 ;  /* 0x0000001cff0f723e */ /* 0x000fe200020006ff */
[----:B------:R-:W5:Y:S04]  /*237a0*/  LDL.LU R0, [R1+0xa2c] ;  /* 0x000a2c0001007983 */ /* 0x000f680000300800 */
[----:B------:R-:W3:Y:S04]  /*237b0*/  LDL.LU R22, [R1+0x394] ;  /* 0x0003940001167983 */ /* 0x000ee80000300800 */
[----:B------:R-:W3:Y:S04]  /*237c0*/  LDL.LU R23, [R1+0x390] ;  /* 0x0003900001177983 */ /* 0x000ee80000300800 */
[----:B------:R-:W3:Y:S01]  /*237d0*/  LDL.LU R28, [R1+0x3a4] ;  /* 0x0003a400011c7983 */ /* 0x000ee20000300800 */
[----:B--2---:R-:W-:-:S15]  /*237e0*/  HMMA.16816.F32 R4, R12, R20, R4 ;  /* 0x000000140c04723c */ /* 0x004fde0000001804 */
[----:B------:R-:W-:-:S04]  /*237f0*/  NOP ;  /* 0x0000000000007918 */ /* 0x000fc80000000000 */
[----:B------:R-:W-:Y:S04]  /*23800*/  STL.64 [R1+0x100], R4 ;  /* 0x0001000401007387 */ /* 0x000fe80000100a00 */
[----:B------:R0:W-:Y:S04]  /*23810*/  STL.64 [R1+0x108], R6 ;  /* 0x0001080601007387 */ /* 0x0001e80000100a00 */
[----:B0-----:R-:W2:Y:S04]  /*23820*/  LDL.LU.64 R6, [R1+0x14b0] ;  /* 0x0014b00001067983 */ /* 0x001ea80000300a00 */
[----:B------:R-:W2:Y:S04]  /*23830*/  LDL.LU.64 R4, [R1+0x14a8] ;  /* 0x0014a80001047983 */ /* 0x000ea80000300a00 */
        /* <DEDUP_REMOVED lines=15> */
[----:B------:R-:W3:Y:S04]  /*23930*/  LDL.LU.64 R4, [R1+0x1488] ;  /* 0x0014880001047983 */ /* 0x000ee80000300a00 */
[----:B------:R-:W2:Y:S04]  /*23940*/  LDL.LU R2, [R1+0xa34] ;  /* 0x000a340001027983 */ /* 0x000ea80000300800 */
[----:B------:R-:W2:Y:S01]  /*23950*/  LDL.LU R3, [R1+0xa40] ;  /* 0x000a400001037983 */ /* 0x000ea20000300800 */
[----:B---3--:R-:W-:-:S15]  /*23960*/  HMMA.16816.F32 R8, R12, R4, R8 ;  /* 0x000000040c08723c */ /* 0x008fde0000001808 */
[----:B------:R-:W-:-:S04]  /*23970*/  NOP ;  /* 0x0000000000007918 */ /* 0x000fc80000000000 */
[----:B------:R-:W-:Y:S04]  /*23980*/  STL.64 [R1+0xb0], R8 ;  /* 0x0000b00801007387 */ /* 0x000fe80000100a00 */
[----:B------:R0:W-:Y:S01]  /*23990*/  STL [R1+0xb8], R10 ;  /* 0x0000b80a01007387 */ /* 0x0001e20000100800 */
[----:B------:R-:W-:-:S03]  /*239a0*/  IMAD.MOV.U32 R29, RZ, RZ, R11 ;  /* 0x000000ffff1d7224 */ /* 0x000fc600078e000b */
[----:B0-----:R-:W2:Y:S04]  /*239b0*/  LDL.LU.64 R10, [R1+0x1480] ;  /* 0x00148000010a7983 */ /* 0x001ea80000300a00 */
[----:B------:R-:W2:Y:S04]  /*239c0*/  LDL.LU.64 R8, [R1+0x1478] ;  /* 0x0014780001087983 */ /* 0x000ea80000300a00 */
[----:B------:R-:W5:Y:S04]  /*239d0*/  LDL.LU R4, [R1+0xa30] ;  /* 0x000a300001047983 */ /* 0x000f680000300800 */
[----:B------:R-:W3:Y:S04]  /*239e0*/  LDL.LU R5, [R1+0xa38] ;  /* 0x000a380001057983 */ /* 0x000ee80000300800 */
[----:B------:R-:W-:Y:S01]  /*239f0*/  STL [R1+0x1318], R29 ;  /* 0x0013181d01007387 */ /* 0x000fe20000100800 */
[----:B--2---:R-:W-:-:S15]  /*23a00*/  HMMA.16816.F32 R8, R12, R6, R8 ;  /* 0x000000060c08723c */ /* 0x004fde0000001808 */
[----:B------:R-:W-:-:S04]  /*23a10*/  NOP ;  /* 0x0000000000007918 */ /* 0x000fc80000000000 */
[----:B------:R-:W-:Y:S04]  /*23a20*/  STL.64 [R1+0xa0], R8 ;  /* 0x0000a00801007387 */ /* 0x000fe80000100a00 */
[----:B------:R0:W-:Y:S04]  /*23a30*/  STL.64 [R1+0xa8], R10 ;  /* 0x0000a80a01007387 */ /* 0x0001e80000100a00 */
[----:B0-----:R-:W2:Y:S04]  /*23a40*/  LDL.LU.64 R10, [R1+0x1470] ;  /* 0x00147000010a7983 */ /* 0x001ea80000300a00 */
[----:B------:R-:W4:Y:S02]  /*23a50*/  LDL.LU.64 R8, [R1+0x1468] ;  /* 0x0014680001087983 */ /* 0x000f240000300a00 */
[----:B----4-:R-:W-:-:S15]  /*23a60*/  HMMA.16816.F32 R24, R12, R8, R24 ;  /* 0x000000080c18723c */ /* 0x010fde0000001818 */
[----:B------:R-:W-:-:S04]  /*23a70*/  NOP ;  /* 0x0000000000007918 */ /* 0x000fc80000000000 */
[----:B------:R-:W-:Y:S04]  /*23a80*/  STL.64 [R1+0x50], R24 ;  /* 0x0000501801007387 */ /* 0x000fe80000100a00 */
[----:B------:R0:W-:Y:S01]  /*23a90*/  STL [R1+0x58], R26 ;  /* 0x0000581a01007387 */ /* 0x0001e20000100800 */
[----:B------:R-:W-:-:S03]  /*23aa0*/  IMAD.MOV.U32 R29, RZ, RZ, R27 ;  /* 0x000000ffff1d7224 */ /* 0x000fc600078e001b */
[----:B0-----:R-:W2:Y:S04]  /*23ab0*/  LDL.LU.64 R26, [R1+0x1460] ;  /* 0x00146000011a7983 */ /* 0x001ea80000300a00 */
[----:B------:R-:W2:Y:S04]  /*23ac0*/  LDL.LU.64 R24, [R1+0x1458] ;  /* 0x0014580001187983 */ /* 0x000ea80000300a00 */
[----:B------:R-:W-:Y:S01]  /*23ad0*/  STL [R1+0x1360], R29 ;  /* 0x0013601d01007387 */ /* 0x000fe20000100800 */
[----:B--2---:R-:W-:Y:S03]  /*23ae0*/  HMMA.16816.F32 R8, R12, R10, R24 ;  /* 0x0000000a0c08723c */ /* 0x004fe60000001818 */
[----:B------:R-:W2:Y:S04]  /*23af0*/  LDL.LU.64 R26, [R1+0x1450] ;  /* 0x00145000011a7983 */ /* 0x000ea80000300a00 */
[----:B------:R-:W4:-:S12]  /*23b00*/  LDL.LU.64 R24, [R1+0x1448] ;  /* 0x0014480001187983 */ /* 0x000f180000300a00 */
[----:B------:R2:W-:Y:S04]  /*23b10*/  STL.64 [R1], R8 ;  /* 0x0000000801007387 */ /* 0x0005e80000100a00 */
[----:B------:R0:W-:Y:S01]  /*23b20*/  STL.64 [R1+0x8], R10 ;  /* 0x0000080a01007387 */ /* 0x0001e20000100a00 */
[----:B--2---:R-:W-:-:S03]  /*23b30*/  IMAD.MOV.U32 R8, RZ, RZ, R27 ;  /* 0x000000ffff087224 */ /* 0x004fc600078e001b */
[----:B------:R-:W4:Y:S04]  /*23b40*/  LDL.LU R27, [R1+0x1440] ;  /* 0x00144000011b7983 */ /* 0x000f280000300800 */
[----:B------:R-:W2:Y:S04]  /*23b50*/  LDL.LU R9, [R1+0x14] ;  /* 0x0000140001097983 */ /* 0x000ea80000300800 */
[----:B0-----:R-:W2:Y:S04]  /*23b60*/  LDL.LU R10, [R1+0x18] ;  /* 0x00001800010a7983 */ /* 0x001ea80000300800 */
[----:B------:R-:W2:Y:S01]  /*23b70*/  LDL.LU R11, [R1+0x1c] ;  /* 0x00001c00010b7983 */ /* 0x000ea20000300800 */
[----:B-----5:R-:W-:-:S02]  /*23b80*/  IMAD R0, R0, 0x100, R4 ;  /* 0x0000010000007824 */ /* 0x020fc400078e0204 */
[----:B---3--:R-:W-:Y:S02]  /*23b90*/  IMAD R2, R2, 0x100, R5 ;  /* 0x0000010002027824 */ /* 0x008fe400078e0205 */
[----:B------:R-:W-:Y:S02]  /*23ba0*/  IMAD R3, R18, 0x100, R3 ;  /* 0x0000010012037824 */ /* 0x000fe400078e0203 */
[----:B------:R-:W-:Y:S01]  /*23bb0*/  IMAD R4, R20, 0x100, R19 ;  /* 0x0000010014047824 */ /* 0x000fe200078e0213 */
[----:B------:R-:W-:Y:S02]  /*23bc0*/  F2FP.F16.E4M3.UNPACK_B R20, R21.H1 ;  /* 0x00000015ff14723e */ /* 0x000fe400030006ff */
[----:B------:R-:W-:Y:S01]  /*23bd0*/  F2FP.F16.E4M3.UNPACK_B R21, R28.H1 ;  /* 0x0000001cff15723e */ /* 0x000fe200030006ff */
[----:B----4-:R-:W-:Y:S01]  /*23be0*/  HMMA.16816.F32 R24, R12, R16, R24 ;  /* 0x000000100c18723c */ /* 0x010fe20000001818 */
[----:B------:R-:W-:Y:S02]  /*23bf0*/  F2FP.F16.E4M3.UNPACK_B R12, R0 ;  /* 0x00000000ff0c723e */ /* 0x000fe400020006ff */
[----:B------:R-:W-:-:S02]  /*23c00*/  F2FP.F16.E4M3.UNPACK_B R13, R2 ;  /* 0x00000002ff0d723e */ /* 0x000fc400020006ff */
[----:B------:R-:W-:Y:S02]  /*23c10*/  F2FP.F16.E4M3.UNPACK_B R14, R3 ;  /* 0x00000003ff0e723e */ /* 0x000fe400020006ff */
[----:B------:R-:W-:-:S07]  /*23c20*/  F2FP.F16.E4M3.UNPACK_B R15, R4 ;  /* 0x00000004ff0f723e */ /* 0x000fce00020006ff */
[----:B--2---:R-:W-:Y:S05]  /*23c30*/  HMMA.16816.F32 R8, R12, R20, R8 ;  /* 0x000000140c08723c */ /* 0x004fea0000001808 */
[----:B------:R-:W-:Y:S04]  /*23c40*/  STL.64 [R1+0x1280], R26 ;  /* 0x0012801a01007387 */ /* 0x000fe80000100a00 */
[----:B------:R-:W-:Y:S04]  /*23c50*/  STL.64 [R1+0x1278], R24 ;  /* 0x0012781801007387 */ /* 0x000fe80000100a00 */
[----:B------:R-:W2:Y:S06]  /*23c60*/  LDL.LU R7, [R1+0x364] ;  /* 0x0003640001077983 */ /* 0x000eac0000300800 */
        /* <DEDUP_REMOVED lines=10> */
[----:B------:R-:W4:Y:S04]  /*23d10*/  LDL.LU R10, [R1+0x88] ;  /* 0x00008800010a7983 */ /* 0x000f280000300800 */
[----:B------:R-:W4:Y:S04]  /*23d20*/  LDL.LU R11, [R1+0x8c] ;  /* 0x00008c00010b7983 */ /* 0x000f280000300800 */
[----:B----4-:R-:W-:Y:S04]  /*23d30*/  STL.64 [R1+0x1428], R10 ;  /* 0x0014280a01007387 */ /* 0x010fe80000100a00 */
[----:B---3--:R0:W-:Y:S04]  /*23d40*/  STL.64 [R1+0x1420], R8 ;  /* 0x0014200801007387 */ /* 0x0081e80000100a00 */
[----:B0-----:R-:W3:Y:S04]  /*23d50*/  LDL.LU R8, [R1+0x60] ;  /* 0x0000600001087983 */ /* 0x001ee80000300800 */
[----:B------:R-:W3:Y:S04]  /*23d60*/  LDL.LU R9, [R1+0x64] ;  /* 0x0000640001097983 */ /* 0x000ee80000300800 */
[----:B------:R-:W4:Y:S04]  /*23d70*/  LDL.LU R10, [R1+0x68] ;  /* 0x00006800010a7983 */ /* 0x000f280000300800 */
[----:B------:R-:W4:Y:S01]  /*23d80*/  LDL.LU R11, [R1+0x6c] ;  /* 0x00006c00010b7983 */ /* 0x000f220000300800 */
[----:B------:R-:W-:-:S03]  /*23d90*/  F2FP.F16.E4M3.UNPACK_B R19, R22.H1 ;  /* 0x00000016ff13723e */ /* 0x000fc600030006ff */
        /* <DEDUP_REMOVED lines=24> */
[----:B------:R-:W-:-:S03]  /*23f20*/  F2FP.F16.E4M3.UNPACK_B R18, R23.H1 ;  /* 0x00000017ff12723e */ /* 0x000fc600030006ff */
[----:B--2---:R-:W-:Y:S04]  /*23f30*/  STL.64 [R1+0x13f8], R26 ;  /* 0x0013f81a01007387 */ /* 0x004fe80000100a00 */
[----:B------:R0:W-:Y:S04]  /*23f40*/  STL.64 [R1+0x13f0], R24 ;  /* 0x0013f01801007387 */ /* 0x0001e80000100a00 */
[----:B0-----:R-:W2:Y:S04]  /*23f50*/  LDL.LU R24, [R1+0xe0] ;  /* 0x0000e00001187983 */ /* 0x001ea80000300800 */
[----:B------:R-:W2:Y:S04]  /*23f60*/  LDL.LU R25, [R1+0xe4] ;  /* 0x0000e40001197983 */ /* 0x000ea80000300800 */
[----:B------:R-:W2:Y:S04]  /*23f70*/  LDL.LU R26, [R1+0xe8] ;  /* 0x0000e800011a7983 */ /* 0x000ea80000300800 */
[----:B------:R-:W2:Y:S01]  /*23f80*/  LDL.LU R27, [R1+0xec] ;  /* 0x0000ec00011b7983 */ /* 0x000ea20000300800 */
[----:B---3--:R-:W-:Y:S03]  /*23f90*/  HMMA.16816.F32 R8, R12, R18, R8 ;  /* 0x000000120c08723c */ /* 0x008fe60000001808 */
[----:B--2---:R-:W-:Y:S04]  /*23fa0*/  STL.64 [R1+0x1408], R26 ;  /* 0x0014081a01007387 */ /* 0x004fe80000100a00 */
[----:B------:R0:W-:Y:S04]  /*23fb0*/  STL.64 [R1+0x1400], R24 ;  /* 0x0014001801007387 */ /* 0x0001e80000100a00 */
[----:B0-----:R-:W2:Y:S04]  /*23fc0*/  LDL.LU R24, [R1+0xc0] ;  /* 0x0000c00001187983 */ /* 0x001ea80000300800 */
[----:B------:R-:W2:Y:S04]  /*23fd0*/  LDL.LU R25, [R1+0xc4] ;  /* 0x0000c40001197983 */ /* 0x000ea80000300800 */
[----:B------:R-:W2:Y:S04]  /*23fe0*/  LDL.LU R26, [R1+0xc8] ;  /* 0x0000c800011a7983 */ /* 0x000ea80000300800 */
[----:B------:R-:W2:Y:S04]  /*23ff0*/  LDL.LU R27, [R1+0xcc] ;  /* 0x0000cc00011b7983 */ /* 0x000ea80000300800 */
[----:B------:R-:W3:Y:S04]  /*24000*/  LDL.LU R23, [R1+0xa5c] ;  /* 0x000a5c0001177983 */ /* 0x000ee80000300800 */
[----:B------:R-:W-:Y:S04]  /*24010*/  STL.64 [R1+0x20], R8 ;  /* 0x0000200801007387 */ /* 0x000fe80000100a00 */
[----:B------:R0:W-:Y:S04]  /*24020*/  STL.64 [R1+0x28], R10 ;  /* 0x0000280a01007387 */ /* 0x0001e80000100a00 */
[----:B0-----:R-:W2:Y:S04]  /*24030*/  LDL.LU.64 R10, [R1+0x1438] ;  /* 0x00143800010a7983 */ /* 0x001ea80000300a00 */
[----:B------:R-:W2:Y:S01]  /*24040*/  LDL.LU.64 R8, [R1+0x1430] ;  /* 0x0014300001087983 */ /* 0x000ea20000300a00 */
[----:B----4-:R-:W-:-:S02]  /*24050*/  F2FP.F16.E4M3.UNPACK_B R2, R0.H1 ;  /* 0x00000000ff02723e */ /* 0x010fc400030006ff */
[----:B-----5:R-:W-:-:S07]  /*24060*/  F2FP.F16.E4M3.UNPACK_B R3, R29.H1 ;  /* 0x0000001dff03723e */ /* 0x020fce00030006ff */
[----:B--2---:R-:W-:-:S15]  /*24070*/  HMMA.16816.F32 R8, R12, R2, R8 ;  /* 0x000000020c08723c */ /* 0x004fde0000001808 */
[----:B------:R-:W-:-:S04]  /*24080*/  NOP ;  /* 0x0000000000007918 */ /* 0x000fc80000000000 */
[----:B------:R-:W-:Y:S04]  /*24090*/  STL.64 [R1+0x30], R8 ;  /* 0x0000300801007387 */ /* 0x000fe80000100a00 */
[----:B------:R0:W-:Y:S04]  /*240a0*/  STL.64 [R1+0x38], R10 ;  /* 0x0000380a01007387 */ /* 0x0001e80000100a00 */
[----:B0-----:R-:W2:Y:S04]  /*240b0*/  LDL.LU.64 R10, [R1+0x1428] ;  /* 0x00142800010a7983 */ /* 0x001ea80000300a00 */
[----:B------:R-:W2:Y:S01]  /*240c0*/  LDL.LU.64 R8, [R1+0x1420] ;  /* 0x0014200001087983 */ /* 0x000ea20000300a00 */
[----:B------:R-:W-:-:S02]  /*240d0*/  F2FP.F16.E4M3.UNPACK_B R4, R28.H1 ;  /* 0x0000001cff04723e */ /* 0x000fc400030006ff */
[----:B------:R-:W-:Y:S02]  /*240e0*/  F2FP.F16.E4M3.UNPACK_B R5, R5.H1 ;  /* 0x00000005ff05723e */ /* 0x000fe400030006ff */
[----:B------:R-:W-:Y:S02]  /*240f0*/  F2FP.F16.E4M3.UNPACK_B R6, R6.H1 ;  /* 0x00000006ff06723e */ /* 0x000fe400030006ff */
[----:B------:R-:W-:Y:S01]  /*24100*/  F2FP.F16.E4M3.UNPACK_B R7, R7.H1 ;  /* 0x00000007ff07723e */ /* 0x000fe200030006ff */
[----:B------:R-:W4:Y:S04]  /*24110*/  LDL.LU R29, [R1+0xa68] ;  /* 0x000a6800011d7983 */ /* 0x000f280000300800 */
[----:B------:R-:W4:Y:S02]  /*24120*/  LDL.LU R28, [R1+0xa64] ;  /* 0x000a6400011c7983 */ /* 0x000f240000300800 */
[C---:B------:R-:W-:Y:S08]  /*24130*/  HMMA.16816.F32 R24, R12.reuse, R6, R24 ;  /* 0x000000060c18723c */ /* 0x040ff00000001818 */
[----:B--2---:R-:W-:-:S15]  /*24140*/  HMMA.16816.F32 R8, R12, R4, R8 ;  /* 0x000000040c08723c */ /* 0x004fde0000001808 */
[----:B------:R-:W-:-:S04]  /*24150*/  NOP ;  /* 0x0000000000007918 */ /* 0x000fc80000000000 */
[----:B------:R-:W-:Y:S04]  /*24160*/  STL.64 [R1+0x40], R8 ;  /* 0x0000400801007387 */ /* 0x000fe80000100a00 */
[----:B------:R0:W-:Y:S04]  /*24170*/  STL.64 [R1+0x48], R10 ;  /* 0x0000480a01007387 */ /* 0x0001e80000100a00 */
[----:B0-----:R-:W2:Y:S04]  /*24180*/  LDL.LU.64 R10, [R1+0x1418] ;  /* 0x00141800010a7983 */ /* 0x001ea80000300a00 */
[----:B------:R-:W5:Y:S04]  /*24190*/  LDL.LU.64 R8, [R1+0x1410] ;  /* 0x0014100001087983 */ /* 0x000f680000300a00 */
        /* <DEDUP_REMOVED lines=10> */
[----:B-----5:R-:W-:-:S02]  /*24240*/  F2FP.F16.E4M3.UNPACK_B R8, R8.H1 ;  /* 0x00000008ff08723e */ /* 0x020fc400030006ff */
[----:B------:R-:W-:-:S07]  /*24250*/  F2FP.F16.E4M3.UNPACK_B R9, R9.H1 ;  /* 0x00000009ff09723e */ /* 0x000fce00030006ff */
        /* <DEDUP_REMOVED lines=12> */
[----:B0-----:R-:W2:Y:S04]  /*24320*/  LDL.LU.64 R26, [R1+0x13e8] ;  /* 0x0013e800011a7983 */ /* 0x001ea80000300a00 */
[----:B------:R-:W5:Y:S04]  /*24330*/  LDL.LU.64 R24, [R1+0x13e0] ;  /* 0x0013e00001187983 */ /* 0x000f680000300a00 */
[----:B------:R-:W-:Y:S04]  /*24340*/  STL.64 [R1+0x1398], R10 ;  /* 0x0013980a01007387 */ /* 0x000fe80000100a00 */
[----:B------:R-:W-:Y:S01]  /*24350*/  STL.64 [R1+0x1390], R8 ;  /* 0x0013900801007387 */ /* 0x000fe20000100a00 */
[----:B------:R-:W-:-:S02]  /*24360*/  F2FP.F16.E4M3.UNPACK_B R16, R16.H1 ;  /* 0x00000010ff10723e */ /* 0x000fc400030006ff */
[----:B------:R-:W-:-:S07]  /*24370*/  F2FP.F16.E4M3.UNPACK_B R17, R17.H1 ;  /* 0x00000011ff11723e */ /* 0x000fce00030006ff */
[----:B---3--:R-:W-:Y:S01]  /*24380*/  HMMA.16816.F32 R4, R12, R16, R4 ;  /* 0x000000100c04723c */ /* 0x008fe20000001804 */
[----:B-----5:R-:W-:Y:S02]  /*24390*/  IMAD R0, R25, 0x100, R24 ;  /* 0x0000010019007824 */ /* 0x020fe400078e0218 */
[----:B--2---:R-:W-:Y:S01]  /*243a0*/  IMAD R22, R22, 0x100, R26 ;  /* 0x0000010016167824 */ /* 0x004fe200078e021a */
[----:B------:R-:W2:Y:S04]  /*243b0*/  LDL.LU R24, [R1+0x150] ;  /* 0x0001500001187983 */ /* 0x000ea80000300800 */
[----:B------:R-:W2:Y:S01]  /*243c0*/  LDL.LU R25, [R1+0x154] ;  /* 0x0001540001197983 */ /* 0x000ea20000300800 */
[----:B------:R-:W-:-:S03]  /*243d0*/  IMAD R23, R23, 0x100, R27 ;  /* 0x0000010017177824 */ /* 0x000fc600078e021b */
[----:B------:R-:W3:Y:S04]  /*243e0*/  LDL.LU R26, [R1+0x158] ;  /* 0x00015800011a7983 */ /* 0x000ee80000300800 */
[----:B------:R-:W3:Y:S04]  /*243f0*/  LDL.LU R27, [R1+0x15c] ;  /* 0x00015c00011b7983 */ /* 0x000ee80000300800 */
[----:B---3--:R-:W-:Y:S04]  /*24400*/  STL.64 [R1+0x1328], R26 ;  /* 0x0013281a01007387 */ /* 0x008fe80000100a00 */
[----:B--2---:R0:W-:Y:S04]  /*24410*/  STL.64 [R1+0x1320], R24 ;  /* 0x0013201801007387 */ /* 0x0041e80000100a00 */
[----:B------:R1:W-:Y:S04]  /*24420*/  STL [R1+0x1368], R16 ;  /* 0x0013681001007387 */ /* 0x0003e80000100800 */
[----:B------:R-:W-:Y:S04]  /*24430*/  STL [R1+0x1364], R17 ;  /* 0x0013641101007387 */ /* 0x000fe80000100800 */
[----:B------:R-:W-:Y:S04]  /*24440*/  STL.64 [R1+0x70], R4 ;  /* 0x0000700401007387 */ /* 0x000fe80000100a00 */
[----:B------:R-:W-:Y:S04]  /*24450*/  STL.64 [R1+0x78], R6 ;  /* 0x0000780601007387 */ /* 0x000fe80000100a00 */
[----:B0-----:R-:W2:Y:S04]  /*24460*/  LDL.LU R24, [R1+0x170] ;  /* 0x0001700001187983 */ /* 0x001ea80000300800 */
[----:B------:R-:W2:Y:S04]  /*24470*/  LDL.LU R25, [R1+0x174] ;  /* 0x0001740001197983 */ /* 0x000ea80000300800 */
[----:B------:R-:W3:Y:S04]  /*24480*/  LDL.LU R26, [R1+0x178] ;  /* 0x00017800011a7983 */ /* 0x000ee80000300800 */
[----:B------:R-:W3:Y:S04]  /*24490*/  LDL.LU R27, [R1+0x17c] ;  /* 0x00017c00011b7983 */ /* 0x000ee80000300800 */
[----:B-1----:R-:W5:Y:S04]  /*244a0*/  LDL.LU R16, [R1+0xa78] ;  /* 0x000a780001107983 */ /* 0x002f680000300800 */
[----:B-----5:R0:W-:Y:S04]  /*244b0*/  STL [R1+0x136c], R16 ;  /* 0x00136c1001007387 */ /* 0x0201e80000100800 */
[----:B0-----:R-:W5:Y:S04]  /*244c0*/  LDL.LU R16, [R1+0xa70] ;  /* 0x000a700001107983 */ /* 0x001f680000300800 */
[----:B------:R-:W5:Y:S04]  /*244d0*/  LDL.LU R17, [R1+0xa80] ;  /* 0x000a800001117983 */ /* 0x000f680000300800 */
[----:B------:R-:W-:Y:S01]  /*244e0*/  STL.64 [R1+0x13d8], R18 ;  /* 0x0013d81201007387 */ /* 0x000fe20000100a00 */
[----:B----4-:R-:W-:-:S03]  /*244f0*/  IMAD R28, R28, 0x100, R29 ;  /* 0x000001001c1c7824 */ /* 0x010fc600078e021d */
[----:B-----5:R-:W-:Y:S04]  /*24500*/  STL.64 [R1+0x13d0], R16 ;  /* 0x0013d01001007387 */ /* 0x020fe80000100a00 */
[----:B------:R-:W4:Y:S04]  /*24510*/  LDL.LU R29, [R1+0xa88] ;  /* 0x000a8800011d7983 */ /* 0x000f280000300800 */
        /* <DEDUP_REMOVED lines=36> */
[----:B---3--:R-:W-:Y:S04]  /*24760*/  STL.64 [R1+0x1358], R26 ;  /* 0x0013581a01007387 */ /* 0x008fe80000100a00 */
[----:B------:R0:W-:Y:S04]  /*24770*/  STL.64 [R1+0x1350], R24 ;  /* 0x0013501801007387 */ /* 0x0001e80000100a00 */
[----:B0-----:R-:W3:Y:S04]  /*24780*/  LDL.LU R24, [R1+0x120] ;  /* 0x0001200001187983 */ /* 0x001ee80000300800 */
[----:B------:R-:W3:Y:S04]  /*24790*/  LDL.LU R25, [R1+0x124] ;  /* 0x0001240001197983 */ /* 0x000ee80000300800 */
[----:B------:R-:W2:Y:S04]  /*247a0*/  LDL.LU R26, [R1+0x128] ;  /* 0x00012800011a7983 */ /* 0x000ea80000300800 */
[----:B------:R-:W2:Y:S01]  /*247b0*/  LDL.LU R27, [R1+0x12c] ;  /* 0x00012c00011b7983 */ /* 0x000ea20000300800 */
[----:B------:R-:W-:-:S02]  /*247c0*/  F2FP.F16.E4M3.UNPACK_B R12, R0 ;  /* 0x00000000ff0c723e */ /* 0x000fc400020006ff */
[----:B------:R-:W-:Y:S02]  /*247d0*/  F2FP.F16.E4M3.UNPACK_B R13, R22 ;  /* 0x00000016ff0d723e */ /* 0x000fe400020006ff */
[----:B------:R-:W-:Y:S02]  /*247e0*/  F2FP.F16.E4M3.UNPACK_B R14, R23 ;  /* 0x00000017ff0e723e */ /* 0x000fe400020006ff */
[----:B------:R-:W-:Y:S01]  /*247f0*/  F2FP.F16.E4M3.UNPACK_B R15, R28 ;  /* 0x0000001cff0f723e */ /* 0x000fe200020006ff */
        /* <DEDUP_REMOVED lines=12> */
[----:B------:R-:W2:Y:S04]  /*248c0*/  LDL.LU R27, [R1+0x1dc] ;  /* 0x0001dc00011b7983 */ /* 0x000ea80000300800 */
[----:B------:R-:W3:Y:S04]  /*248d0*/  LDL.LU R0, [R1+0xa6c] ;  /* 0x000a6c0001007983 */ /* 0x000ee80000300800 */
[----:B------:R-:W2:Y:S04]  /*248e0*/  LDL.LU R22, [R1+0xa74] ;  /* 0x000a740001167983 */ /* 0x000ea80000300800 */
[----:B------:R-:W2:Y:S04]  /*248f0*/  LDL.LU R23, [R1+0xa7c] ;  /* 0x000a7c0001177983 */ /* 0x000ea80000300800 */
[----:B------:R-:W4:Y:S04]  /*24900*/  LDL.LU R28, [R1+0xa84] ;  /* 0x000a8400011c7983 */ /* 0x000f280000300800 */
        /* <DEDUP_REMOVED lines=34> */
[----:B---3--:R-:W-:Y:S01]  /*24b30*/  IMAD R0, R0, 0x100, R16 ;  /* 0x0000010000007824 */ /* 0x008fe200078e0210 */
[----:B--2---:R-:W-:-:S15]  /*24b40*/  HMMA.16816.F32 R24, R12, R10, R24 ;  /* 0x0000000a0c18723c */ /* 0x004fde0000001818 */
[----:B------:R-:W-:-:S04]  /*24b50*/  NOP ;  /* 0x0000000000007918 */ /* 0x000fc80000000000 */
[----:B------:R-:W-:Y:S04]  /*24b60*/  STL.64 [R1+0x2c0], R24 ;  /* 0x0002c01801007387 */ /* 0x000fe80000100a00 */
[----:B------:R0:W-:Y:S04]  /*24b70*/  STL.64 [R1+0x2c8], R26 ;  /* 0x0002c81a01007387 */ /* 0x0001e80000100a00 */
[----:B0-----:R-:W2:Y:S04]  /*24b80*/  LDL.LU.64 R26, [R1+0x1378] ;  /* 0x00137800011a7983 */ /* 0x001ea80000300a00 */
[----:B------:R-:W2:Y:S04]  /*24b90*/  LDL.LU.64 R24, [R1+0x1370] ;  /* 0x0013700001187983 */ /* 0x000ea80000300a00 */
[----:B------:R-:W3:Y:S01]  /*24ba0*/  LDL.LU R16, [R1+0x136c] ;  /* 0x00136c0001107983 */ /* 0x000ee20000300800 */
[----:B------:R-:W-:-:S02]  /*24bb0*/  IMAD R23, R23, 0x100, R17 ;  /* 0x0000010017177824 */ /* 0x000fc400078e0211 */
[----:B---3--:R-:W-:Y:S02]  /*24bc0*/  IMAD R22, R22, 0x100, R16 ;  /* 0x0000010016167824 */ /* 0x008fe400078e0210 */
[----:B------:R-:W2:Y:S04]  /*24bd0*/  LDL.LU R16, [R1+0x1368] ;  /* 0x0013680001107983 */ /* 0x000ea80000300800 */
[----:B------:R-:W2:Y:S01]  /*24be0*/  LDL.LU R17, [R1+0x1364] ;  /* 0x0013640001117983 */ /* 0x000ea20000300800 */
[----:B----4-:R-:W-:-:S03]  /*24bf0*/  IMAD R28, R28, 0x100, R29 ;  /* 0x000001001c1c7824 */ /* 0x010fc600078e021d */
        /* <DEDUP_REMOVED lines=17> */
[----:B------:R-:W2:Y:S04]  /*24d10*/  LDL.LU.64 R24, [R1+0x1340] ;  /* 0x0013400001187983 */ /* 0x000ea80000300a00 */
[----:B------:R0:W-:Y:S04]  /*24d20*/  STL [R1+0x12f4], R20 ;  /* 0x0012f41401007387 */ /* 0x0001e80000100800 */
[----:B------:R1:W-:Y:S04]  /*24d30*/  STL [R1+0x12f0], R21 ;  /* 0x0012f01501007387 */ /* 0x0003e80000100800 */
[----:B0-----:R-:W4:Y:S04]  /*24d40*/  LDL.LU R20, [R1+0x160] ;  /* 0x0001600001147983 */ /* 0x001f280000300800 */
[----:B-1----:R-:W4:Y:S04]  /*24d50*/  LDL.LU R21, [R1+0x164] ;  /* 0x0001640001157983 */ /* 0x002f280000300800 */
[----:B------:R-:W4:Y:S04]  /*24d60*/  LDL.LU R22, [R1+0x168] ;  /* 0x0001680001167983 */ /* 0x000f280000300800 */
[----:B------:R-:W4:Y:S01]  /*24d70*/  LDL.LU R23, [R1+0x16c] ;  /* 0x00016c0001177983 */ /* 0x000f220000300800 */
        /* <DEDUP_REMOVED lines=12> */
[----:B----4-:R-:W-:-:S15]  /*24e40*/  HMMA.16816.F32 R20, R12, R4, R20 ;  /* 0x000000040c14723c */ /* 0x010fde0000001814 */
[----:B------:R-:W-:-:S04]  /*24e50*/  NOP ;  /* 0x0000000000007918 */ /* 0x000fc80000000000 */
[----:B------:R-:W-:Y:S04]  /*24e60*/  STL.64 [R1+0x290], R20 ;  /* 0x0002901401007387 */ /* 0x000fe80000100a00 */
[----:B------:R2:W-:Y:S04]  /*24e70*/  STL.64 [R1+0x298], R22 ;  /* 0x0002981601007387 */ /* 0x0005e80000100a00 */
[----:B------:R-:W-:Y:S04]  /*24e80*/  STL.64 [R1+0x12b0], R6 ;  /* 0x0012b00601007387 */ /* 0x000fe80000100a00 */
[----:B------:R-:W-:Y:S01]  /*24e90*/  STL.64 [R1+0x12a8], R4 ;  /* 0x0012a80401007387 */ /* 0x000fe20000100a00 */
[----:B--2---:R-:W-:-:S15]  /*24ea0*/  HMMA.16816.F32 R20, R12, R6, R24 ;  /* 0x000000060c14723c */ /* 0x004fde0000001818 */
[----:B------:R-:W-:-:S04]  /*24eb0*/  NOP ;  /* 0x0000000000007918 */ /* 0x000fc80000000000 */
[----:B------:R-:W-:Y:S04]  /*24ec0*/  STL.64 [R1+0x280], R20 ;  /* 0x0002801401007387 */ /* 0x000fe80000100a00 */
[----:B------:R-:W-:Y:S04]  /*24ed0*/  STL.64 [R1+0x288], R22 ;  /* 0x0002881601007387 */ /* 0x000fe80000100a00 */
[----:B------:R-:W2:Y:S04]  /*24ee0*/  LDL.LU R24, [R1+0x50] ;  /* 0x0000500001187983 */ /* 0x000ea80000300800 */
[----:B------:R-:W2:Y:S04]  /*24ef0*/  LDL.LU R25, [R1+0x54] ;  /* 0x0000540001197983 */ /* 0x000ea80000300800 */
[----:B------:R-:W4:Y:S01]  /*24f00*/  LDL.LU R26, [R1+0x58] ;  /* 0x00005800011a7983 */ /* 0x000f220000300800 */
[----:B---3--:R-:W-:-:S03]  /*24f10*/  IMAD.MOV.U32 R27, RZ, RZ, R29 ;  /* 0x000000ffff1b7224 */ /* 0x008fc600078e001d */
[----:B------:R-:W3:Y:S04]  /*24f20*/  LDL.LU R29, [R1+0x1318] ;  /* 0x00131800011d7983 */ /* 0x000ee80000300800 */
[----:B----4-:R-:W-:Y:S04]  /*24f30*/  STL.64 [R1+0x1290], R26 ;  /* 0x0012901a01007387 */ /* 0x010fe80000100a00 */
[----:B--2---:R0:W-:Y:S04]  /*24f40*/  STL.64 [R1+0x1288], R24 ;  /* 0x0012881801007387 */ /* 0x0041e80000100a00 */
[----:B0-----:R-:W2:Y:S04]  /*24f50*/  LDL.LU R24, [R1+0xa0] ;  /* 0x0000a00001187983 */ /* 0x001ea80000300800 */
[----:B------:R-:W2:Y:S04]  /*24f60*/  LDL.LU R25, [R1+0xa4] ;  /* 0x0000a40001197983 */ /* 0x000ea80000300800 */
[----:B------:R-:W4:Y:S04]  /*24f70*/  LDL.LU R26, [R1+0xa8] ;  /* 0x0000a800011a7983 */ /* 0x000f280000300800 */
        /* <DEDUP_REMOVED lines=37> */
[----:B------:R-:W-:Y:S03]  /*251d0*/  HMMA.16816.F32 R20, R12, R8, R20 ;  /* 0x000000080c14723c */ /* 0x000fe60000001814 */
[----:B-----5:R-:W-:Y:S04]  /*251e0*/  STL.64 [R1+0x12e0], R6 ;  /* 0x0012e00601007387 */ /* 0x020fe80000100a00 */
[----:B--2---:R0:W-:Y:S04]  /*251f0*/  STL.64 [R1+0x12d8], R4 ;  /* 0x0012d80401007387 */ /* 0x0041e80000100a00 */
[----:B0-----:R-:W2:Y:S04]  /*25200*/  LDL.LU R4, [R1+0x110] ;  /* 0x0001100001047983 */ /* 0x001ea80000300800 */
[----:B------:R-:W2:Y:S04]  /*25210*/  LDL.LU R5, [R1+0x114] ;  /* 0x0001140001057983 */ /* 0x000ea80000300800 */
[----:B------:R-:W2:Y:S04]  /*25220*/  LDL.LU R6, [R1+0x118] ;  /* 0x0001180001067983 */ /* 0x000ea80000300800 */
[----:B------:R-:W2:Y:S04]  /*25230*/  LDL.LU R7, [R1+0x11c] ;  /* 0x00011c0001077983 */ /* 0x000ea80000300800 */
[----:B----4-:R-:W-:Y:S04]  /*25240*/  STL.64 [R1+0x12a0], R26 ;  /* 0x0012a01a01007387 */ /* 0x010fe80000100a00 */
[----:B------:R0:W-:Y:S04]  /*25250*/  STL.64 [R1+0x1298], R24 ;  /* 0x0012981801007387 */ /* 0x0001e80000100a00 */
[----:B0-----:R-:W4:Y:S04]  /*25260*/  LDL.LU R24, [R1+0xb0] ;  /* 0x0000b00001187983 */ /* 0x001f280000300800 */
[----:B------:R-:W4:Y:S04]  /*25270*/  LDL.LU R25, [R1+0xb4] ;  /* 0x0000b40001197983 */ /* 0x000f280000300800 */
[----:B------:R-:W4:Y:S01]  /*25280*/  LDL.LU R26, [R1+0xb8] ;  /* 0x0000b800011a7983 */ /* 0x000f220000300800 */
[----:B---3--:R-:W-:-:S03]  /*25290*/  IMAD.MOV.U32 R27, RZ, RZ, R29 ;  /* 0x000000ffff1b7224 */ /* 0x008fc600078e001d */
[----:B------:R-:W-:Y:S04]  /*252a0*/  STL.64 [R1+0x270], R20 ;  /* 0x0002701401007387 */ /* 0x000fe80000100a00 */
[----:B------:R0:W-:Y:S01]  /*252b0*/  STL [R1+0x278], R22 ;  /* 0x0002781601007387 */ /* 0x0001e20000100800 */
[----:B------:R-:W-:-:S03]  /*252c0*/  IMAD.MOV.U32 R29, RZ, RZ, R23 ;  /* 0x000000ffff1d7224 */ /* 0x000fc600078e0017 */
[----:B0-----:R-:W3:Y:S04]  /*252d0*/  LDL.LU.64 R22, [R1+0x1310] ;  /* 0x0013100001167983 */ /* 0x001ee80000300a00 */
[----:B------:R-:W3:Y:S04]  /*252e0*/  LDL.LU.64 R20, [R1+0x1308] ;  /* 0x0013080001147983 */ /* 0x000ee80000300a00 */
[----:B------:R0:W-:Y:S01]  /*252f0*/  STL [R1+0x1188], R29 ;  /* 0x0011881d01007387 */ /* 0x0001e20000100800 */
[----:B---3--:R-:W-:-:S15]  /*25300*/  HMMA.16816.F32 R20, R12, R10, R20 ;  /* 0x0000000a0c14723c */ /* 0x008fde0000001814 */
[----:B------:R-:W-:-:S04]  /*25310*/  NOP ;  /* 0x0000000000007918 */ /* 0x000fc80000000000 */
[----:B------:R-:W-:Y:S04]  /*25320*/  STL.64 [R1+0x260], R20 ;  /* 0x0002601401007387 */ /* 0x000fe80000100a00 */
[----:B------:R1:W-:Y:S01]  /*25330*/  STL [R1+0x268], R22 ;  /* 0x0002681601007387 */ /* 0x0003e20000100800 */
[----:B0-----:R-:W-:-:S03]  /*25340*/  IMAD.MOV.U32 R29, RZ, RZ, R23 ;  /* 0x000000ffff1d7224 */ /* 0x001fc600078e0017 */
[----:B-1----:R-:W3:Y:S04]  /*25350*/  LDL.LU.64 R22, [R1+0x1300] ;  /* 0x0013000001167983 */ /* 0x002ee80000300a00 */
[----:B------:R-:W5:Y:S01]  /*25360*/  LDL.LU.64 R20, [R1+0x12f8] ;  /* 0x0012f80001147983 */ /* 0x000f620000300a00 */
[----:B------:R-:W-:Y:S02]  /*25370*/  IMAD R28, R28, 0x100, R17 ;  /* 0x000001001c1c7824 */ /* 0x000fe400078e0211 */
[----:B-----5:R-:W-:Y:S02]  /*25380*/  IMAD R0, R0, 0x100, R20 ;  /* 0x0000010000007824 */ /* 0x020fe400078e0214 */
[----:B---3--:R-:W-:Y:S01]  /*25390*/  IMAD R22, R22, 0x100, R21 ;  /* 0x0000010016167824 */ /* 0x008fe200078e0215 */
[----:B------:R-:W3:Y:S04]  /*253a0*/  LDL.LU R20, [R1+0x12f4] ;  /* 0x0012f40001147983 */ /* 0x000ee80000300800 */
[----:B------:R-:W3:Y:S01]  /*253b0*/  LDL.LU R21, [R1+0x12f0] ;  /* 0x0012f00001157983 */ /* 0x000ee20000300800 */
[----:B------:R-:W-:-:S03]  /*253c0*/  IMAD R23, R23, 0x100, R16 ;  /* 0x0000010017177824 */ /* 0x000fc600078e0210 */
[----:B------:R-:W2:Y:S04]  /*253d0*/  LDL.LU R16, [R1+0x12ec] ;  /* 0x0012ec0001107983 */ /* 0x000ea80000300800 */
[----:B------:R-:W2:Y:S02]  /*253e0*/  LDL.LU R17, [R1+0x12e8] ;  /* 0x0012e80001117983 */ /* 0x000ea40000300800 */
[----:B--2---:R-:W-:Y:S02]  /*253f0*/  HMMA.16816.F32 R12, R12, R16, R4 ;  /* 0x000000100c0c723c */ /* 0x004fe40000001804 */
[----:B------:R-:W3:Y:S04]  /*25400*/  LDL.LU.64 R6, [R1+0x12e0] ;  /* 0x0012e00001067983 */ /* 0x000ee80000300a00 */
[----:B------:R-:W3:-:S13]  /*25410*/  LDL.LU.64 R4, [R1+0x12d8] ;  /* 0x0012d80001047983 */ /* 0x000eda0000300a00 */
[----:B------:R0:W-:Y:S04]  /*25420*/  STL.64 [R1+0x250], R12 ;  /* 0x0002500c01007387 */ /* 0x0001e80000100a00 */
[----:B------:R1:W-:Y:S01]  /*25430*/  STL.64 [R1+0x258], R14 ;  /* 0x0002580e01007387 */ /* 0x0003e20000100a00 */
[----:B0-----:R-:W-:Y:S02]  /*25440*/  F2FP.F16.E4M3.UNPACK_B R12, R0 ;  /* 0x00000000ff0c723e */ /* 0x001fe400020006ff */
[----:B------:R-:W-:Y:S02]  /*25450*/  F2FP.F16.E4M3.UNPACK_B R13, R22 ;  /* 0x00000016ff0d723e */ /* 0x000fe400020006ff */
[----:B-1----:R-:W-:Y:S02]  /*25460*/  F2FP.F16.E4M3.UNPACK_B R14, R23 ;  /* 0x00000017ff0e723e */ /* 0x002fe400020006ff */
[----:B------:R-:W-:Y:S01]  /*25470*/  F2FP.F16.E4M3.UNPACK_B R15, R28 ;  /* 0x0000001cff0f723e */ /* 0x000fe200020006ff */
[----:B------:R-:W2:Y:S04]  /*25480*/  LDL.LU R0, [R1+0xaac] ;  /* 0x000aac0001007983 */ /* 0x000ea80000300800 */
[----:B------:R-:W5:Y:S04]  /*25490*/  LDL.LU R22, [R1+0xac4] ;  /* 0x000ac40001167983 */ /* 0x000f680000300800 */
[----:B------:R-:W5:Y:S04]  /*254a0*/  LDL.LU R23, [R1+0xac8] ;  /* 0x000ac80001177983 */ /* 0x000f680000300800 */
[----:B------:R-:W2:Y:S01]  /*254b0*/  LDL.LU R28, [R1+0xabc] ;  /* 0x000abc00011c7983 */ /* 0x000ea20000300800 */
[----:B---3--:R-:W-:-:S15]  /*254c0*/  HMMA.16816.F32 R4, R12, R20, R4 ;  /* 0x000000140c04723c */ /* 0x008fde0000001804 */
[----:B------:R-:W-:-:S04]  /*254d0*/  NOP ;  /* 0x0000000000007918 */ /* 0x000fc80000000000 */
[----:B------:R-:W-:Y:S04]  /*254e0*/  STL.64 [R1+0x240], R4 ;  /* 0x0002400401007387 */ /* 0x000fe80000100a00 */
[----:B------:R0:W-:Y:S04]  /*254f0*/  STL.64 [R1+0x248], R6 ;  /* 0x0002480601007387 */ /* 0x0001e80000100a00 */
[----:B0-----:R-:W3:Y:S04]  /*25500*/  LDL.LU.64 R6, [R1+0x12d0] ;  /* 0x0012d00001067983 */ /* 0x001ee80000300a00 */
[----:B------:R-:W3:Y:S04]  /*25510*/  LDL.LU.64 R4, [R1+0x12c8] ;  /* 0x0012c80001047983 */ /* 0x000ee80000300a00 */
[----:B------:R-:W2:Y:S04]  /*25520*/  LDL.LU R20, [R1+0xab4] ;  /* 0x000ab40001147983 */ /* 0x000ea80000300800 */
        /* <DEDUP_REMOVED lines=14> */
[----:B------:R-:W4:Y:S02]  /*25610*/  LDL.LU.64 R4, [R1+0x12a8] ;  /* 0x0012a80001047983 */ /* 0x000f240000300a00 */
[----:B----4-:R-:W-:-:S15]  /*25620*/  HMMA.16816.F32 R24, R12, R4, R24 ;  /* 0x000000040c18723c */ /* 0x010fde0000001818 */
[----:B------:R-:W-:-:S04]  /*25630*/  NOP ;  /* 0x0000000000007918 */ /* 0x000fc80000000000 */
[----:B------:R-:W-:Y:S04]  /*25640*/  STL.64 [R1+0x210], R24 ;  /* 0x0002101801007387 */ /* 0x000fe80000100a00 */
[----:B------:R0:W-:Y:S04]  /*25650*/  STL.64 [R1+0x218], R26 ;  /* 0x0002181a01007387 */ /* 0x0001e80000100a00 */
[----:B0-----:R-:W3:Y:S04]  /*25660*/  LDL.LU.64 R26, [R1+0x12a0] ;  /* 0x0012a000011a7983 */ /* 0x001ee80000300a00 */
[----:B------:R-:W3:Y:S02]  /*25670*/  LDL.LU.64 R24, [R1+0x1298] ;  /* 0x0012980001187983 */ /* 0x000ee40000300a00 */
[----:B---3--:R-:W-:Y:S02]  /*25680*/  HMMA.16816.F32 R4, R12, R6, R24 ;  /* 0x000000060c04723c */ /* 0x008fe40000001818 */
[----:B------:R-:W3:Y:S04]  /*25690*/  LDL.LU.64 R26, [R1+0x1290] ;  /* 0x00129000011a7983 */ /* 0x000ee80000300a00 */
[----:B------:R-:W3:-:S13]  /*256a0*/  LDL.LU.64 R24, [R1+0x1288] ;  /* 0x0012880001187983 */ /* 0x000eda0000300a00 */
[----:B------:R0:W-:Y:S04]  /*256b0*/  STL.64 [R1+0x200], R4 ;  /* 0x0002000401007387 */ /* 0x0001e80000100a00 */
[----:B------:R1:W-:Y:S04]  /*256c0*/  STL.64 [R1+0x208], R6 ;  /* 0x0002080601007387 */ /* 0x0003e80000100a00 */
[----:B0-----:R-:W4:Y:S04]  /*256d0*/  LDL.LU R4, [R1] ;  /* 0x0000000001047983 */ /* 0x001f280000300800 */
[----:B------:R-:W4:Y:S04]  /*256e0*/  LDL.LU R5, [R1+0x4] ;  /* 0x0000040001057983 */ /* 0x000f280000300800 */
[----:B-1----:R-:W4:Y:S04]  /*256f0*/  LDL.LU R6, [R1+0x8] ;  /* 0x0000080001067983 */ /* 0x002f280000300800 */
[----:B------:R-:W4:Y:S01]  /*25700*/  LDL.LU R7, [R1+0xc] ;  /* 0x00000c0001077983 */ /* 0x000f220000300800 */
[----:B---3--:R-:W-:-:S15]  /*25710*/  HMMA.16816.F32 R24, R12, R8, R24 ;  /* 0x000000080c18723c */ /* 0x008fde0000001818 */
[----:B------:R-:W-:-:S04]  /*25720*/  NOP ;  /* 0x0000000000007918 */ /* 0x000fc80000000000 */
[----:B------:R-:W-:Y:S04]  /*25730*/  STL.64 [R1+0x1f0], R24 ;  /* 0x0001f01801007387 */ /* 0x000fe80000100a00 */
[----:B------:R0:W-:Y:S04]  /*25740*/  STL.64 [R1+0x1f8], R26 ;  /* 0x0001f81a01007387 */ /* 0x0001e80000100a00 */
[----:B0-----:R-:W3:Y:S04]  /*25750*/  LDL.LU.64 R26, [R1+0x1280] ;  /* 0x00128000011a7983 */ /* 0x001ee80000300a00 */
[----:B------:R-:W3:Y:S01]  /*25760*/  LDL.LU.64 R24, [R1+0x1278] ;  /* 0x0012780001187983 */ /* 0x000ee20000300a00 */
[----:B----4-:R-:W-:-:S15]  /*25770*/  HMMA.16816.F32 R4, R12, R10, R4 ;  /* 0x0000000a0c04723c */ /* 0x010fde0000001804 */
[----:B------:R-:W-:-:S04]  /*25780*/  NOP ;  /* 0x0000000000007918 */ /* 0x000fc80000000000 */
[----:B------:R-:W-:Y:S04]  /*25790*/  STL.64 [R1], R4 ;  /* 0x0000000401007387 */ /* 0x000fe80000100a00 */
[----:B------:R-:W-:Y:S01]  /*257a0*/  STL.64 [R1+0x8], R6 ;  /* 0x0000080601007387 */ /* 0x000fe20000100a00 */
[----:B---3--:R-:W-:-:S15]  /*257b0*/  HMMA.16816.F32 R24, R12, R16, R24 ;  /* 0x000000100c18723c */ /* 0x008fde0000001818 */
[----:B------:R-:W-:-:S04]  /*257c0*/  NOP ;  /* 0x0000000000007918 */ /* 0x000fc80000000000 */
[----:B------:R-:W-:Y:S04]  /*257d0*/  STL.64 [R1+0x10b0], R26 ;  /* 0x0010b01a01007387 */ /* 0x000fe80000100a00 */
[----:B------:R0:W-:Y:S04]  /*257e0*/  STL.64 [R1+0x10a8], R24 ;  /* 0x0010a81801007387 */ /* 0x0001e80000100a00 */
        /* <DEDUP_REMOVED lines=16> */
[----:B------:R-:W2:Y:S04]  /*258f0*/  LDL R7, [R1+0x36c] ;  /* 0x00036c0001077983 */ /* 0x000ea80000100800 */
[----:B------:R-:W2:Y:S04]  /*25900*/  LDL R8, [R1+0x348] ;  /* 0x0003480001087983 */ /* 0x000ea80000100800 */
        /* <DEDUP_REMOVED lines=13> */
[----:B------:R-:W4:Y:S01]  /*259e0*/  LDL.LU R27, [R1+0x4c] ;  /* 0x00004c00011b7983 */ /* 0x000f220000300800 */
[----:B--2---:R-:W-:-:S03]  /*259f0*/  IMAD R2, R20, 0x100, R19 ;  /* 0x0000010014027824 */ /* 0x004fc600078e0213 */
[----:B------:R-:W2:Y:S04]  /*25a00*/  LDL R19, [R1+0x39c] ;  /* 0x00039c0001137983 */ /* 0x000ea80000100800 */
[----:B----4-:R-:W-:Y:S04]  /*25a10*/  STL.64 [R1+0x1250], R26 ;  /* 0x0012501a01007387 */ /* 0x010fe80000100a00 */
[----:B---3--:R0:W-:Y:S04]  /*25a20*/  STL.64 [R1+0x1248], R24 ;  /* 0x0012481801007387 */ /* 0x0081e80000100a00 */
[----:B0-----:R-:W3:Y:S04]  /*25a30*/  LDL.LU R24, [R1+0x30] ;  /* 0x0000300001187983 */ /* 0x001ee80000300800 */
[----:B------:R-:W3:Y:S04]  /*25a40*/  LDL.LU R25, [R1+0x34] ;  /* 0x0000340001197983 */ /* 0x000ee80000300800 */
[----:B------:R-:W4:Y:S04]  /*25a50*/  LDL.LU R26, [R1+0x38] ;  /* 0x00003800011a7983 */ /* 0x000f280000300800 */
[----:B------:R-:W4:Y:S01]  /*25a60*/  LDL.LU R27, [R1+0x3c] ;  /* 0x00003c00011b7983 */ /* 0x000f220000300800 */
[----:B------:R-:W-:-:S02]  /*25a70*/  IMAD R0, R0, 0x100, R18 ;  /* 0x0000010000007824 */ /* 0x000fc400078e0212 */
[----:B------:R-:W-:Y:S01]  /*25a80*/  IMAD R3, R28, 0x100, R21 ;  /* 0x000001001c037824 */ /* 0x000fe200078e0215 */
[----:B------:R-:W2:Y:S04]  /*25a90*/  LDL R20, [R1+0x3a8] ;  /* 0x0003a80001147983 */ /* 0x000ea80000100800 */
        /* <DEDUP_REMOVED lines=8> */
[----:B-----5:R-:W-:Y:S01]  /*25b20*/  IMAD R4, R22, 0x100, R23 ;  /* 0x0000010016047824 */ /* 0x020fe200078e0217 */
[----:B------:R-:W-:-:S02]  /*25b30*/  F2FP.F16.E4M3.UNPACK_B R12, R0 ;  /* 0x00000000ff0c723e */ /* 0x000fc400020006ff */
[----:B----4-:R-:W-:Y:S04]  /*25b40*/  STL.64 [R1+0x1270], R26 ;  /* 0x0012701a01007387 */ /* 0x010fe80000100a00 */
[----:B---3--:R0:W-:Y:S04]  /*25b50*/  STL.64 [R1+0x1268], R24 ;  /* 0x0012681801007387 */ /* 0x0081e80000100a00 */
[----:B0-----:R-:W3:Y:S04]  /*25b60*/  LDL.LU R24, [R1+0x10] ;  /* 0x0000100001187983 */ /* 0x001ee80000300800 */
[----:B------:R-:W3:Y:S04]  /*25b70*/  LDL.LU R25, [R1+0x14] ;  /* 0x0000140001197983 */ /* 0x000ee80000300800 */
[----:B------:R-:W3:Y:S04]  /*25b80*/  LDL.LU R26, [R1+0x18] ;  /* 0x00001800011a7983 */ /* 0x000ee80000300800 */
[----:B------:R-:W3:Y:S01]  /*25b90*/  LDL.LU R27, [R1+0x1c] ;  /* 0x00001c00011b7983 */ /* 0x000ee20000300800 */
[----:B------:R-:W-:-:S02]  /*25ba0*/  F2FP.F16.E4M3.UNPACK_B R13, R2 ;  /* 0x00000002ff0d723e */ /* 0x000fc400020006ff */
[----:B------:R-:W-:Y:S02]  /*25bb0*/  F2FP.F16.E4M3.UNPACK_B R14, R3 ;  /* 0x00000003ff0e723e */ /* 0x000fe400020006ff */
[----:B------:R-:W-:Y:S02]  /*25bc0*/  F2FP.F16.E4M3.UNPACK_B R15, R4 ;  /* 0x00000004ff0f723e */ /* 0x000fe400020006ff */
[----:B--2---:R-:W-:Y:S02]  /*25bd0*/  F2FP.F16.E4M3.UNPACK_B R20, R20 ;  /* 0x00000014ff14723e */ /* 0x004fe400020006ff */
[----:B------:R-:W-:Y:S01]  /*25be0*/  F2FP.F16.E4M3.UNPACK_B R21, R21 ;  /* 0x00000015ff15723e */ /* 0x000fe200020006ff */
[----:B------:R-:W2:Y:S04]  /*25bf0*/  LDL R9, [R1+0x34c] ;  /* 0x00034c0001097983 */ /* 0x000ea80000100800 */
[----:B------:R-:W4:Y:S04]  /*25c00*/  LDL R10, [R1+0x358] ;  /* 0x00035800010a7983 */ /* 0x000f280000100800 */
[----:B------:R-:W5:Y:S04]  /*25c10*/  LDL R11, [R1+0x35c] ;  /* 0x00035c00010b7983 */ /* 0x000f680000100800 */
[----:B------:R-:W2:Y:S04]  /*25c20*/  LDL R16, [R1+0x338] ;  /* 0x0003380001107983 */ /* 0x000ea80000100800 */
[----:B------:R-:W2:Y:S04]  /*25c30*/  LDL R17, [R1+0x33c] ;  /* 0x00033c0001117983 */ /* 0x000ea80000100800 */
[----:B------:R-:W2:Y:S04]  /*25c40*/  LDL.LU R22, [R1+0xad4] ;  /* 0x000ad40001167983 */ /* 0x000ea80000300800 */
[----:B------:R-:W2:Y:S04]  /*25c50*/  LDL.LU R23, [R1+0xae0] ;  /* 0x000ae00001177983 */ /* 0x000ea80000300800 */
[----:B------:R-:W2:Y:S04]  /*25c60*/  LDL.LU R28, [R1+0xadc] ;  /* 0x000adc00011c7983 */ /* 0x000ea80000300800 */
[----:B------:R-:W2:Y:S04]  /*25c70*/  LDL.LU R0, [R1+0xacc] ;  /* 0x000acc0001007983 */ /* 0x000ea80000300800 */
[----:B------:R-:W2:Y:S04]  /*25c80*/  LDL R2, [R1+0x388] ;  /* 0x0003880001027983 */ /* 0x000ea80000100800 */
[----:B------:R-:W2:Y:S04]  /*25c90*/  LDL R3, [R1+0x38c] ;  /* 0x00038c0001037983 */ /* 0x000ea80000100800 */
[----:B------:R-:W2:Y:S01]  /*25ca0*/  LDL R4, [R1+0x378] ;  /* 0x0003780001047983 */ /* 0x000ea20000100800 */
[----:B---3--:R-:W-:-:S15]  /*25cb0*/  HMMA.16816.F32 R24, R12, R20, R24 ;  /* 0x000000140c18723c */ /* 0x008fde0000001818 */
[----:B------:R-:W-:-:S04]  /*25cc0*/  NOP ;  /* 0x0000000000007918 */ /* 0x000fc80000000000 */
[----:B------:R-:W-:Y:S04]  /*25cd0*/  STL.64 [R1+0x1e0], R24 ;  /* 0x0001e01801007387 */ /* 0x000fe80000100a00 */
[----:B------:R0:W-:Y:S04]  /*25ce0*/  STL.64 [R1+0x1e8], R26 ;  /* 0x0001e81a01007387 */ /* 0x0001e80000100a00 */
[----:B0-----:R-:W3:Y:S04]  /*25cf0*/  LDL.LU.64 R26, [R1+0x1270] ;  /* 0x00127000011a7983 */ /* 0x001ee80000300a00 */
[----:B------:R-:W3:Y:S01]  /*25d00*/  LDL.LU.64 R24, [R1+0x1268] ;  /* 0x0012680001187983 */ /* 0x000ee20000300a00 */
[----:B------:R-:W-:-:S02]  /*25d10*/  F2FP.F16.E4M3.UNPACK_B R18, R18 ;  /* 0x00000012ff12723e */ /* 0x000fc400020006ff */
[----:B------:R-:W-:-:S07]  /*25d20*/  F2FP.F16.E4M3.UNPACK_B R19, R19 ;  /* 0x00000013ff13723e */ /* 0x000fce00020006ff */
[----:B---3--:R-:W-:-:S15]  /*25d30*/  HMMA.16816.F32 R24, R12, R18, R24 ;  /* 0x000000120c18723c */ /* 0x008fde0000001818 */
        /* <DEDUP_REMOVED lines=30> */
[----:B------:R-:W-:Y:S01]  /*25f20*/  F2FP.F16.E4M3.UNPACK_B R9, R9 ;  /* 0x00000009ff09723e */ /* 0x000fe200020006ff */
[----:B------:R0:W-:Y:S04]  /*25f30*/  STL.64 [R1+0x11e0], R6 ;  /* 0x0011e00601007387 */ /* 0x0001e80000100a00 */
[----:B0-----:R-:W3:Y:S04]  /*25f40*/  LDL.LU R6, [R1+0xae4] ;  /* 0x000ae40001067983 */ /* 0x001ee80000300800 */
        /* <DEDUP_REMOVED lines=9> */
[----:B------:R-:W2:Y:S01]  /*25fe0*/  LDL.LU.64 R24, [R1+0x1218] ;  /* 0x0012180001187983 */ /* 0x000ea20000300a00 */
[----:B----4-:R-:W-:-:S02]  /*25ff0*/  F2FP.F16.E4M3.UNPACK_B R10, R10 ;  /* 0x0000000aff0a723e */ /* 0x010fc400020006ff */
[----:B-----5:R-:W-:-:S07]  /*26000*/  F2FP.F16.E4M3.UNPACK_B R11, R11 ;  /* 0x0000000bff0b723e */ /* 0x020fce00020006ff */
        /* <DEDUP_REMOVED lines=8> */
[----:B---3--:R-:W-:Y:S02]  /*26090*/  IMAD R0, R0, 0x100, R4 ;  /* 0x0000010000007824 */ /* 0x008fe400078e0204 */
[----:B------:R-:W-:Y:S02]  /*260a0*/  IMAD R22, R22, 0x100, R5 ;  /* 0x0000010016167824 */ /* 0x000fe400078e0205 */
[----:B------:R-:W-:Y:S02]  /*260b0*/  IMAD R23, R23, 0x100, R6 ;  /* 0x0000010017177824 */ /* 0x000fe400078e0206 */
[----:B------:R-:W-:Y:S01]  /*260c0*/  IMAD R28, R28, 0x100, R7 ;  /* 0x000001001c1c7824 */ /* 0x000fe200078e0207 */
[----:B------:R-:W-:Y:S04]  /*260d0*/  STL.64 [R1+0x11c0], R10 ;  /* 0x0011c00a01007387 */ /* 0x000fe80000100a00 */
[----:B------:R-:W-:Y:S04]  /*260e0*/  STL.64 [R1+0x11b8], R8 ;  /* 0x0011b80801007387 */ /* 0x000fe80000100a00 */
[----:B------:R-:W-:Y:S04]  /*260f0*/  STL [R1+0x1190], R16 ;  /* 0x0011901001007387 */ /* 0x000fe80000100800 */
[----:B------:R-:W-:Y:S01]  /*26100*/  STL [R1+0x118c], R17 ;  /* 0x00118c1101007387 */ /* 0x000fe20000100800 */
[----:B--2---:R-:W-:-:S15]  /*26110*/  HMMA.16816.F32 R4, R12, R16, R24 ;  /* 0x000000100c04723c */ /* 0x004fde0000001818 */
[----:B------:R-:W-:-:S04]  /*26120*/  NOP ;  /* 0x0000000000007918 */ /* 0x000fc80000000000 */
[----:B------:R-:W-:Y:S04]  /*26130*/  STL.64 [R1+0x90], R4 ;  /* 0x0000900401007387 */ /* 0x000fe80000100a00 */
[----:B------:R-:W-:Y:S04]  /*26140*/  STL.64 [R1+0x98], R6 ;  /* 0x0000980601007387 */ /* 0x000fe80000100a00 */
[----:B------:R-:W2:Y:S04]  /*26150*/  LDL.LU R24, [R1+0x260] ;  /* 0x0002600001187983 */ /* 0x000ea80000300800 */
[----:B------:R-:W2:Y:S04]  /*26160*/  LDL.LU R25, [R1+0x264] ;  /* 0x0002640001197983 */ /* 0x000ea80000300800 */
[----:B------:R-:W3:Y:S01]  /*26170*/  LDL.LU R26, [R1+0x268] ;  /* 0x00026800011a7983 */ /* 0x000ee20000300800 */
[----:B------:R-:W-:-:S05]  /*26180*/  IMAD.MOV.U32 R27, RZ, RZ, R29 ;  /* 0x000000ffff1b7224 */ /* 0x000fca00078e001d */
        /* <DEDUP_REMOVED lines=19> */
[----:B----4-:R0:W-:Y:S04]  /*262c0*/  STL [R1+0x1194], R16 ;  /* 0x0011941001007387 */ /* 0x0101e80000100800 */
[----:B0-----:R-:W4:Y:S04]  /*262d0*/  LDL.LU R16, [R1+0xaf0] ;  /* 0x000af00001107983 */ /* 0x001f280000300800 */
[----:B------:R-:W4:Y:S04]  /*262e0*/  LDL.LU R17, [R1+0xb04] ;  /* 0x000b040001117983 */ /* 0x000f280000300800 */
[----:B------:R-:W-:Y:S04]  /*262f0*/  STL.64 [R1+0x1200], R18 ;  /* 0x0012001201007387 */ /* 0x000fe80000100a00 */
[----:B----4-:R-:W-:Y:S04]  /*26300*/  STL.64 [R1+0x11f8], R16 ;  /* 0x0011f81001007387 */ /* 0x010fe80000100a00 */
        /* <DEDUP_REMOVED lines=158> */
[----:B------:R-:W4:Y:S01]  /*26cf0*/  LDL.LU R6, [R1+0x278] ;  /* 0x0002780001067983 */ /* 0x000f220000300800 */
[----:B---3--:R-:W-:Y:S01]  /*26d00*/  IMAD.MOV.U32 R7, RZ, RZ, R29 ;  /* 0x000000ffff077224 */ /* 0x008fe200078e001d */
[C---:B--2---:R-:W-:Y:S08]  /*26d10*/  HMMA.16816.F32 R24, R12.reuse, R10, R24 ;  /* 0x0000000a0c18723c */ /* 0x044ff00000001818 */
[----:B----4-:R-:W-:-:S15]  /*26d20*/  HMMA.16816.F32 R4, R12, R8, R4 ;  /* 0x000000080c04723c */ /* 0x010fde0000001804 */
[----:B------:R-:W-:-:S04]  /*26d30*/  NOP ;  /* 0x0000000000007918 */ /* 0x000fc80000000000 */
[----:B------:R-:W-:Y:S01]  /*26d40*/  IMAD.MOV.U32 R29, RZ, RZ, R7 ;  /* 0x000000ffff1d7224 */ /* 0x000fe200078e0007 */
[----:B------:R0:W-:Y:S04]  /*26d50*/  STL.64 [R1+0xb0], R4 ;  /* 0x0000b00401007387 */ /* 0x0001e80000100a00 */
[----:B------:R1:W-:Y:S04]  /*26d60*/  STL [R1+0xb8], R6 ;  /* 0x0000b80601007387 */ /* 0x0003e80000100800 */
[----:B------:R-:W-:Y:S04]  /*26d70*/  STL [R1+0xf90], R29 ;  /* 0x000f901d01007387 */ /* 0x000fe80000100800 */
[----:B0-----:R-:W2:Y:S04]  /*26d80*/  LDL.LU R4, [R1+0x220] ;  /* 0x0002200001047983 */ /* 0x001ea80000300800 */
[----:B------:R-:W-:Y:S04]  /*26d90*/  STL.64 [R1+0xa0], R24 ;  /* 0x0000a01801007387 */ /* 0x000fe80000100a00 */
[----:B------:R-:W-:Y:S04]  /*26da0*/  STL.64 [R1+0xa8], R26 ;  /* 0x0000a81a01007387 */ /* 0x000fe80000100a00 */
[----:B------:R-:W2:Y:S04]  /*26db0*/  LDL.LU R5, [R1+0x224] ;  /* 0x0002240001057983 */ /* 0x000ea80000300800 */
[----:B-1----:R-:W3:Y:S04]  /*26dc0*/  LDL.LU R6, [R1+0x228] ;  /* 0x0002280001067983 */ /* 0x002ee80000300800 */
        /* <DEDUP_REMOVED lines=10> */
[----:B------:R-:W5:Y:S04]  /*26e70*/  LDL.LU R22, [R1+0xb14] ;  /* 0x000b140001167983 */ /* 0x000f680000300800 */
        /* <DEDUP_REMOVED lines=20> */
[----:B------:R-:W2:Y:S04]  /*26fc0*/  LDL.LU R10, [R1+0x208] ;  /* 0x00020800010a7983 */ /* 0x000ea80000300800 */
[----:B------:R-:W2:Y:S01]  /*26fd0*/  LDL.LU R11, [R1+0x20c] ;  /* 0x00020c00010b7983 */ /* 0x000ea20000300800 */
[----:B----4-:R-:W-:-:S02]  /*26fe0*/  IMAD R0, R0, 0x100, R21 ;  /* 0x0000010000007824 */ /* 0x010fc400078e0215 */
[----:B-----5:R-:W-:Y:S02]  /*26ff0*/  IMAD R22, R22, 0x100, R16 ;  /* 0x0000010016167824 */ /* 0x020fe400078e0210 */
[----:B------:R-:W-:Y:S01]  /*27000*/  IMAD R23, R23, 0x100, R17 ;  /* 0x0000010017177824 */ /* 0x000fe200078e0211 */
[----:B--2---:R-:W-:Y:S04]  /*27010*/  STL.64 [R1+0x10d0], R10 ;  /* 0x0010d00a01007387 */ /* 0x004fe80000100a00 */
[----:B---3--:R0:W-:Y:S04]  /*27020*/  STL.64 [R1+0x10c8], R8 ;  /* 0x0010c80801007387 */ /* 0x0081e80000100a00 */
        /* <DEDUP_REMOVED lines=8> */
[----:B------:R-:W4:Y:S04]  /*270b0*/  LDL.LU R21, [R1+0x1120] ;  /* 0x0011200001157983 */ /* 0x000f280000300800 */
[----:B------:R-:W5:Y:S04]  /*270c0*/  LDL.LU R16, [R1+0x111c] ;  /* 0x00111c0001107983 */ /* 0x000f680000300800 */
[----:B------:R-:W5:Y:S01]  /*270d0*/  LDL.LU R17, [R1+0x1118] ;  /* 0x0011180001117983 */ /* 0x000f620000300800 */
[----:B------:R-:W-:Y:S01]  /*270e0*/  IMAD R28, R28, 0x100, R29 ;  /* 0x000001001c1c7824 */ /* 0x000fe200078e021d */
[----:B-----5:R-:W-:Y:S02]  /*270f0*/  HMMA.16816.F32 R12, R12, R16, R4 ;  /* 0x000000100c0c723c */ /* 0x020fe40000001804 */
[----:B------:R-:W4:Y:S04]  /*27100*/  LDL.LU.64 R6, [R1+0x1110] ;  /* 0x0011100001067983 */ /* 0x000f280000300a00 */
[----:B------:R-:W4:-:S13]  /*27110*/  LDL.LU.64 R4, [R1+0x1108] ;  /* 0x0011080001047983 */ /* 0x000f1a0000300a00 */
[----:B------:R0:W-:Y:S04]  /*27120*/  STL.64 [R1+0x70], R12 ;  /* 0x0000700c01007387 */ /* 0x0001e80000100a00 */
[----:B------:R1:W-:Y:S01]  /*27130*/  STL.64 [R1+0x78], R14 ;  /* 0x0000780e01007387 */ /* 0x0003e20000100a00 */
[----:B0-----:R-:W-:Y:S02]  /*27140*/  F2FP.F16.E4M3.UNPACK_B R12, R0 ;  /* 0x00000000ff0c723e */ /* 0x001fe400020006ff */
[----:B------:R-:W-:Y:S02]  /*27150*/  F2FP.F16.E4M3.UNPACK_B R13, R22 ;  /* 0x00000016ff0d723e */ /* 0x000fe400020006ff */
[----:B-1----:R-:W-:Y:S02]  /*27160*/  F2FP.F16.E4M3.UNPACK_B R14, R23 ;  /* 0x00000017ff0e723e */ /* 0x002fe400020006ff */
[----:B------:R-:W-:Y:S01]  /*27170*/  F2FP.F16.E4M3.UNPACK_B R15, R28 ;  /* 0x0000001cff0f723e */ /* 0x000fe200020006ff */
[----:B------:R-:W5:Y:S04]  /*27180*/  LDL.LU R0, [R1+0xb2c] ;  /* 0x000b2c0001007983 */ /* 0x000f680000300800 */
[----:B------:R-:W2:Y:S04]  /*27190*/  LDL.LU R22, [R1+0x3ac] ;  /* 0x0003ac0001167983 */ /* 0x000ea80000300800 */
[----:B------:R-:W2:Y:S04]  /*271a0*/  LDL.LU R23, [R1+0x3a8] ;  /* 0x0003a80001177983 */ /* 0x000ea80000300800 */
[----:B------:R-:W2:Y:S01]  /*271b0*/  LDL.LU R28, [R1+0xb3c] ;  /* 0x000b3c00011c7983 */ /* 0x000ea20000300800 */
[----:B----4-:R-:W-:-:S15]  /*271c0*/  HMMA.16816.F32 R4, R12, R20, R4 ;  /* 0x000000140c04723c */ /* 0x010fde0000001804 */
[----:B------:R-:W-:-:S04]  /*271d0*/  NOP ;  /* 0x0000000000007918 */ /* 0x000fc80000000000 */
[----:B------:R-:W-:Y:S04]  /*271e0*/  STL.64 [R1+0x60], R4 ;  /* 0x0000600401007387 */ /* 0x000fe80000100a00 */
[----:B------:R0:W-:Y:S04]  /*271f0*/  STL.64 [R1+0x68], R6 ;  /* 0x0000680601007387 */ /* 0x0001e80000100a00 */
[----:B0-----:R-:W4:Y:S04]  /*27200*/  LDL.LU.64 R6, [R1+0x1100] ;  /* 0x0011000001067983 */ /* 0x001f280000300a00 */
[----:B------:R-:W4:Y:S04]  /*27210*/  LDL.LU.64 R4, [R1+0x10f8] ;  /* 0x0010f80001047983 */ /* 0x000f280000300a00 */
        /* <DEDUP_REMOVED lines=15> */
[----:B------:R-:W2:Y:S04]  /*27310*/  LDL.LU.64 R4, [R1+0x10d8] ;  /* 0x0010d80001047983 */ /* 0x000ea80000300a00 */
[----:B------:R-:W5:Y:S04]  /*27320*/  LDL.LU R2, [R1+0xb30] ;  /* 0x000b300001027983 */ /* 0x000f680000300800 */
[----:B------:R-:W3:Y:S01]  /*27330*/  LDL.LU R3, [R1+0xb38] ;  /* 0x000b380001037983 */ /* 0x000ee20000300800 */
[----:B--2---:R-:W-:-:S15]  /*27340*/  HMMA.16816.F32 R8, R12, R4, R8 ;  /* 0x000000040c08723c */ /* 0x004fde0000001808 */
[----:B------:R-:W-:-:S04]  /*27350*/  NOP ;  /* 0x0000000000007918 */ /* 0x000fc80000000000 */
[----:B------:R-:W-:Y:S04]  /*27360*/  STL.64 [R1+0x30], R8 ;  /* 0x0000300801007387 */ /* 0x000fe80000100a00 */
[----:B------:R0:W-:Y:S01]  /*27370*/  STL [R1+0x38], R10 ;  /* 0x0000380a01007387 */ /* 0x0001e20000100800 */
[----:B------:R-:W-:-:S03]  /*27380*/  IMAD.MOV.U32 R29, RZ, RZ, R11 ;  /* 0x000000ffff1d7224 */ /* 0x000fc600078e000b */
[----:B0-----:R-:W4:Y:S04]  /*27390*/  LDL.LU.64 R10, [R1+0x10d0] ;  /* 0x0010d000010a7983 */ /* 0x001f280000300a00 */
[----:B------:R-:W4:Y:S04]  /*273a0*/  LDL.LU.64 R8, [R1+0x10c8] ;  /* 0x0010c80001087983 */ /* 0x000f280000300a00 */
[----:B------:R-:W-:Y:S01]  /*273b0*/  STL [R1+0xf94], R29 ;  /* 0x000f941d01007387 */ /* 0x000fe20000100800 */
[----:B----4-:R-:W-:Y:S03]  /*273c0*/  HMMA.16816.F32 R4, R12, R6, R8 ;  /* 0x000000060c04723c */ /* 0x010fe60000001808 */
[----:B------:R-:W2:Y:S04]  /*273d0*/  LDL.LU.64 R10, [R1+0x10c0] ;  /* 0x0010c000010a7983 */ /* 0x000ea80000300a00 */
[----:B------:R-:W3:-:S12]  /*273e0*/  LDL.LU.64 R8, [R1+0x10b8] ;  /* 0x0010b80001087983 */ /* 0x000ed80000300a00 */
[----:B------:R0:W-:Y:S04]  /*273f0*/  STL.64 [R1+0x20], R4 ;  /* 0x0000200401007387 */ /* 0x0001e80000100a00 */
[----:B------:R1:W-:Y:S04]  /*27400*/  STL.64 [R1+0x28], R6 ;  /* 0x0000280601007387 */ /* 0x0003e80000100a00 */
[----:B0-----:R-:W2:Y:S04]  /*27410*/  LDL.LU R4, [R1] ;  /* 0x0000000001047983 */ /* 0x001ea80000300800 */
[----:B------:R-:W2:Y:S04]  /*27420*/  LDL.LU R5, [R1+0x4] ;  /* 0x0000040001057983 */ /* 0x000ea80000300800 */
[----:B-1----:R-:W2:Y:S04]  /*27430*/  LDL.LU R6, [R1+0x8] ;  /* 0x0000080001067983 */ /* 0x002ea80000300800 */
[----:B------:R-:W2:Y:S01]  /*27440*/  LDL.LU R7, [R1+0xc] ;  /* 0x00000c0001077983 */ /* 0x000ea20000300800 */
[----:B---3--:R-:W-:-:S15]  /*27450*/  HMMA.16816.F32 R24, R12, R8, R24 ;  /* 0x000000080c18723c */ /* 0x008fde0000001818 */
[----:B------:R-:W-:-:S04]  /*27460*/  NOP ;  /* 0x0000000000007918 */ /* 0x000fc80000000000 */
[----:B------:R-:W-:Y:S04]  /*27470*/  STL.64 [R1+0x10], R24 ;  /* 0x0000101801007387 */ /* 0x000fe80000100a00 */
[----:B------:R0:W-:Y:S01]  /*27480*/  STL [R1+0x18], R26 ;  /* 0x0000181a01007387 */ /* 0x0001e20000100800 */
[----:B------:R-:W-:-:S03]  /*27490*/  IMAD.MOV.U32 R29, RZ, RZ, R27 ;  /* 0x000000ffff1d7224 */ /* 0x000fc600078e001b */
[----:B0-----:R-:W3:Y:S04]  /*274a0*/  LDL.LU.64 R26, [R1+0x10b0] ;  /* 0x0010b000011a7983 */ /* 0x001ee80000300a00 */
[----:B------:R-:W3:Y:S01]  /*274b0*/  LDL.LU.64 R24, [R1+0x10a8] ;  /* 0x0010a80001187983 */ /* 0x000ee20000300a00 */
[----:B--2---:R-:W-:Y:S03]  /*274c0*/  HMMA.16816.F32 R4, R12, R10, R4 ;  /* 0x0000000a0c04723c */ /* 0x004fe60000001804 */
[----:B------:R-:W-:-:S15]  /*274d0*/  STL [R1+0xfb8], R29 ;  /* 0x000fb81d01007387 */ /* 0x000fde0000100800 */
[----:B------:R-:W-:Y:S01]  /*274e0*/  NOP ;  /* 0x0000000000007918 */ /* 0x000fe20000000000 */
[----:B------:R-:W-:Y:S04]  /*274f0*/  STL.64 [R1], R4 ;  /* 0x0000000401007387 */ /* 0x000fe80000100a00 */
[----:B------:R0:W-:Y:S01]  /*27500*/  STL.64 [R1+0x8], R6 ;  /* 0x0000080601007387 */ /* 0x0001e20000100a00 */
[----:B---3--:R-:W-:-:S15]  /*27510*/  HMMA.16816.F32 R24, R12, R16, R24 ;  /* 0x000000100c18723c */ /* 0x008fde0000001818 */
[----:B------:R-:W-:-:S04]  /*27520*/  NOP ;  /* 0x0000000000007918 */ /* 0x000fc80000000000 */
[----:B------:R1:W-:Y:S04]  /*27530*/  STL.64 [R1+0xec8], R26 ;  /* 0x000ec81a01007387 */ /* 0x0003e80000100a00 */
[----:B------:R2:W-:Y:S04]  /*27540*/  STL.64 [R1+0xec0], R24 ;  /* 0x000ec01801007387 */ /* 0x0005e80000100a00 */
[----:B0-----:R-:W3:Y:S04]  /*27550*/  LDL.LU R7, [R1+0x36c] ;  /* 0x00036c0001077983 */ /* 0x001ee80000300800 */
[----:B------:R-:W4:Y:S04]  /*27560*/  LDL.LU R8, [R1+0x348] ;  /* 0x0003480001087983 */ /* 0x000f280000300800 */
[----:B------:R-:W2:Y:S04]  /*27570*/  LDL.LU R11, [R1+0x35c] ;  /* 0x00035c00010b7983 */ /* 0x000ea80000300800 */
[----:B------:R-:W2:Y:S04]  /*27580*/  LDL.LU R16, [R1+0x338] ;  /* 0x0003380001107983 */ /* 0x000ea80000300800 */
[----:B------:R-:W2:Y:S04]  /*27590*/  LDL.LU R17, [R1+0x33c] ;  /* 0x00033c0001117983 */ /* 0x000ea80000300800 */
[----:B-1----:R-:W2:Y:S04]  /*275a0*/  LDL.LU R26, [R1+0xb50] ;  /* 0x000b5000011a7983 */ /* 0x002ea80000300800 */
[----:B------:R-:W2:Y:S04]  /*275b0*/  LDL.LU R27, [R1+0xb4c] ;  /* 0x000b4c00011b7983 */ /* 0x000ea80000300800 */
[----:B--2---:R0:W-:Y:S04]  /*275c0*/  STL.64 [R1+0x1050], R26 ;  /* 0x0010501a01007387 */ /* 0x0041e80000100a00 */
[----:B------:R-:W2:Y:S04]  /*275d0*/  LDL.LU R24, [R1+0x190] ;  /* 0x0001900001187983 */ /* 0x000ea80000300800 */
[----:B------:R-:W2:Y:S04]  /*275e0*/  LDL.LU R25, [R1+0x194] ;  /* 0x0001940001197983 */ /* 0x000ea80000300800 */
[----:B0-----:R-:W2:Y:S04]  /*275f0*/  LDL.LU R26, [R1+0x198] ;  /* 0x00019800011a7983 */ /* 0x001ea80000300800 */
[----:B------:R-:W2:Y:S04]  /*27600*/  LDL.LU R27, [R1+0x19c] ;  /* 0x00019c00011b7983 */ /* 0x000ea80000300800 */
[----:B------:R-:W3:Y:S04]  /*27610*/  LDL.LU R5, [R1+0x37c] ;  /* 0x00037c0001057983 */ /* 0x000ee80000300800 */
[----:B------:R-:W3:Y:S04]  /*27620*/  LDL.LU R6, [R1+0x368] ;  /* 0x0003680001067983 */ /* 0x000ee80000300800 */
[----:B--2---:R-:W-:Y:S04]  /*27630*/  STL.64 [R1+0x1060], R26 ;  /* 0x0010601a01007387 */ /* 0x004fe80000100a00 */
[----:B------:R0:W-:Y:S04]  /*27640*/  STL.64 [R1+0x1058], R24 ;  /* 0x0010581801007387 */ /* 0x0001e80000100a00 */
[----:B0-----:R-:W2:Y:S04]  /*27650*/  LDL.LU R24, [R1+0x1a0] ;  /* 0x0001a00001187983 */ /* 0x001ea80000300800 */
[----:B------:R-:W2:Y:S04]  /*27660*/  LDL.LU R25, [R1+0x1a4] ;  /* 0x0001a40001197983 */ /* 0x000ea80000300800 */
[----:B------:R-:W2:Y:S04]  /*27670*/  LDL.LU R26, [R1+0x1a8] ;  /* 0x0001a800011a7983 */ /* 0x000ea80000300800 */
[----:B------:R-:W2:Y:S01]  /*27680*/  LDL.LU R27, [R1+0x1ac] ;  /* 0x0001ac00011b7983 */ /* 0x000ea20000300800 */
[----:B-----5:R-:W-:-:S02]  /*27690*/  IMAD R0, R0, 0x100, R2 ;  /* 0x0000010000007824 */ /* 0x020fc400078e0202 */
[----:B------:R-:W-:Y:S02]  /*276a0*/  IMAD R2, R18, 0x100, R3 ;  /* 0x0000010012027824 */ /* 0x000fe400078e0203 */
[----:B------:R-:W-:Y:S02]  /*276b0*/  IMAD R3, R20, 0x100, R19 ;  /* 0x0000010014037824 */ /* 0x000fe400078e0213 */
[----:B------:R-:W-:Y:S01]  /*276c0*/  IMAD R4, R28, 0x100, R21 ;  /* 0x000001001c047824 */ /* 0x000fe200078e0215 */
[----:B------:R-:W-:Y:S01]  /*276d0*/  F2FP.F16.E4M3.UNPACK_B R20, R23.H1 ;  /* 0x00000017ff14723e */ /* 0x000fe200030006ff */
[----:B------:R-:W5:Y:S04]  /*276e0*/  LDL.LU R28, [R1+0x398] ;  /* 0x00039800011c7983 */ /* 0x000f680000300800 */
[----:B------:R-:W3:Y:S04]  /*276f0*/  LDL.LU R23, [R1+0x39c] ;  /* 0x00039c0001177983 */ /* 0x000ee80000300800 */
        /* <DEDUP_REMOVED lines=18> */
[----:B------:R-:W-:-:S02]  /*27820*/  F2FP.F16.E4M3.UNPACK_B R21, R22.H1 ;  /* 0x00000016ff15723e */ /* 0x000fc400030006ff */
[----:B------:R-:W-:Y:S01]  /*27830*/  F2FP.F16.E4M3.UNPACK_B R12, R0 ;  /* 0x00000000ff0c723e */ /* 0x000fe200020006ff */
[----:B--2---:R-:W-:Y:S04]  /*27840*/  STL.64 [R1+0x10a0], R26 ;  /* 0x0010a01a01007387 */ /* 0x004fe80000100a00 */
[----:B------:R0:W-:Y:S04]  /*27850*/  STL.64 [R1+0x1098], R24 ;  /* 0x0010981801007387 */ /* 0x0001e80000100a00 */
[----:B0-----:R-:W2:Y:S04]  /*27860*/  LDL.LU R24, [R1+0x1e0] ;  /* 0x0001e00001187983 */ /* 0x001ea80000300800 */
[----:B------:R-:W2:Y:S04]  /*27870*/  LDL.LU R25, [R1+0x1e4] ;  /* 0x0001e40001197983 */ /* 0x000ea80000300800 */
[----:B------:R-:W2:Y:S04]  /*27880*/  LDL.LU R26, [R1+0x1e8] ;  /* 0x0001e800011a7983 */ /* 0x000ea80000300800 */
[----:B------:R-:W2:Y:S01]  /*27890*/  LDL.LU R27, [R1+0x1ec] ;  /* 0x0001ec00011b7983 */ /* 0x000ea20000300800 */
[----:B------:R-:W-:-:S02]  /*278a0*/  F2FP.F16.E4M3.UNPACK_B R13, R2 ;  /* 0x00000002ff0d723e */ /* 0x000fc400020006ff */
[----:B------:R-:W-:Y:S02]  /*278b0*/  F2FP.F16.E4M3.UNPACK_B R14, R3 ;  /* 0x00000003ff0e723e */ /* 0x000fe400020006ff */
[----:B------:R-:W-:Y:S01]  /*278c0*/  F2FP.F16.E4M3.UNPACK_B R15, R4 ;  /* 0x00000004ff0f723e */ /* 0x000fe200020006ff */
        /* <DEDUP_REMOVED lines=12> */
[----:B------:R-:W2:Y:S01]  /*27990*/  LDL.LU.64 R24, [R1+0x1098] ;  /* 0x0010980001187983 */ /* 0x000ea20000300a00 */
[----:B-----5:R-:W-:-:S02]  /*279a0*/  F2FP.F16.E4M3.UNPACK_B R18, R28.H1 ;  /* 0x0000001cff12723e */ /* 0x020fc400030006ff */
[----:B---3--:R-:W-:Y:S01]  /*279b0*/  F2FP.F16.E4M3.UNPACK_B R19, R23.H1 ;  /* 0x00000017ff13723e */ /* 0x008fe200030006ff */
[----:B------:R-:W3:Y:S04]  /*279c0*/  LDL.LU R28, [R1+0xb64] ;  /* 0x000b6400011c7983 */ /* 0x000ee80000300800 */
[----:B------:R-:W3:Y:S02]  /*279d0*/  LDL.LU R23, [R1+0xb60] ;  /* 0x000b600001177983 */ /* 0x000ee40000300800 */
[----:B--2---:R-:W-:-:S15]  /*279e0*/  HMMA.16816.F32 R24, R12, R18, R24 ;  /* 0x000000120c18723c */ /* 0x004fde0000001818 */
[----:B------:R-:W-:-:S04]  /*279f0*/  NOP ;  /* 0x0000000000007918 */ /* 0x000fc80000000000 */
[----:B------:R-:W-:Y:S04]  /*27a00*/  STL.64 [R1+0x200], R24 ;  /* 0x0002001801007387 */ /* 0x000fe80000100a00 */
[----:B------:R0:W-:Y:S04]  /*27a10*/  STL.64 [R1+0x208], R26 ;  /* 0x0002081a01007387 */ /* 0x0001e80000100a00 */
[----:B0-----:R-:W2:Y:S04]  /*27a20*/  LDL.LU.64 R26, [R1+0x1090] ;  /* 0x00109000011a7983 */ /* 0x001ea80000300a00 */
[----:B------:R-:W2:Y:S01]  /*27a30*/  LDL.LU.64 R24, [R1+0x1088] ;  /* 0x0010880001187983 */ /* 0x000ea20000300a00 */
[----:B------:R-:W-:-:S02]  /*27a40*/  F2FP.F16.E4M3.UNPACK_B R2, R2.H1 ;  /* 0x00000002ff02723e */ /* 0x000fc400030006ff */
[----:B------:R-:W-:Y:S01]  /*27a50*/  F2FP.F16.E4M3.UNPACK_B R3, R3.H1 ;  /* 0x00000003ff03723e */ /* 0x000fe200030006ff */
[----:B------:R-:W-:Y:S06]  /*27a60*/  STL [R1+0x1048], R19 ;  /* 0x0010481301007387 */ /* 0x000fec0000100800 */
        /* <DEDUP_REMOVED lines=22> */
[----:B----4-:R-:W-:-:S02]  /*27bd0*/  F2FP.F16.E4M3.UNPACK_B R8, R8.H1 ;  /* 0x00000008ff08723e */ /* 0x010fc400030006ff */
[----:B------:R-:W-:Y:S01]  /*27be0*/  F2FP.F16.E4M3.UNPACK_B R9, R9.H1 ;  /* 0x00000009ff09723e */ /* 0x000fe200030006ff */
        /* <DEDUP_REMOVED lines=11> */
[----:B------:R-:W-:Y:S02]  /*27ca0*/  F2FP.F16.E4M3.UNPACK_B R10, R10.H1 ;  /* 0x0000000aff0a723e */ /* 0x000fe400030006ff */
[----:B------:R-:W-:-:S07]  /*27cb0*/  F2FP.F16.E4M3.UNPACK_B R11, R11.H1 ;  /* 0x0000000bff0b723e */ /* 0x000fce00030006ff */
[----:B----4-:R-:W-:Y:S01]  /*27cc0*/  HMMA.16816.F32 R4, R12, R10, R4 ;  /* 0x0000000a0c04723c */ /* 0x010fe20000001804 */
[----:B------:R-:W-:Y:S04]  /*27cd0*/  STL.64 [R1+0xff0], R10 ;  /* 0x000ff00a01007387 */ /* 0x000fe80000100a00 */
[----:B------:R-:W-:-:S14]  /*27ce0*/  STL.64 [R1+0xfe8], R8 ;  /* 0x000fe80801007387 */ /* 0x000fdc0000100a00 */
[----:B------:R-:W-:Y:S04]  /*27cf0*/  STL.64 [R1+0x2c0], R4 ;  /* 0x0002c00401007387 */ /* 0x000fe80000100a00 */
[----:B------:R-:W-:Y:S04]  /*27d00*/  STL.64 [R1+0x2c8], R6 ;  /* 0x0002c80601007387 */ /* 0x000fe80000100a00 */
[----:B------:R-:W4:Y:S04]  /*27d10*/  LDL.LU R24, [R1+0xe0] ;  /* 0x0000e00001187983 */ /* 0x000f280000300800 */
[----:B------:R-:W4:Y:S01]  /*27d20*/  LDL.LU R25, [R1+0xe4] ;  /* 0x0000e40001197983 */ /* 0x000f220000300800 */
[----:B--2---:R-:W-:-:S03]  /*27d30*/  IMAD R0, R27, 0x100, R26 ;  /* 0x000001001b007824 */ /* 0x004fc600078e021a */
[----:B------:R-:W2:Y:S04]  /*27d40*/  LDL.LU R26, [R1+0xe8] ;  /* 0x0000e800011a7983 */ /* 0x000ea80000300800 */
[----:B------:R-:W2:Y:S01]  /*27d50*/  LDL.LU R27, [R1+0xec] ;  /* 0x0000ec00011b7983 */ /* 0x000ea20000300800 */
[----:B------:R-:W-:Y:S02]  /*27d60*/  IMAD R22, R22, 0x100, R29 ;  /* 0x0000010016167824 */ /* 0x000fe400078e021d */
[----:B---3--:R-:W-:Y:S01]  /*27d70*/  IMAD R23, R23, 0x100, R28 ;  /* 0x0000010017177824 */ /* 0x008fe200078e021c */
[----:B--2---:R-:W-:Y:S04]  /*27d80*/  STL.64 [R1+0xfa0], R26 ;  /* 0x000fa01a01007387 */ /* 0x004fe80000100a00 */
[----:B----4-:R-:W-:Y:S04]  /*27d90*/  STL.64 [R1+0xf98], R24 ;  /* 0x000f981801007387 */ /* 0x010fe80000100a00 */
[----:B------:R-:W-:Y:S04]  /*27da0*/  STL.64 [R1+0x1040], R22 ;  /* 0x0010401601007387 */ /* 0x000fe80000100a00 */
[----:B------:R-:W-:Y:S04]  /*27db0*/  STL.64 [R1+0x1038], R20 ;  /* 0x0010381401007387 */ /* 0x000fe80000100a00 */
[----:B------:R-:W2:Y:S04]  /*27dc0*/  LDL.LU R29, [R1+0xb88] ;  /* 0x000b8800011d7983 */ /* 0x000ea80000300800 */
[----:B--2---:R0:W-:Y:S04]  /*27dd0*/  STL [R1+0xfbc], R29 ;  /* 0x000fbc1d01007387 */ /* 0x0041e80000100800 */
[----:B0-----:R-:W2:Y:S04]  /*27de0*/  LDL.LU R29, [R1+0xb84] ;  /* 0x000b8400011d7983 */ /* 0x001ea80000300800 */
[----:B--2---:R0:W-:Y:S04]  /*27df0*/  STL [R1+0xfc0], R29 ;  /* 0x000fc01d01007387 */ /* 0x0041e80000100800 */
[----:B0-----:R-:W2:Y:S04]  /*27e00*/  LDL.LU R29, [R1+0xb78] ;  /* 0x000b7800011d7983 */ /* 0x001ea80000300800 */
[----:B--2---:R0:W-:Y:S04]  /*27e10*/  STL [R1+0xfc4], R29 ;  /* 0x000fc41d01007387 */ /* 0x0041e80000100800 */
[----:B0-----:R-:W2:Y:S04]  /*27e20*/  LDL.LU R29, [R1+0xb70] ;  /* 0x000b7000011d7983 */ /* 0x001ea80000300800 */
[----:B------:R-:W3:Y:S04]  /*27e30*/  LDL.LU R24, [R1+0x100] ;  /* 0x0001000001187983 */ /* 0x000ee80000300800 */
[----:B------:R-:W3:Y:S04]  /*27e40*/  LDL.LU R25, [R1+0x104] ;  /* 0x0001040001197983 */ /* 0x000ee80000300800 */
[----:B------:R-:W4:Y:S04]  /*27e50*/  LDL.LU R26, [R1+0x108] ;  /* 0x00010800011a7983 */ /* 0x000f280000300800 */
[----:B------:R-:W4:Y:S04]  /*27e60*/  LDL.LU R27, [R1+0x10c] ;  /* 0x00010c00011b7983 */ /* 0x000f280000300800 */
[----:B------:R-:W5:Y:S04]  /*27e70*/  LDL.LU R8, [R1+0x130] ;  /* 0x0001300001087983 */ /* 0x000f680000300800 */
        /* <DEDUP_REMOVED lines=8> */
[----:B------:R-:W5:Y:S04]  /*27f00*/  LDL.LU R11, [R1+0x14c] ;  /* 0x00014c00010b7983 */ /* 0x000f680000300800 */
[----:B------:R-:W2:Y:S04]  /*27f10*/  LDL.LU R20, [R1+0x90] ;  /* 0x0000900001147983 */ /* 0x000ea80000300800 */
[----:B------:R-:W3:Y:S04]  /*27f20*/  LDL.LU R21, [R1+0x94] ;  /* 0x0000940001157983 */ /* 0x000ee80000300800 */
[----:B------:R-:W3:Y:S04]  /*27f30*/  LDL.LU R22, [R1+0x98] ;  /* 0x0000980001167983 */ /* 0x000ee80000300800 */
[----:B------:R-:W3:Y:S04]  /*27f40*/  LDL.LU R23, [R1+0x9c] ;  /* 0x00009c0001177983 */ /* 0x000ee80000300800 */
[----:B------:R-:W3:Y:S04]  /*27f50*/  LDL.LU R19, [R1+0xb68] ;  /* 0x000b680001137983 */ /* 0x000ee80000300800 */
[----:B------:R-:W3:Y:S04]  /*27f60*/  LDL.LU R28, [R1+0xb5c] ;  /* 0x000b5c00011c7983 */ /* 0x000ee80000300800 */
        /* <DEDUP_REMOVED lines=28> */
[----:B------:R-:W-:-:S02]  /*28130*/  F2FP.F16.E4M3.UNPACK_B R16, R16.H1 ;  /* 0x00000010ff10723e */ /* 0x000fc400030006ff */
[----:B------:R-:W-:Y:S01]  /*28140*/  F2FP.F16.E4M3.UNPACK_B R17, R17.H1 ;  /* 0x00000011ff11723e */ /* 0x000fe200030006ff */
[----:B------:R-:W-:-:S06]  /*28150*/  IMAD R28, R28, 0x100, R19 ;  /* 0x000001001c1c7824 */ /* 0x000fcc00078e0213 */
[----:B------:R-:W-:Y:S01]  /*28160*/  HMMA.16816.F32 R12, R12, R16, R20 ;  /* 0x000000100c0c723c */ /* 0x000fe20000001814 */
[----:B----4-:R-:W-:Y:S04]  /*28170*/  STL.64 [R1+0xfe0], R26 ;  /* 0x000fe01a01007387 */ /* 0x010fe80000100a00 */
[----:B---3--:R0:W-:Y:S04]  /*28180*/  STL.64 [R1+0xfd8], R24 ;  /* 0x000fd81801007387 */ /* 0x0081e80000100a00 */
[----:B0-----:R-:W3:Y:S04]  /*28190*/  LDL.LU R24, [R1+0x120] ;  /* 0x0001200001187983 */ /* 0x001ee80000300800 */
[----:B------:R-:W3:Y:S04]  /*281a0*/  LDL.LU R25, [R1+0x124] ;  /* 0x0001240001197983 */ /* 0x000ee80000300800 */
[----:B------:R-:W3:Y:S04]  /*281b0*/  LDL.LU R26, [R1+0x128] ;  /* 0x00012800011a7983 */ /* 0x000ee80000300800 */
[----:B------:R-:W3:Y:S04]  /*281c0*/  LDL.LU R27, [R1+0x12c] ;  /* 0x00012c00011b7983 */ /* 0x000ee80000300800 */
[----:B------:R-:W4:Y:S04]  /*281d0*/  LDL.LU R19, [R1+0x1048] ;  /* 0x0010480001137983 */ /* 0x000f280000300800 */
[----:B------:R-:W2:Y:S04]  /*281e0*/  LDL.LU.64 R22, [R1+0x1040] ;  /* 0x0010400001167983 */ /* 0x000ea80000300a00 */
[----:B------:R-:W3:Y:S04]  /*281f0*/  LDL.LU.64 R20, [R1+0x1038] ;  /* 0x0010380001147983 */ /* 0x000ee80000300a00 */
[----:B------:R0:W-:Y:S04]  /*28200*/  STL.64 [R1+0x2b0], R12 ;  /* 0x0002b00c01007387 */ /* 0x0001e80000100a00 */
[----:B------:R1:W-:Y:S01]  /*28210*/  STL.64 [R1+0x2b8], R14 ;  /* 0x0002b80e01007387 */ /* 0x0003e20000100a00 */
[----:B0-----:R-:W-:-:S02]  /*28220*/  F2FP.F16.E4M3.UNPACK_B R12, R0 ;  /* 0x00000000ff0c723e */ /* 0x001fc400020006ff */
[----:B-1----:R-:W-:Y:S01]  /*28230*/  F2FP.F16.E4M3.UNPACK_B R15, R28 ;  /* 0x0000001cff0f723e */ /* 0x002fe200020006ff */
[----:B------:R-:W4:Y:S01]  /*28240*/  LDL.LU R0, [R1+0xb6c] ;  /* 0x000b6c0001007983 */ /* 0x000f220000300800 */
[----:B--2---:R-:W-:Y:S02]  /*28250*/  F2FP.F16.E4M3.UNPACK_B R13, R22 ;  /* 0x00000016ff0d723e */ /* 0x004fe400020006ff */
[----:B------:R-:W-:Y:S01]  /*28260*/  F2FP.F16.E4M3.UNPACK_B R14, R23 ;  /* 0x00000017ff0e723e */ /* 0x000fe200020006ff */
[----:B------:R-:W2:Y:S04]  /*28270*/  LDL.LU R22, [R1+0xb74] ;  /* 0x000b740001167983 */ /* 0x000ea80000300800 */
[----:B------:R-:W2:Y:S04]  /*28280*/  LDL.LU R23, [R1+0xb80] ;  /* 0x000b800001177983 */ /* 0x000ea80000300800 */
[----:B------:R-:W2:Y:S01]  /*28290*/  LDL.LU R28, [R1+0xb7c] ;  /* 0x000b7c00011c7983 */ /* 0x000ea20000300800 */
[----:B---3--:R-:W-:-:S15]  /*282a0*/  HMMA.16816.F32 R8, R12, R20, R8 ;  /* 0x000000140c08723c */ /* 0x008fde0000001808 */
[----:B------:R-:W-:-:S04]  /*282b0*/  NOP ;  /* 0x0000000000007918 */ /* 0x000fc80000000000 */
[----:B------:R-:W-:Y:S04]  /*282c0*/  STL.64 [R1+0x170], R8 ;  /* 0x0001700801007387 */ /* 0x000fe80000100a00 */
[----:B------:R0:W-:Y:S04]  /*282d0*/  STL.64 [R1+0x178], R10 ;  /* 0x0001780a01007387 */ /* 0x0001e80000100a00 */
[----:B0-----:R-:W4:Y:S04]  /*282e0*/  LDL.LU.64 R10, [R1+0x1030] ;  /* 0x00103000010a7983 */ /* 0x001f280000300a00 */
[----:B------:R-:W4:Y:S01]  /*282f0*/  LDL.LU.64 R8, [R1+0x1028] ;  /* 0x0010280001087983 */ /* 0x000f220000300a00 */
[C---:B-----5:R-:W-:Y:S08]  /*28300*/  HMMA.16816.F32 R4, R12.reuse, R2, R4 ;  /* 0x000000020c04723c */ /* 0x060ff00000001804 */
[----:B----4-:R-:W-:-:S15]  /*28310*/  HMMA.16816.F32 R8, R12, R18, R8 ;  /* 0x000000120c08723c */ /* 0x010fde0000001808 */
[----:B------:R-:W-:-:S04]  /*28320*/  NOP ;  /* 0x0000000000007918 */ /* 0x000fc80000000000 */
[----:B------:R-:W-:Y:S04]  /*28330*/  STL.64 [R1+0x160], R8 ;  /* 0x0001600801007387 */ /* 0x000fe80000100a00 */
[----:B------:R0:W-:Y:S04]  /*28340*/  STL.64 [R1+0x168], R10 ;  /* 0x0001680a01007387 */ /* 0x0001e80000100a00 */
[----:B0-----:R-:W3:Y:S04]  /*28350*/  LDL.LU.64 R10, [R1+0x1020] ;  /* 0x00102000010a7983 */ /* 0x001ee80000300a00 */
[----:B------:R-:W3:Y:S04]  /*28360*/  LDL.LU.64 R8, [R1+0x1018] ;  /* 0x0010180001087983 */ /* 0x000ee80000300a00 */
[----:B------:R-:W-:Y:S04]  /*28370*/  STL.64 [R1+0x150], R4 ;  /* 0x0001500401007387 */ /* 0x000fe80000100a00 */
[----:B------:R0:W-:Y:S04]  /*28380*/  STL.64 [R1+0x158], R6 ;  /* 0x0001580601007387 */ /* 0x0001e80000100a00 */
[----:B0-----:R-:W4:Y:S04]  /*28390*/  LDL.LU.64 R6, [R1+0x1010] ;  /* 0x0010100001067983 */ /* 0x001f280000300a00 */
        /* <DEDUP_REMOVED lines=18> */
[----:B------:R-:W3:Y:S01]  /*284c0*/  LDL.LU.64 R24, [R1+0xfd8] ;  /* 0x000fd80001187983 */ /* 0x000ee20000300a00 */
[----:B------:R-:W-:Y:S01]  /*284d0*/  IMAD R0, R0, 0x100, R29 ;  /* 0x0000010000007824 */ /* 0x000fe200078e021d */
[----:B---3--:R-:W-:-:S15]  /*284e0*/  HMMA.16816.F32 R24, R12, R10, R24 ;  /* 0x0000000a0c18723c */ /* 0x008fde0000001818 */
[----:B------:R-:W-:-:S04]  /*284f0*/  NOP ;  /* 0x0000000000007918 */ /* 0x000fc80000000000 */
        /* <DEDUP_REMOVED lines=9> */
[----:B------:R-:W4:Y:S04]  /*28590*/  LDL.LU R11, [R1+0xfc] ;  /* 0x0000fc00010b7983 */ /* 0x000f280000300800 */
[----:B------:R-:W2:Y:S02]  /*285a0*/  LDL.LU R29, [R1+0xfc4] ;  /* 0x000fc400011d7983 */ /* 0x000ea40000300800 */
[----:B--2---:R-:W-:-:S02]  /*285b0*/  IMAD R22, R22, 0x100, R29 ;  /* 0x0000010016167824 */ /* 0x004fc400078e021d */
[----:B------:R-:W2:Y:S02]  /*285c0*/  LDL.LU R29, [R1+0xfc0] ;  /* 0x000fc000011d7983 */ /* 0x000ea40000300800 */
[----:B--2---:R-:W-:Y:S02]  /*285d0*/  IMAD R23, R23, 0x100, R29 ;  /* 0x0000010017177824 */ /* 0x004fe400078e021d */
[----:B------:R-:W2:Y:S01]  /*285e0*/  LDL.LU R29, [R1+0xfbc] ;  /* 0x000fbc00011d7983 */ /* 0x000ea20000300800 */
[----:B---3--:R-:W-:Y:S01]  /*285f0*/  HMMA.16816.F32 R12, R12, R16, R24 ;  /* 0x000000100c0c723c */ /* 0x008fe20000001818 */
[----:B--2---:R-:W-:Y:S02]  /*28600*/  IMAD R28, R28, 0x100, R29 ;  /* 0x000001001c1c7824 */ /* 0x004fe400078e021d */
[----:B------:R-:W2:Y:S04]  /*28610*/  LDL.LU R29, [R1+0xfb8] ;  /* 0x000fb800011d7983 */ /* 0x000ea80000300800 */
[----:B------:R-:W3:Y:S04]  /*28620*/  LDL.LU.64 R26, [R1+0xfb0] ;  /* 0x000fb000011a7983 */ /* 0x000ee80000300a00 */
[----:B------:R-:W3:Y:S04]  /*28630*/  LDL.LU.64 R24, [R1+0xfa8] ;  /* 0x000fa80001187983 */ /* 0x000ee80000300a00 */
        /* <DEDUP_REMOVED lines=8> */
[----:B---3--:R-:W-:-:S15]  /*286c0*/  HMMA.16816.F32 R24, R12, R20, R24 ;  /* 0x000000140c18723c */ /* 0x008fde0000001818 */
[----:B------:R-:W-:-:S04]  /*286d0*/  NOP ;  /* 0x0000000000007918 */ /* 0x000fc80000000000 */
[----:B------:R-:W-:Y:S04]  /*286e0*/  STL.64 [R1+0x90], R24 ;  /* 0x0000901801007387 */ /* 0x000fe80000100a00 */
[----:B------:R0:W-:Y:S04]  /*286f0*/  STL.64 [R1+0x98], R26 ;  /* 0x0000981a01007387 */ /* 0x0001e80000100a00 */
[----:B0-----:R-:W3:Y:S04]  /*28700*/  LDL.LU.64 R26, [R1+0xfa0] ;  /* 0x000fa000011a7983 */ /* 0x001ee80000300a00 */
[----:B------:R-:W3:Y:S01]  /*28710*/  LDL.LU.64 R24, [R1+0xf98] ;  /* 0x000f980001187983 */ /* 0x000ee20000300a00 */
[----:B----4-:R-:W-:Y:S03]  /*28720*/  HMMA.16816.F32 R8, R12, R18, R8 ;  /* 0x000000120c08723c */ /* 0x010fe60000001808 */
[----:B------:R-:W-:-:S15]  /*28730*/  STL [R1+0xf48], R21 ;  /* 0x000f481501007387 */ /* 0x000fde0000100800 */
[----:B------:R-:W-:Y:S01]  /*28740*/  NOP ;  /* 0x0000000000007918 */ /* 0x000fe20000000000 */
[----:B------:R-:W-:Y:S04]  /*28750*/  STL.64 [R1+0x110], R8 ;  /* 0x0001100801007387 */ /* 0x000fe80000100a00 */
[----:B------:R3:W-:Y:S02]  /*28760*/  STL.64 [R1+0x118], R10 ;  /* 0x0001180a01007387 */ /* 0x0007e40000100a00 */
[----:B---3--:R-:W-:Y:S02]  /*28770*/  HMMA.16816.F32 R8, R12, R2, R24 ;  /* 0x000000020c08723c */ /* 0x008fe40000001818 */
[----:B------:R-:W3:-:S15]  /*28780*/  LDL.LU R24, [R1] ;  /* 0x0000000001187983 */ /* 0x000ede0000300800 */
[----:B------:R-:W-:Y:S02]  /*28790*/  NOP ;  /* 0x0000000000007918 */ /* 0x000fe40000000000 */
[----:B------:R-:W-:Y:S04]  /*287a0*/  STL.64 [R1+0x120], R8 ;  /* 0x0001200801007387 */ /* 0x000fe80000100a00 */
[----:B------:R-:W-:Y:S04]  /*287b0*/  STL.64 [R1+0x128], R10 ;  /* 0x0001280a01007387 */ /* 0x000fe80000100a00 */
[----:B------:R-:W3:Y:S04]  /*287c0*/  LDL.LU R25, [R1+0x4] ;  /* 0x0000040001197983 */ /* 0x000ee80000300800 */
[----:B------:R-:W4:Y:S04]  /*287d0*/  LDL.LU R26, [R1+0x8] ;  /* 0x00000800011a7983 */ /* 0x000f280000300800 */
[----:B------:R-:W4:Y:S04]  /*287e0*/  LDL.LU R27, [R1+0xc] ;  /* 0x00000c00011b7983 */ /* 0x000f280000300800 */
[----:B----4-:R-:W-:Y:S04]  /*287f0*/  STL.64 [R1+0xed8], R26 ;  /* 0x000ed81a01007387 */ /* 0x010fe80000100a00 */
[----:B---3--:R0:W-:Y:S04]  /*28800*/  STL.64 [R1+0xed0], R24 ;  /* 0x000ed01801007387 */ /* 0x0081e80000100a00 */
[----:B0-----:R-:W3:Y:S04]  /*28810*/  LDL.LU R24, [R1+0x10] ;  /* 0x0000100001187983 */ /* 0x001ee80000300800 */
[----:B------:R-:W3:Y:S04]  /*28820*/  LDL.LU R25, [R1+0x14] ;  /* 0x0000140001197983 */ /* 0x000ee80000300800 */
[----:B------:R-:W4:Y:S01]  /*28830*/  LDL.LU R26, [R1+0x18] ;  /* 0x00001800011a7983 */ /* 0x000f220000300800 */
[----:B--2---:R-:W-:-:S03]  /*28840*/  IMAD.MOV.U32 R27, RZ, RZ, R29 ;  /* 0x000000ffff1b7224 */ /* 0x004fc600078e001d */
[----:B------:R-:W2:Y:S04]  /*28850*/  LDL.LU R29, [R1+0xf94] ;  /* 0x000f9400011d7983 */ /* 0x000ea80000300800 */
        /* <DEDUP_REMOVED lines=13> */
[----:B------:R-:W5:Y:S04]  /*28930*/  LDL.LU R21, [R1+0xb90] ;  /* 0x000b900001157983 */ /* 0x000f680000300800 */
[----:B------:R-:W5:Y:S04]  /*28940*/  LDL.LU R0, [R1+0xb8c] ;  /* 0x000b8c0001007983 */ /* 0x000f680000300800 */
[----:B------:R-:W2:Y:S04]  /*28950*/  LDL.LU R16, [R1+0xb98] ;  /* 0x000b980001107983 */ /* 0x000ea80000300800 */
[----:B------:R-:W2:Y:S04]  /*28960*/  LDL.LU R22, [R1+0xb94] ;  /* 0x000b940001167983 */ /* 0x000ea80000300800 */
[----:B------:R-:W2:Y:S04]  /*28970*/  LDL.LU R17, [R1+0xba4] ;  /* 0x000ba40001117983 */ /* 0x000ea80000300800 */
[----:B------:R-:W-:Y:S04]  /*28980*/  STL.64 [R1+0xf58], R18 ;  /* 0x000f581201007387 */ /* 0x000fe80000100a00 */
[----:B--2---:R0:W-:Y:S04]  /*28990*/  STL.64 [R1+0xf50], R16 ;  /* 0x000f501001007387 */ /* 0x0041e80000100a00 */
        /* <DEDUP_REMOVED lines=16> */
[----:B0-----:R-:W2:Y:S04]  /*28aa0*/  LDL.LU R16, [R1+0xb0] ;  /* 0x0000b00001107983 */ /* 0x001ea80000300800 */
[----:B------:R-:W2:Y:S04]  /*28ab0*/  LDL.LU R17, [R1+0xb4] ;  /* 0x0000b40001117983 */ /* 0x000ea80000300800 */
[----:B------:R-:W2:Y:S01]  /*28ac0*/  LDL.LU R18, [R1+0xb8] ;  /* 0x0000b80001127983 */ /* 0x000ea20000300800 */
[----:B------:R-:W-:-:S03]  /*28ad0*/  IMAD.MOV.U32 R19, RZ, RZ, R29 ;  /* 0x000000ffff137224 */ /* 0x000fc600078e001d */
[----:B------:R-:W2:Y:S04]  /*28ae0*/  LDL.LU R23, [R1+0xba0] ;  /* 0x000ba00001177983 */ /* 0x000ea80000300800 */
[----:B------:R-:W2:Y:S04]  /*28af0*/  LDL.LU R29, [R1+0xba8] ;  /* 0x000ba800011d7983 */ /* 0x000ea80000300800 */
        /* <DEDUP_REMOVED lines=13> */
[C---:B--2---:R-:W-:Y:S03]  /*28bd0*/  HMMA.16816.F32 R8, R12.reuse, R4, R8 ;  /* 0x000000040c08723c */ /* 0x044fe60000001808 */
[----:B----4-:R-:W-:Y:S04]  /*28be0*/  STL.64 [R1+0xf28], R26 ;  /* 0x000f281a01007387 */ /* 0x010fe80000100a00 */
[----:B---3--:R0:W-:Y:S04]  /*28bf0*/  STL.64 [R1+0xf20], R24 ;  /* 0x000f201801007387 */ /* 0x0081e80000100a00 */
        /* <DEDUP_REMOVED lines=31> */
[----:B------:R-:W4:Y:S01]  /*28df0*/  LDL.LU.64 R16, [R1+0xf50] ;  /* 0x000f500001107983 */ /* 0x000f220000300a00 */
[----:B-----5:R-:W-:-:S03]  /*28e00*/  IMAD R0, R0, 0x100, R21 ;  /* 0x0000010000007824 */ /* 0x020fc600078e0215 */
[----:B------:R-:W5:Y:S01]  /*28e10*/  LDL.LU R21, [R1+0xf48] ;  /* 0x000f480001157983 */ /* 0x000f620000300800 */
[----:B----4-:R-:W-:Y:S02]  /*28e20*/  IMAD R22, R22, 0x100, R16 ;  /* 0x0000010016167824 */ /* 0x010fe400078e0210 */
[----:B------:R-:W-:Y:S01]  /*28e30*/  IMAD R23, R23, 0x100, R17 ;  /* 0x0000010017177824 */ /* 0x000fe200078e0211 */
[----:B------:R-:W2:Y:S04]  /*28e40*/  LDL.LU R16, [R1+0xf44] ;  /* 0x000f440001107983 */ /* 0x000ea80000300800 */
[----:B------:R-:W2:Y:S01]  /*28e50*/  LDL.LU R17, [R1+0xf40] ;  /* 0x000f400001117983 */ /* 0x000ea20000300800 */
[----:B------:R-:W-:Y:S02]  /*28e60*/  IMAD R28, R28, 0x100, R29 ;  /* 0x000001001c1c7824 */ /* 0x000fe400078e021d */
[----:B------:R-:W0:Y:S01]  /*28e70*/  LDC R29, c[0x0][0x3a8] ;  /* 0x0000ea00ff1d7b82 */ /* 0x000e220000000800 */
[----:B--2---:R-:W-:Y:S01]  /*28e80*/  HMMA.16816.F32 R12, R12, R16, R24 ;  /* 0x000000100c0c723c */ /* 0x004fe20000001818 */
[----:B------:R-:W5:Y:S04]  /*28e90*/  LDL.LU.64 R26, [R1+0xf38] ;  /* 0x000f3800011a7983 */ /* 0x000f680000300a00 */
[----:B------:R-:W5:-:S14]  /*28ea0*/  LDL.LU.64 R24, [R1+0xf30] ;  /* 0x000f300001187983 */ /* 0x000f5c0000300a00 */
[----:B------:R1:W-:Y:S04]  /*28eb0*/  STL.64 [R1+0x1c0], R12 ;  /* 0x0001c00c01007387 */ /* 0x0003e80000100a00 */
[----:B------:R2:W-:Y:S01]  /*28ec0*/  STL.64 [R1+0x1c8], R14 ;  /* 0x0001c80e01007387 */ /* 0x0005e20000100a00 */
[----:B-1----:R-:W-:Y:S02]  /*28ed0*/  F2FP.F16.E4M3.UNPACK_B R12, R0 ;  /* 0x00000000ff0c723e */ /* 0x002fe400020006ff */
[----:B------:R-:W-:Y:S02]  /*28ee0*/  F2FP.F16.E4M3.UNPACK_B R13, R22 ;  /* 0x00000016ff0d723e */ /* 0x000fe400020006ff */
[----:B--2---:R-:W-:Y:S02]  /*28ef0*/  F2FP.F16.E4M3.UNPACK_B R14, R23 ;  /* 0x00000017ff0e723e */ /* 0x004fe400020006ff */
[----:B------:R-:W-:Y:S01]  /*28f00*/  F2FP.F16.E4M3.UNPACK_B R15, R28 ;  /* 0x0000001cff0f723e */ /* 0x000fe200020006ff */
[----:B------:R-:W2:Y:S04]  /*28f10*/  LDL.LU R22, [R1+0xa28] ;  /* 0x000a280001167983 */ /* 0x000ea80000300800 */
[----:B------:R-:W4:Y:S04]  /*28f20*/  LDL.LU R23, [R1+0x6b4] ;  /* 0x0006b40001177983 */ /* 0x000f280000300800 */
[----:B------:R-:W2:Y:S01]  /*28f30*/  LDL.LU R28, [R1+0x6b8] ;  /* 0x0006b800011c7983 */ /* 0x000ea20000300800 */
[----:B-----5:R-:W-:-:S15]  /*28f40*/  HMMA.16816.F32 R24, R12, R20, R24 ;  /* 0x000000140c18723c */ /* 0x020fde0000001818 */
[----:B------:R-:W-:-:S04]  /*28f50*/  NOP ;  /* 0x0000000000007918 */ /* 0x000fc80000000000 */
[----:B------:R-:W-:Y:S04]  /*28f60*/  STL.64 [R1+0x60], R24 ;  /* 0x0000601801007387 */ /* 0x000fe80000100a00 */
[----:B------:R1:W-:Y:S04]  /*28f70*/  STL.64 [R1+0x68], R26 ;  /* 0x0000681a01007387 */ /* 0x0003e80000100a00 */
[----:B-1----:R-:W3:Y:S04]  /*28f80*/  LDL.LU.64 R26, [R1+0xf28] ;  /* 0x000f2800011a7983 */ /* 0x002ee80000300a00 */
[----:B------:R-:W3:Y:S04]  /*28f90*/  LDL.LU.64 R24, [R1+0xf20] ;  /* 0x000f200001187983 */ /* 0x000ee80000300a00 */
[----:B------:R-:W5:Y:S04]  /*28fa0*/  LDL.LU R20, [R1+0x6c0] ;  /* 0x0006c00001147983 */ /* 0x000f680000300800 */
[----:B------:R-:W2:Y:S01]  /*28fb0*/  LDL.LU R21, [R1+0x6bc] ;  /* 0x0006bc0001157983 */ /* 0x000ea20000300800 */
[----:B---3--:R-:W-:-:S15]  /*28fc0*/  HMMA.16816.F32 R24, R12, R18, R24 ;  /* 0x000000120c18723c */ /* 0x008fde0000001818 */
[----:B------:R-:W-:-:S04]  /*28fd0*/  NOP ;  /* 0x0000000000007918 */ /* 0x000fc80000000000 */
[----:B------:R-:W-:Y:S04]  /*28fe0*/  STL.64 [R1+0x50], R24 ;  /* 0x0000501801007387 */ /* 0x000fe80000100a00 */
[----:B------:R1:W-:Y:S04]  /*28ff0*/  STL.64 [R1+0x58], R26 ;  /* 0x0000581a01007387 */ /* 0x0003e80000100a00 */
[----:B-1----:R-:W3:Y:S04]  /*29000*/  LDL.LU.64 R26, [R1+0xf18] ;  /* 0x000f1800011a7983 */ /* 0x002ee80000300a00 */
[----:B------:R-:W3:Y:S04]  /*29010*/  LDL.LU.64 R24, [R1+0xf10] ;  /* 0x000f100001187983 */ /* 0x000ee80000300a00 */
[----:B------:R-:W2:Y:S04]  /*29020*/  LDL.LU R18, [R1+0x6c8] ;  /* 0x0006c80001127983 */ /* 0x000ea80000300800 */
        /* <DEDUP_REMOVED lines=15> */
[----:B------:R-:W2:Y:S01]  /*29120*/  LDL.LU R5, [R1+0x3b4] ;  /* 0x0003b40001057983 */ /* 0x000ea20000300800 */
[----:B---3--:R-:W-:-:S15]  /*29130*/  HMMA.16816.F32 R24, R12, R6, R24 ;  /* 0x000000060c18723c */ /* 0x008fde0000001818 */
[----:B------:R-:W-:-:S04]  /*29140*/  NOP ;  /* 0x0000000000007918 */ /* 0x000fc80000000000 */
[----:B------:R-:W-:Y:S04]  /*29150*/  STL.64 [R1+0x100], R24 ;  /* 0x0001001801007387 */ /* 0x000fe80000100a00 */
[----:B------:R1:W-:Y:S04]  /*29160*/  STL.64 [R1+0x108], R26 ;  /* 0x0001081a01007387 */ /* 0x0003e80000100a00 */
[----:B-1----:R-:W3:Y:S04]  /*29170*/  LDL.LU.64 R26, [R1+0xee8] ;  /* 0x000ee800011a7983 */ /* 0x002ee80000300a00 */
[----:B------:R-:W3:Y:S02]  /*29180*/  LDL.LU.64 R24, [R1+0xee0] ;  /* 0x000ee00001187983 */ /* 0x000ee40000300a00 */
[----:B---3--:R-:W-:-:S15]  /*29190*/  HMMA.16816.F32 R24, R12, R8, R24 ;  /* 0x000000080c18723c */ /* 0x008fde0000001818 */
[----:B------:R-:W-:-:S04]  /*291a0*/  NOP ;  /* 0x0000000000007918 */ /* 0x000fc80000000000 */
[----:B------:R-:W-:Y:S04]  /*291b0*/  STL.64 [R1+0x1a0], R24 ;  /* 0x0001a01801007387 */ /* 0x000fe80000100a00 */
[----:B------:R1:W-:Y:S04]  /*291c0*/  STL.64 [R1+0x1a8], R26 ;  /* 0x0001a81a01007387 */ /* 0x0003e80000100a00 */
[----:B-1----:R-:W3:Y:S04]  /*291d0*/  LDL.LU.64 R26, [R1+0xed8] ;  /* 0x000ed800011a7983 */ /* 0x002ee80000300a00 */
[----:B------:R-:W3:Y:S01]  /*291e0*/  LDL.LU.64 R24, [R1+0xed0] ;  /* 0x000ed00001187983 */ /* 0x000ee20000300a00 */
[----:B0-----:R-:W-:Y:S01]  /*291f0*/  IMAD.SHL.U32 R0, R29, 0x80, RZ ;  /* 0x000000801d007824 */ /* 0x001fe200078e00ff */
[----:B---3--:R-:W-:Y:S02]  /*29200*/  HMMA.16816.F32 R8, R12, R10, R24 ;  /* 0x0000000a0c08723c */ /* 0x008fe40000001818 */
[----:B------:R-:W3:Y:S04]  /*29210*/  LDL.LU.64 R26, [R1+0xec8] ;  /* 0x000ec800011a7983 */ /* 0x000ee80000300a00 */
[----:B------:R-:W3:Y:S01]  /*29220*/  LDL.LU.64 R24, [R1+0xec0] ;  /* 0x000ec00001187983 */ /* 0x000ee20000300a00 */
[----:B--2---:R-:W-:-:S12]  /*29230*/  IADD3 R5, P0, PT, R0, R5, RZ ;  /* 0x0000000500057210 */ /* 0x004fd80007f1e0ff */
[----:B------:R-:W-:Y:S04]  /*29240*/  STL.64 [R1+0x190], R8 ;  /* 0x0001900801007387 */ /* 0x000fe80000100a00 */
[----:B------:R-:W-:Y:S04]  /*29250*/  STL.64 [R1+0x198], R10 ;  /* 0x0001980a01007387 */ /* 0x000fe80000100a00 */
[----:B------:R3:W-:Y:S01]  /*29260*/  STL [R1+0x3b4], R5 ;  /* 0x0003b40501007387 */ /* 0x0007e20000100800 */
[----:B------:R-:W-:Y:S02]  /*29270*/  LEA.HI.X.SX32 R2, R0, R2, 0x1, P0 ;  /* 0x0000000200027211 */ /* 0x000fe400000f0eff */
[----:B------:R-:W-:-:S02]  /*29280*/  IADD3 R3, P3, PT, R3, UR4, RZ ;  /* 0x0000000403037c10 */ /* 0x000fc4000ff7e0ff */
[----:B------:R-:W-:Y:S02]  /*29290*/  IADD3 R18, P2, PT, R18, UR4, RZ ;  /* 0x0000000412127c10 */ /* 0x000fe4000ff5e0ff */
[----:B------:R-:W-:Y:S02]  /*292a0*/  IADD3 R19, P1, PT, R19, UR4, RZ ;  /* 0x0000000413137c10 */ /* 0x000fe4000ff3e0ff */
[----:B-----5:R-:W-:Y:S02]  /*292b0*/  IADD3 R20, P0, PT, R20, UR4, RZ ;  /* 0x0000000414147c10 */ /* 0x020fe4000ff1e0ff */
[----:B------:R-:W-:Y:S01]  /*292c0*/  IADD3 R21, P6, PT, R21, UR4, RZ ;  /* 0x0000000415157c10 */ /* 0x000fe2000ffde0ff */
[----:B---3--:R-:W-:-:S15]  /*292d0*/  HMMA.16816.F32 R4, R12, R16, R24 ;  /* 0x000000100c04723c */ /* 0x008fde0000001818 */
[----:B------:R-:W-:-:S04]  /*292e0*/  NOP ;  /* 0x0000000000007918 */ /* 0x000fc80000000000 */
[----:B------:R-:W-:Y:S04]  /*292f0*/  STL.64 [R1+0x180], R4 ;  /* 0x0001800401007387 */ /* 0x000fe80000100a00 */
[----:B------:R-:W-:Y:S04]  /*29300*/  STL.64 [R1+0x188], R6 ;  /* 0x0001880601007387 */ /* 0x000fe80000100a00 */
[----:B------:R-:W-:Y:S04]  /*29310*/  STL [R1+0x3b0], R2 ;  /* 0x0003b00201007387 */ /* 0x000fe80000100800 */
[----:B------:R-:W-:Y:S04]  /*29320*/  STL [R1+0x6cc], R3 ;  /* 0x0006cc0301007387 */ /* 0x000fe80000100800 */
[----:B------:R-:W-:Y:S04]  /*29330*/  STL [R1+0x6c8], R18 ;  /* 0x0006c81201007387 */ /* 0x000fe80000100800 */
[----:B------:R-:W-:Y:S04]  /*29340*/  STL [R1+0x6c4], R19 ;  /* 0x0006c41301007387 */ /* 0x000fe80000100800 */
[----:B------:R-:W-:Y:S04]  /*29350*/  STL [R1+0x6c0], R20 ;  /* 0x0006c01401007387 */ /* 0x000fe80000100800 */
[----:B------:R-:W-:Y:S04]  /*29360*/  STL [R1+0x6bc], R21 ;  /* 0x0006bc1501007387 */ /* 0x000fe80000100800 */
[----:B------:R-:W2:Y:S01]  /*29370*/  LDL.LU R0, [R1+0x6ac] ;  /* 0x0006ac0001007983 */ /* 0x000ea20000300800 */
[----:B------:R-:W-:-:S02]  /*29380*/  IADD3 R28, P5, PT, R28, UR4, RZ ;  /* 0x000000041c1c7c10 */ /* 0x000fc4000ffbe0ff */
[----:B----4-:R-:W-:-:S03]  /*29390*/  IADD3 R23, P4, PT, R23, UR4, RZ ;  /* 0x0000000417177c10 */ /* 0x010fc6000ff9e0ff */
[----:B------:R-:W-:Y:S01]  /*293a0*/  STL [R1+0x6b8], R28 ;  /* 0x0006b81c01007387 */ /* 0x000fe20000100800 */
[----:B------:R-:W-:-:S03]  /*293b0*/  USHF.R.S32.HI UR6, URZ, 0x1f, UR4 ;  /* 0x0000001fff067899 */ /* 0x000fc60008011404 */
[----:B--2---:R0:W-:Y:S04]  /*293c0*/  STL [R1+0xeb4], R0 ;  /* 0x000eb40001007387 */ /* 0x0041e80000100800 */
[----:B------:R-:W-:Y:S04]  /*293d0*/  STL [R1+0x6b4], R23 ;  /* 0x0006b41701007387 */ /* 0x000fe80000100800 */
[----:B0-----:R-:W2:Y:S01]  /*293e0*/  LDL.LU R0, [R1+0xa24] ;  /* 0x000a240001007983 */ /* 0x001ea20000300800 */
[----:B------:R-:W-:-:S05]  /*293f0*/  IADD3.X R22, PT, PT, R22, UR6, RZ, P3, !PT ;  /* 0x0000000616167c10 */ /* 0x000fca0009ffe4ff */
[----:B------:R-:W-:Y:S04]  /*29400*/  STL [R1+0xa28], R22 ;  /* 0x000a281601007387 */ /* 0x000fe80000100800 */
        /* <DEDUP_REMOVED lines=30> */
[----:B--2---:R-:W-:-:S05]  /*295f0*/  IADD3 R0, P3, PT, R0, UR4, RZ ;  /* 0x0000000400007c10 */ /* 0x004fca000ff7e0ff */
[----:B------:R0:W-:Y:S04]  /*29600*/  STL [R1+0x6b0], R0 ;  /* 0x0006b00001007387 */ /* 0x0001e80000100800 */
[----:B0-----:R-:W2:Y:S02]  /*29610*/  LDL.LU R0, [R1+0xeb8] ;  /* 0x000eb80001007983 */ /* 0x001ea40000300800 */
[----:B--2---:R-:W-:-:S05]  /*29620*/  IADD3.X R0, PT, PT, R0, UR6, RZ, P2, !PT ;  /* 0x0000000600007c10 */ /* 0x004fca00097fe4ff */
[----:B------:R0:W-:Y:S04]  /*29630*/  STL [R1+0xa24], R0 ;  /* 0x000a240001007387 */ /* 0x0001e80000100800 */
[----:B0-----:R-:W2:Y:S01]  /*29640*/  LDL.LU R0, [R1+0xeb4] ;  /* 0x000eb40001007983 */ /* 0x001ea20000300800 */
[----:B---3--:R-:W-:Y:S02]  /*29650*/  IADD3.X R12, PT, PT, R12, UR6, RZ, P1, !PT ;  /* 0x000000060c0c7c10 */ /* 0x008fe40008ffe4ff */
[----:B----4-:R-:W-:Y:S02]  /*29660*/  IADD3 R13, P1, PT, R13, UR4, RZ ;  /* 0x000000040d0d7c10 */ /* 0x010fe4000ff3e0ff */
[----:B-----5:R-:W-:Y:S02]  /*29670*/  IADD3.X R14, PT, PT, R14, UR6, RZ, P0, !PT ;  /* 0x000000060e0e7c10 */ /* 0x020fe400087fe4ff */
[----:B------:R-:W-:-:S02]  /*29680*/  IADD3 R15, P0, PT, R15, UR4, RZ ;  /* 0x000000040f0f7c10 */ /* 0x000fc4000ff1e0ff */
[----:B------:R-:W-:Y:S02]  /*29690*/  IADD3.X R16, PT, PT, R16, UR6, RZ, P6, !PT ;  /* 0x0000000610107c10 */ /* 0x000fe4000b7fe4ff */
[----:B------:R-:W-:Y:S02]  /*296a0*/  IADD3 R17, P6, PT, R17, UR4, RZ ;  /* 0x0000000411117c10 */ /* 0x000fe4000ffde0ff */
[----:B------:R-:W-:Y:S02]  /*296b0*/  IADD3.X R24, PT, PT, R24, UR6, RZ, P5, !PT ;  /* 0x0000000618187c10 */ /* 0x000fe4000affe4ff */
[----:B------:R-:W-:Y:S02]  /*296c0*/  IADD3 R25, P5, PT, R25, UR4, RZ ;  /* 0x0000000419197c10 */ /* 0x000fe4000ffbe0ff */
[----:B------:R-:W-:Y:S02]  /*296d0*/  IADD3.X R26, PT, PT, R26, UR6, RZ, P4, !PT ;  /* 0x000000061a1a7c10 */ /* 0x000fe4000a7fe4ff */
        /* <DEDUP_REMOVED lines=14> */
[----:B--2---:R-:W-:-:S05]  /*297c0*/  IADD3 R0, P2, PT, R0, UR4, RZ ;  /* 0x0000000400007c10 */ /* 0x004fca000ff5e0ff */
[----:B------:R0:W-:Y:S04]  /*297d0*/  STL [R1+0x6ac], R0 ;  /* 0x0006ac0001007387 */ /* 0x0001e80000100800 */
        /* <DEDUP_REMOVED lines=8> */
[----:B------:R-:W-:-:S03]  /*29860*/  IADD3.X R11, PT, PT, R11, UR6, RZ, P2, !PT ;  /* 0x000000060b0b7c10 */ /* 0x000fc600097fe4ff */
[----:B------:R-:W-:Y:S01]  /*29870*/  STL [R1+0xa10], R26 ;  /* 0x000a101a01007387 */ /* 0x000fe20000100800 */
[----:B------:R-:W-:-:S03]  /*29880*/  IADD3 R8, P2, PT, R8, UR4, RZ ;  /* 0x0000000408087c10 */ /* 0x000fc6000ff5e0ff */
        /* <DEDUP_REMOVED lines=17> */
[----:B------:R-:W-:-:S02]  /*299a0*/  IADD3 R28, P3, PT, R28, UR4, RZ ;  /* 0x000000041c1c7c10 */ /* 0x000fc4000ff7e0ff */
[----:B------:R-:W-:-:S03]  /*299b0*/  IADD3.X R23, PT, PT, R23, UR6, RZ, P2, !PT ;  /* 0x0000000617177c10 */ /* 0x000fc600097fe4ff */
[----:B------:R-:W-:Y:S04]  /*299c0*/  STL [R1+0x58c], R28 ;  /* 0x00058c1c01007387 */ /* 0x000fe80000100800 */
[----:B--2---:R0:W-:Y:S04]  /*299d0*/  STL [R1+0xeac], R0 ;  /* 0x000eac0001007387 */ /* 0x0041e80000100800 */
[----:B------:R-:W-:Y:S04]  /*299e0*/  STL [R1+0x9e8], R23 ;  /* 0x0009e81701007387 */ /* 0x000fe80000100800 */
[----:B0-----:R-:W2:Y:S01]  /*299f0*/  LDL.LU R0, [R1+0x594] ;  /* 0x0005940001007983 */ /* 0x001ea20000300800 */
[----:B------:R-:W-:-:S05]  /*29a00*/  IADD3 R22, P2, PT, R22, UR4, RZ ;  /* 0x0000000416167c10 */ /* 0x000fca000ff5e0ff */
        /* <DEDUP_REMOVED lines=31> */
[----:B--2---:R-:W-:-:S05]  /*29c00*/  IADD3.X R0, PT, PT, R0, UR6, RZ, P1, !PT ;  /* 0x0000000600007c10 */ /* 0x004fca0008ffe4ff */
[----:B------:R0:W-:Y:S04]  /*29c10*/  STL [R1+0x9e0], R0 ;  /* 0x0009e00001007387 */ /* 0x0001e80000100800 */
[----:B0-----:R-:W2:Y:S02]  /*29c20*/  LDL.LU R0, [R1+0xeb0] ;  /* 0x000eb00001007983 */ /* 0x001ea40000300800 */
[----:B--2---:R-:W-:-:S05]  /*29c30*/  IADD3 R0, P1, PT, R0, UR4, RZ ;  /* 0x0000000400007c10 */ /* 0x004fca000ff3e0ff */
[----:B------:R0:W-:Y:S04]  /*29c40*/  STL [R1+0x594], R0 ;  /* 0x0005940001007387 */ /* 0x0001e80000100800 */
[----:B0-----:R-:W2:Y:S01]  /*29c50*/  LDL.LU R0, [R1+0xeac] ;  /* 0x000eac0001007983 */ /* 0x001ea20000300800 */
[----:B----4-:R-:W-:Y:S02]  /*29c60*/  IADD3.X R13, PT, PT, R13, UR6, RZ, P6, !PT ;  /* 0x000000060d0d7c10 */ /* 0x010fe4000b7fe4ff */
[----:B-----5:R-:W-:Y:S02]  /*29c70*/  IADD3 R14, P6, PT, R14, UR4, RZ ;  /* 0x000000040e0e7c10 */ /* 0x020fe4000ffde0ff */
[----:B---3--:R-:W-:Y:S02]  /*29c80*/  IADD3.X R15, PT, PT, R15, UR6, RZ, P5, !PT ;  /* 0x000000060f0f7c10 */ /* 0x008fe4000affe4ff */
        /* <DEDUP_REMOVED lines=19> */
[----:B--2---:R-:W-:Y:S02]  /*29dc0*/  IADD3.X R0, PT, PT, R0, UR6, RZ, P0, !PT ;  /* 0x0000000600007c10 */ /* 0x004fe400087fe4ff */
[----:B------:R-:W-:-:S03]  /*29dd0*/  IADD3 R12, P0, PT, R12, UR4, RZ ;  /* 0x000000040c0c7c10 */ /* 0x000fc6000ff1e0ff */
        /* <DEDUP_REMOVED lines=29> */
[----:B------:R-:W-:-:S02]  /*29fb0*/  IADD3.X R28, PT, PT, R28, UR6, RZ, P1, !PT ;  /* 0x000000061c1c7c10 */ /* 0x000fc40008ffe4ff */
[----:B------:R-:W-:-:S03]  /*29fc0*/  IADD3 R23, P1, PT, R23, UR4, RZ ;  /* 0x0000000417177c10 */ /* 0x000fc6000ff3e0ff */
[----:B------:R-:W-:Y:S04]  /*29fd0*/  STL [R1+0x77c], R28 ;  /* 0x00077c1c01007387 */ /* 0x000fe80000100800 */
        /* <DEDUP_REMOVED lines=545> */
[----:B------:R-:W-:Y:S02]  /*2c1f0*/  IADD3.X R19, PT, PT, R19, UR6, RZ, P0, !PT ;  /* 0x0000000613137c10 */ /* 0x000fe400087fe4ff */
[----:B------:R-:W-:Y:S02]  /*2c200*/  IADD3.X R20, PT, PT, R20, UR6, RZ, P6, !PT ;  /* 0x0000000614147c10 */ /* 0x000fe4000b7fe4ff */
[----:B------:R-:W-:-:S02]  /*2c210*/  IADD3.X R22, PT, PT, R22, UR6, RZ, P2, !PT ;  /* 0x0000000616167c10 */ /* 0x000fc400097fe4ff */
[----:B------:R-:W-:Y:S02]  /*2c220*/  IADD3.X R28, PT, PT, R28, UR6, RZ, P4, !PT ;  /* 0x000000061c1c7c10 */ /* 0x000fe4000a7fe4ff */
[----:B------:R-:W-:Y:S01]  /*2c230*/  IADD3.X R23, PT, PT, R23, UR6, RZ, P3, !PT ;  /* 0x0000000617177c10 */ /* 0x000fe20009ffe4ff */
[----:B------:R-:W-:-:S04]  /*2c240*/  UIADD3 UR5, UPT, UPT, UR5, -0x1, URZ ;  /* 0xffffffff05057890 */ /* 0x000fc8000fffe0ff */
[----:B------:R-:W-:Y:S02]  /*2c250*/  UISETP.NE.U32.AND UP0, UPT, UR5, URZ, UPT ;  /* 0x000000ff0500728c */ /* 0x000fe4000bf05070 */
[----:B------:R-:W-:Y:S01]  /*2c260*/  UIADD3 UR18, UPT, UPT, UR18, -0x80, URZ ;  /* 0xffffff8012127890 */ /* 0x000fe2000fffe0ff */
[----:B--2---:R-:W-:Y:S02]  /*2c270*/  IADD3.X R0, PT, PT, R0, UR6, RZ, P5, !PT ;  /* 0x0000000600007c10 */ /* 0x004fe4000affe4ff */
[----:B------:R-:W-:-:S03]  /*2c280*/  IADD3 R12, P5, PT, R12, UR4, RZ ;  /* 0x000000040c0c7c10 */ /* 0x000fc6000ffbe0ff */
[----:B------:R0:W-:Y:S04]  /*2c290*/  STL [R1+0x910], R0 ;  /* 0x0009100001007387 */ /* 0x0001e80000100800 */
        /* <DEDUP_REMOVED lines=8> */
[----:B------:R0:W-:Y:S01]  /*2c320*/  STL [R1+0x96c], R26 ;  /* 0x00096c1a01007387 */ /* 0x0001e20000100800 */
[----:B------:R-:W-:-:S03]  /*2c330*/  IADD3.X R8, PT, PT, R8, UR6, RZ, P5, !PT ;  /* 0x0000000608087c10 */ /* 0x000fc6000affe4ff */
[----:B------:R0:W-:Y:S01]  /*2c340*/  STL [R1+0x938], R27 ;  /* 0x0009381b01007387 */ /* 0x0001e20000100800 */
        /* <DEDUP_REMOVED lines=20> */
[----:B------:R-:W-:Y:S05]  /*2c490*/  BRA.U UP0, `(.L_x_1) ;  /* 0xfffffe5100507547 */ /* 0x000fea000b83ffff */
.L_x_0:
[----:B0-2---:R-:W2:Y:S01]  /*2c4a0*/  LDL.LU R11, [R1+0x1e0] ;  /* 0x0001e000010b7983 */ /* 0x005ea20000300800 */
[----:B------:R-:W0:Y:S01]  /*2c4b0*/  S2R R4, SR_TID.X ;  /* 0x0000000000047919 */ /* 0x000e220000002100 */
[----:B------:R-:W1:Y:S01]  /*2c4c0*/  S2UR UR5, SR_CgaCtaId ;  /* 0x00000000000579c3 */ /* 0x000e620000008800 */
[----:B------:R-:W-:Y:S01]  /*2c4d0*/  UMOV UR4, 0x400 ;  /* 0x0000040000047882 */ /* 0x000fe20000000000 */
[----:B------:R-:W3:Y:S01]  /*2c4e0*/  LDCU.64 UR10, c[0x0][0x398] ;  /* 0x00007300ff0a77ac */ /* 0x000ee20008000a00 */
[----:B------:R-:W2:Y:S01]  /*2c4f0*/  LDL.LU R10, [R1+0x1e4] ;  /* 0x0001e400010a7983 */ /* 0x000ea20000300800 */
[----:B------:R-:W4:Y:S03]  /*2c500*/  LDCU.64 UR6, c[0x0][0x390] ;  /* 0x00007200ff0677ac */ /* 0x000f260008000a00 */
[----:B------:R-:W5:Y:S01]  /*2c510*/  LDL.LU R9, [R1+0x1e8] ;  /* 0x0001e80001097983 */ /* 0x000f620000300800 */
[----:B------:R-:W0:Y:S03]  /*2c520*/  LDCU UR9, c[0x0][0x39c] ;  /* 0x00007380ff0977ac */ /* 0x000e260008000800 */
[----:B------:R-:W5:Y:S04]  /*2c530*/  LDL.LU R8, [R1+0x1ec] ;  /* 0x0001ec0001087983 */ /* 0x000f680000300800 */
[----:B------:R-:W3:Y:S04]  /*2c540*/  LDL.LU R2, [R1+0x200] ;  /* 0x0002000001027983 */ /* 0x000ee80000300800 */
[----:B------:R-:W3:Y:S04]  /*2c550*/  LDL.LU R0, [R1+0x204] ;  /* 0x0002040001007983 */ /* 0x000ee80000300800 */
[----:B------:R-:W4:Y:S04]  /*2c560*/  LDL.LU R7, [R1+0x208] ;  /* 0x0002080001077983 */ /* 0x000f280000300800 */
[----:B------:R-:W4:Y:S04]  /*2c570*/  LDL.LU R6, [R1+0x20c] ;  /* 0x00020c0001067983 */ /* 0x000f280000300800 */
[----:B------:R-:W4:Y:S04]  /*2c580*/  LDL.LU R5, [R1+0x210] ;  /* 0x0002100001057983 */ /* 0x000f280000300800 */
[----:B------:R-:W4:Y:S04]  /*2c590*/  LDL.LU R3, [R1+0x214] ;  /* 0x0002140001037983 */ /* 0x000f280000300800 */
[----:B------:R0:W-:Y:S01]  /*2c5a0*/  STL [R1+0xf18], R20 ;  /* 0x000f181401007387 */ /* 0x0001e20000100800 */
[----:B------:R-:W-:Y:S01]  /*2c5b0*/  BAR.SYNC.DEFER_BLOCKING 0x0 ;  /* 0x0000000000007b1d */ /* 0x000fe20000010000 */
[----:B--2---:R-:W-:-:S05]  /*2c5c0*/  F2FP.SATFINITE.E4M3.F32.PACK_AB_MERGE_C R10, R10, R11, RZ ;  /* 0x0000000b0a0a723e */ /* 0x004fca00048070ff */
[----:B------:R-:W-:Y:S01]  /*2c5d0*/  STL [R1+0x2c], R10 ;  /* 0x00002c0a01007387 */ /* 0x000fe20000100800 */
[----:B-----5:R-:W-:-:S05]  /*2c5e0*/  F2FP.SATFINITE.E4M3.F32.PACK_AB_MERGE_C R8, R8, R9, RZ ;  /* 0x000000090808723e */ /* 0x020fca00048070ff */
[----:B------:R-:W-:Y:S01]  /*2c5f0*/  STL [R1+0xb4], R8 ;  /* 0x0000b40801007387 */ /* 0x000fe20000100800 */
[----:B---3--:R-:W-:Y:S01]  /*2c600*/  F2FP.SATFINITE.E4M3.F32.PACK_AB_MERGE_C R2, R0, R2, RZ ;  /* 0x000000020002723e */ /* 0x008fe200048070ff */
[----:B0-----:R-:W-:-:S04]  /*2c610*/  IMAD.SHL.U32 R0, R4, 0x40, RZ ;  /* 0x0000004004007824 */ /* 0x001fc800078e00ff */
[----:B------:R0:W-:Y:S01]  /*2c620*/  STL [R1+0x1c], R2 ;  /* 0x00001c0201007387 */ /* 0x0001e20000100800 */
[----:B------:R-:W-:Y:S02]  /*2c630*/  LOP3.LUT R0, R0, 0x3840, RZ, 0xc0, !PT ;  /* 0x0000384000007812 */ /* 0x000fe400078ec0ff */
[----:B----4-:R-:W-:Y:S01]  /*2c640*/  F2FP.SATFINITE.E4M3.F32.PACK_AB_MERGE_C R6, R6, R7, RZ ;  /* 0x000000070606723e */ /* 0x010fe200048070ff */
[----:B------:R-:W2:Y:S01]  /*2c650*/  LDL.LU R20, [R1+0x280] ;  /* 0x0002800001147983 */ /* 0x000ea20000300800 */
[----:B0-----:R-:W-:-:S05]  /*2c660*/  IMAD.SHL.U32 R2, R4, 0x4, RZ ;  /* 0x0000000404027824 */ /* 0x001fca00078e00ff */
[----:B------:R-:W-:Y:S02]  /*2c670*/  LOP3.LUT R0, R0, 0x38, R2, 0xf8, !PT ;  /* 0x0000003800007812 */ /* 0x000fe400078ef802 */
[----:B------:R-:W-:-:S04]  /*2c680*/  SHF.R.S32.HI R2, RZ, 0x4, R4 ;  /* 0x00000004ff027819 */ /* 0x000fc80000011404 */
[----:B------:R-:W-:-:S04]  /*2c690*/  SGXT R2, R2, 0x1 ;  /* 0x000000010202781a */ /* 0x000fc80000000200 */
[----:B------:R-:W-:Y:S02]  /*2c6a0*/  LOP3.LUT R0, R0, 0x4040, R2, 0x78, !PT ;  /* 0x0000404000007812 */ /* 0x000fe400078e7802 */
[----:B------:R-:W-:Y:S01]  /*2c6b0*/  F2FP.SATFINITE.E4M3.F32.PACK_AB_MERGE_C R2, R3, R5, RZ ;  /* 0x000000050302723e */ /* 0x000fe200048070ff */
[----:B------:R-:W-:Y:S04]  /*2c6c0*/  STL [R1+0xb0], R6 ;  /* 0x0000b00601007387 */ /* 0x000fe80000100800 */
[----:B------:R-:W2:Y:S04]  /*2c6d0*/  LDL.LU R29, [R1+0x284] ;  /* 0x00028400011d7983 */ /* 0x000ea80000300800 */
[----:B------:R0:W-:Y:S01]  /*2c6e0*/  STL [R1+0x18], R2 ;  /* 0x0000180201007387 */ /* 0x0001e20000100800 */
[----:B------:R-:W-:-:S03]  /*2c6f0*/  IMAD.SHL.U32 R8, R4, 0x10, RZ ;  /* 0x0000001004087824 */ /* 0x000fc600078e00ff */
[----:B------:R-:W3:Y:S04]  /*2c700*/  LDL.LU R28, [R1+0x288] ;  /* 0x00028800011c7983 */ /* 0x000ee80000300800 */
[----:B------:R-:W3:Y:S04]  /*2c710*/  LDL.LU R27, [R1+0x28c] ;  /* 0x00028c00011b7983 */ /* 0x000ee80000300800 */
[----:B------:R-:W4:Y:S04]  /*2c720*/  LDL.LU R26, [R1+0x290] ;  /* 0x00029000011a7983 */ /* 0x000f280000300800 */
[----:B------:R-:W4:Y:S01]  /*2c730*/  LDL.LU R25, [R1+0x294] ;  /* 0x0002940001197983 */ /* 0x000f220000300800 */
[----:B0-----:R-:W-:-:S03]  /*2c740*/  IMAD.SHL.U32 R2, R4, 0x8, RZ ;  /* 0x0000000804027824 */ /* 0x001fc600078e00ff */
[----:B------:R-:W5:Y:S01]  /*2c750*/  LDL.LU R24, [R1+0x298] ;  /* 0x0002980001187983 */ /* 0x000f620000300800 */
[----:B------:R-:W-:-:S03]  /*2c760*/  LOP3.LUT R8, R8, 0x30, RZ, 0xc0, !PT ;  /* 0x0000003008087812 */ /* 0x000fc600078ec0ff */
[----:B------:R-:W5:Y:S04]  /*2c770*/  LDL.LU R23, [R1+0x29c] ;  /* 0x00029c0001177983 */ /* 0x000f680000300800 */
[----:B------:R-:W2:Y:S04]  /*2c780*/  LDL.LU R22, [R1+0x2a0] ;  /* 0x0002a00001167983 */ /* 0x000ea80000300800 */
[----:B------:R-:W2:Y:S04]  /*2c790*/  LDL.LU R21, [R1+0x2a4] ;  /* 0x0002a40001157983 */ /* 0x000ea80000300800 */
[----:B------:R-:W2:Y:S01]  /*2c7a0*/  LDL.LU R19, [R1+0x2a8] ;  /* 0x0002a80001137983 */ /* 0x000ea20000300800 */
[----:B------:R-:W-:-:S03]  /*2c7b0*/  LOP3.LUT R8, R8, 0x780, R2, 0xf8, !PT ;  /* 0x0000078008087812 */ /* 0x000fc600078ef802 */
[----:B------:R-:W2:Y:S01]  /*2c7c0*/  LDL.LU R18, [R1+0x2ac] ;  /* 0x0002ac0001127983 */ /* 0x000ea20000300800 */
[----:B------:R-:W-:-:S03]  /*2c7d0*/  LOP3.LUT R2, R4, 0x100, RZ, 0xc0, !PT ;  /* 0x0000010004027812 */ /* 0x000fc600078ec0ff */
[----:B------:R-:W2:Y:S01]  /*2c7e0*/  LDL.LU R17, [R1+0x2c0] ;  /* 0x0002c00001117983 */ /* 0x000ea20000300800 */
[----:B------:R-:W-:-:S03]  /*2c7f0*/  SHF.R.S32.HI R3, RZ, 0x2, R4 ;  /* 0x00000002ff037819 */ /* 0x000fc60000011404 */
[----:B------:R-:W2:Y:S04]  /*2c800*/  LDL.LU R16, [R1+0x2c4] ;  /* 0x0002c40001107983 */ /* 0x000ea80000300800 */
[----:B------:R-:W2:Y:S04]  /*2c810*/  LDL.LU R15, [R1+0x2c8] ;  /* 0x0002c800010f7983 */ /* 0x000ea80000300800 */
[----:B------:R-:W2:Y:S01]  /*2c820*/  LDL.LU R14, [R1+0x2cc] ;  /* 0x0002cc00010e7983 */ /* 0x000ea20000300800 */
[----:B------:R-:W-:-:S03]  /*2c830*/  LEA.HI R0, R2, R0, RZ, 0x1f ;  /* 0x0000000002007211 */ /* 0x000fc600078ff8ff */
[----:B------:R-:W2:Y:S01]  /*2c840*/  LDL.LU R13, [R1+0x2b0] ;  /* 0x0002b000010d7983 */ /* 0x000ea20000300800 */
[----:B------:R-:W-:-:S03]  /*2c850*/  SGXT R3, R3, 0x1 ;  /* 0x000000010303781a */ /* 0x000fc60000000200 */
[----:B------:R-:W2:Y:S01]  /*2c860*/  LDL.LU R12, [R1+0x2b4] ;  /* 0x0002b400010c7983 */ /* 0x000ea20000300800 */
[----:B------:R-:W-:-:S03]  /*2c870*/  SHF.R.U32.HI R2, RZ, 0x2, R2 ;  /* 0x00000002ff027819 */ /* 0x000fc60000011602 */
[----:B------:R-:W2:Y:S04]  /*2c880*/  LDL.LU R11, [R1+0x2b8] ;  /* 0x0002b800010b7983 */ /* 0x000ea80000300800 */
[----:B------:R-:W2:Y:S04]  /*2c890*/  LDL.LU R10, [R1+0x2bc] ;  /* 0x0002bc00010a7983 */ /* 0x000ea80000300800 */
[----:B------:R-:W2:Y:S04]  /*2c8a0*/  LDL.LU R9, [R1+0x170] ;  /* 0x0001700001097983 */ /* 0x000ea80000300800 */
[----:B------:R-:W2:Y:S01]  /*2c8b0*/  LDL.LU R7, [R1+0x174] ;  /* 0x0001740001077983 */ /* 0x000ea20000300800 */
[----:B------:R-:W-:-:S03]  /*2c8c0*/  LOP3.LUT R2, R2, 0x4040, R3, 0x78, !PT ;  /* 0x0000404002027812 */ /* 0x000fc600078e7803 */
[----:B------:R-:W2:Y:S04]  /*2c8d0*/  LDL.LU R6, [R1+0x178] ;  /* 0x0001780001067983 */ /* 0x000ea80000300800 */
[----:B------:R-:W2:Y:S04]  /*2c8e0*/  LDL.LU R5, [R1+0x17c] ;  /* 0x00017c0001057983 */ /* 0x000ea80000300800 */
[----:B------:R0:W-:Y:S04]  /*2c8f0*/  STL [R1+0xed0], R0 ;  /* 0x000ed00001007387 */ /* 0x0001e80000100800 */
[----:B0-----:R-:W2:Y:S04]  /*2c900*/  LDL.LU R0, [R1+0x21c] ;  /* 0x00021c0001007983 */ /* 0x001ea80000300800 */
[----:B------:R-:W2:Y:S01]  /*2c910*/  LDL.LU R3, [R1+0x218] ;  /* 0x0002180001037983 */ /* 0x000ea20000300800 */
[----:B------:R-:W-:-:S04]  /*2c920*/  SHF.R.S32.HI R4, RZ, 0x3, R4 ;  /* 0x00000003ff047819 */ /* 0x000fc80000011404 */
[----:B------:R-:W-:-:S04]  /*2c930*/  SGXT R4, R4, 0x1 ;  /* 0x000000010404781a */ /* 0x000fc80000000200 */
[----:B------:R-:W-:-:S04]  /*2c940*/  LOP3.LUT R8, R8, 0x8008, R4, 0xf8, !PT ;  /* 0x0000800808087812 */ /* 0x000fc800078ef804 */
[----:B------:R-:W-:-:S05]  /*2c950*/  LOP3.LUT R8, R8, R2, RZ, 0xfc, !PT ;  /* 0x0000000208087212 */ /* 0x000fca00078efcff */
[----:B------:R-:W-:Y:S01]  /*2c960*/  STL [R1+0xe9c], R8 ;  /* 0x000e9c0801007387 */ /* 0x000fe20000100800 */
[----:B--2---:R-:W-:Y:S02]  /*2c970*/  F2FP.SATFINITE.E4M3.F32.PACK_AB_MERGE_C R2, R0, R3, RZ ;  /* 0x000000030002723e */ /* 0x004fe400048070ff */
[----:B------:R-:W-:Y:S02]  /*2c980*/  F2FP.SATFINITE.E4M3.F32.PACK_AB_MERGE_C R0, R29, R20, RZ ;  /* 0x000000141d00723e */ /* 0x000fe400048070ff */
[----:B---3--:R-:W-:Y:S01]  /*2c990*/  F2FP.SATFINITE.E4M3.F32.PACK_AB_MERGE_C R3, R27, R28, RZ ;  /* 0x0000001c1b03723e */ /* 0x008fe200048070ff */
[----:B------:R4:W-:Y:S01]  /*2c9a0*/  STL [R1+0xac], R2 ;  /* 0x0000ac0201007387 */ /* 0x0009e20000100800 */
[----:B------:R-:W-:-:S03]  /*2c9b0*/  F2FP.SATFINITE.E4M3.F32.PACK_AB_MERGE_C R20, R21, R22, RZ ;  /* 0x000000161514723e */ /* 0x000fc600048070ff */
[----:B------:R5:W-:Y:S01]  /*2c9c0*/  STL [R1+0x1e4], R0 ;  /* 0x0001e40001007387 */ /* 0x000be20000100800 */
[----:B----4-:R-:W-:-:S03]  /*2c9d0*/  F2FP.SATFINITE.E4M3.F32.PACK_AB_MERGE_C R2, R25, R26, RZ ;  /* 0x0000001a1902723e */ /* 0x010fc600048070ff */
[----:B------:R0:W-:Y:S01]  /*2c9e0*/  STL [R1+0x1ec], R3 ;  /* 0x0001ec0301007387 */ /* 0x0001e20000100800 */
[----:B-----5:R-:W-:-:S03]  /*2c9f0*/  F2FP.SATFINITE.E4M3.F32.PACK_AB_MERGE_C R0, R23, R24, RZ ;  /* 0x000000181700723e */ /* 0x020fc600048070ff */
[----:B------:R2:W-:Y:S01]  /*2ca00*/  STL [R1+0x8], R2 ;  /* 0x0000080201007387 */ /* 0x0005e20000100800 */
[----:B------:R-:W-:-:S03]  /*2ca10*/  F2FP.SATFINITE.E4M3.F32.PACK_AB_MERGE_C R24, R16, R17, RZ ;  /* 0x000000111018723e */ /* 0x000fc600048070ff */
[----:B------:R-:W-:Y:S04]  /*2ca20*/  STL [R1+0xf1c], R20 ;  /* 0x000f1c1401007387 */ /* 0x000fe80000100800 */
[----:B------:R3:W-:Y:S01]  /*2ca30*/  STL [R1+0xa8], R0 ;  /* 0x0000a80001007387 */ /* 0x0007e20000100800 */
[----:B0-----:R-:W-:Y:S02]  /*2ca40*/  F2FP.SATFINITE.E4M3.F32.PACK_AB_MERGE_C R3, R14, R15, RZ ;  /* 0x0000000f0e03723e */ /* 0x001fe400048070ff */
[----:B--2---:R-:W-:Y:S01]  /*2ca50*/  F2FP.SATFINITE.E4M3.F32.PACK_AB_MERGE_C R2, R12, R13, RZ ;  /* 0x0000000d0c02723e */ /* 0x004fe200048070ff */
[----:B------:R-:W-:Y:S01]  /*2ca60*/  STL [R1+0xf20], R24 ;  /* 0x000f201801007387 */ /* 0x000fe20000100800 */
[----:B------:R-:W-:Y:S02]  /*2ca70*/  F2FP.SATFINITE.E4M3.F32.PACK_AB_MERGE_C R23, R7, R9, RZ ;  /* 0x000000090717723e */ /* 0x000fe400048070ff */
[----:B---3--:R-:W-:-:S05]  /*2ca80*/  F2FP.SATFINITE.E4M3.F32.PACK_AB_MERGE_C R0, R18, R19, RZ ;  /* 0x000000131200723e */ /* 0x008fca00048070ff */
[----:B------:R0:W-:Y:S04]  /*2ca90*/  STL [R1+0xa4], R0 ;  /* 0x0000a40001007387 */ /* 0x0001e80000100800 */
[----:B------:R-:W-:Y:S01]  /*2caa0*/  STL [R1+0xa0], R3 ;  /* 0x0000a00301007387 */ /* 0x000fe20000100800 */
[----:B0-----:R-:W-:-:S03]  /*2cab0*/  F2FP.SATFINITE.E4M3.F32.PACK_AB_MERGE_C R0, R10, R11, RZ ;  /* 0x0000000b0a00723e */ /* 0x001fc600048070ff */
[----:B------:R-:W-:Y:S04]  /*2cac0*/  STL [R1+0x1e0], R2 ;  /* 0x0001e00201007387 */ /* 0x000fe80000100800 */
[----:B------:R-:W-:Y:S04]  /*2cad0*/  STL [R1+0xf24], R23 ;  /* 0x000f241701007387 */ /* 0x000fe80000100800 */
[----:B------:R0:W-:Y:S04]  /*2cae0*/  STL [R1+0x1e8], R0 ;  /* 0x0001e80001007387 */ /* 0x0001e80000100800 */
[----:B------:R-:W2:Y:S04]  /*2caf0*/  LDL.LU R22, [R1+0x164] ;  /* 0x0001640001167983 */ /* 0x000ea80000300800 */
[----:B------:R-:W3:Y:S01]  /*2cb00*/  LDL.LU R21, [R1+0x154] ;  /* 0x0001540001157983 */ /* 0x000ee20000300800 */
[----:B0-----:R-:W-:-:S05]  /*2cb10*/  F2FP.SATFINITE.E4M3.F32.PACK_AB_MERGE_C R0, R5, R6, RZ ;  /* 0x000000060500723e */ /* 0x001fca00048070ff */
[----:B------:R-:W-:Y:S04]  /*2cb20*/  STL [R1+0x48], R0 ;  /* 0x0000480001007387 */ /* 0x000fe80000100800 */
[----:B---3--:R0:W-:Y:S04]  /*2cb30*/  STL [R1+0xfa8], R21 ;  /* 0x000fa81501007387 */ /* 0x0081e80000100800 */
[----:B0-----:R-:W3:Y:S04]  /*2cb40*/  LDL.LU R21, [R1+0x16c] ;  /* 0x00016c0001157983 */ /* 0x001ee80000300800 */
[----:B---3--:R0:W-:Y:S04]  /*2cb50*/  STL [R1+0xfb0], R21 ;  /* 0x000fb01501007387 */ /* 0x0081e80000100800 */
[----:B0-----:R-:W2:Y:S04]  /*2cb60*/  LDL.LU R21, [R1+0x160] ;  /* 0x0001600001157983 */ /* 0x001ea80000300800 */
[----:B------:R-:W3:Y:S04]  /*2cb70*/  LDL.LU R19, [R1+0x1f4] ;  /* 0x0001f40001137983 */ /* 0x000ee80000300800 */
[----:B---3--:R0:W-:Y:S04]  /*2cb80*/  STL [R1+0xf8c], R19 ;  /* 0x000f8c1301007387 */ /* 0x0081e80000100800 */
[----:B0-----:R-:W3:Y:S04]  /*2cb90*/  LDL.LU R19, [R1+0x14c] ;  /* 0x00014c0001137983 */ /* 0x001ee80000300800 */
        /* <DEDUP_REMOVED lines=8> */
[----:B------:R-:W4:Y:S04]  /*2cc20*/  LDL.LU R18, [R1+0x274] ;  /* 0x0002740001127983 */ /* 0x000f280000300800 */
[----:B----4-:R0:W-:Y:S04]  /*2cc30*/  STL [R1+0xf84], R18 ;  /* 0x000f841201007387 */ /* 0x0101e80000100800 */
[----:B0-----:R-:W4:Y:S04]  /*2cc40*/  LDL.LU R18, [R1+0x1f8] ;  /* 0x0001f80001127983 */ /* 0x001f280000300800 */
[----:B----4-:R0:W-:Y:S04]  /*2cc50*/  STL [R1+0xf88], R18 ;  /* 0x000f881201007387 */ /* 0x0101e80000100800 */
[----:B0-----:R-:W4:Y:S04]  /*2cc60*/  LDL.LU R18, [R1+0x1f0] ;  /* 0x0001f00001127983 */ /* 0x001f280000300800 */
[----:B----4-:R0:W-:Y:S04]  /*2cc70*/  STL [R1+0xf90], R18 ;  /* 0x000f901201007387 */ /* 0x0101e80000100800 */
[----:B0-----:R-:W4:Y:S04]  /*2cc80*/  LDL.LU R18, [R1+0x148] ;  /* 0x0001480001127983 */ /* 0x001f280000300800 */
[----:B----4-:R0:W-:Y:S04]  /*2cc90*/  STL [R1+0xf98], R18 ;  /* 0x000f981201007387 */ /* 0x0101e80000100800 */
[----:B0-----:R-:W4:Y:S01]  /*2cca0*/  LDL.LU R18, [R1+0x140] ;  /* 0x0001400001127983 */ /* 0x001f220000300800 */
[----:B--2---:R-:W-:-:S03]  /*2ccb0*/  F2FP.SATFINITE.E4M3.F32.PACK_AB_MERGE_C R22, R22, R21, RZ ;  /* 0x000000151616723e */ /* 0x004fc600048070ff */
[----:B----4-:R0:W-:Y:S04]  /*2ccc0*/  STL [R1+0xfa0], R18 ;  /* 0x000fa01201007387 */ /* 0x0101e80000100800 */
[----:B0-----:R-:W2:Y:S04]  /*2ccd0*/  LDL.LU R18, [R1+0x158] ;  /* 0x0001580001127983 */ /* 0x001ea80000300800 */
        /* <DEDUP_REMOVED lines=25> */
[----:B------:R-:W3:Y:S04]  /*2ce70*/  LDL.LU R21, [R1+0xfb0] ;  /* 0x000fb00001157983 */ /* 0x000ee80000300800 */
[----:B------:R0:W-:Y:S04]  /*2ce80*/  STL [R1+0xf28], R22 ;  /* 0x000f281601007387 */ /* 0x0001e80000100800 */
[----:B0-----:R-:W4:Y:S01]  /*2ce90*/  LDL.LU R22, [R1+0x278] ;  /* 0x0002780001167983 */ /* 0x001f220000300800 */
[----:B---3--:R-:W-:-:S03]  /*2cea0*/  F2FP.SATFINITE.E4M3.F32.PACK_AB_MERGE_C R21, R21, R19, RZ ;  /* 0x000000131515723e */ /* 0x008fc600048070ff */
[----:B------:R-:W3:Y:S04]  /*2ceb0*/  LDL.LU R19, [R1+0xfac] ;  /* 0x000fac0001137983 */ /* 0x000ee80000300800 */
[----:B------:R0:W-:Y:S04]  /*2cec0*/  STL [R1+0x44], R21 ;  /* 0x0000441501007387 */ /* 0x0001e80000100800 */
[----:B0-----:R-:W3:Y:S02]  /*2ced0*/  LDL.LU R21, [R1+0xfa8] ;  /* 0x000fa80001157983 */ /* 0x001ee40000300800 */
[----:B---3--:R-:W-:-:S02]  /*2cee0*/  F2FP.SATFINITE.E4M3.F32.PACK_AB_MERGE_C R21, R21, R19, RZ ;  /* 0x000000131515723e */ /* 0x008fc400048070ff */
[----:B------:R-:W2:Y:S04]  /*2cef0*/  LDL.LU R19, [R1+0xfa4] ;  /* 0x000fa40001137983 */ /* 0x000ea80000300800 */
[----:B------:R0:W-:Y:S04]  /*2cf00*/  STL [R1+0xf2c], R21 ;  /* 0x000f2c1501007387 */ /* 0x0001e80000100800 */
[----:B0-----:R-:W3:Y:S01]  /*2cf10*/  LDL.LU R21, [R1+0x270] ;  /* 0x0002700001157983 */ /* 0x001ee20000300800 */
[----:B--2---:R-:W-:-:S03]  /*2cf20*/  F2FP.SATFINITE.E4M3.F32.PACK_AB_MERGE_C R19, R19, R18, RZ ;  /* 0x000000121313723e */ /* 0x004fc600048070ff */
[----:B------:R-:W2:Y:S04]  /*2cf30*/  LDL.LU R18, [R1+0xfa0] ;  /* 0x000fa00001127983 */ /* 0x000ea80000300800 */
[----:B------:R0:W-:Y:S04]  /*2cf40*/  STL [R1+0x40], R19 ;  /* 0x0000401301007387 */ /* 0x0001e80000100800 */
[----:B0-----:R-:W2:Y:S02]  /*2cf50*/  LDL.LU R19, [R1+0xf9c] ;  /* 0x000f9c0001137983 */ /* 0x001ea40000300800 */
[----:B--2---:R-:W-:-:S02]  /*2cf60*/  F2FP.SATFINITE.E4M3.F32.PACK_AB_MERGE_C R19, R19, R18, RZ ;  /* 0x000000121313723e */ /* 0x004fc400048070ff */
        /* <DEDUP_REMOVED lines=12> */
[----:B------:R-:W3:Y:S01]  /*2d030*/  LDL.LU R18, [R1+0xf84] ;  /* 0x000f840001127983 */ /* 0x000ee20000300800 */
[----:B----4-:R-:W-:Y:S02]  /*2d040*/  F2FP.SATFINITE.E4M3.F32.PACK_AB_MERGE_C R28, R28, R22, RZ ;  /* 0x000000161c1c723e */ /* 0x010fe400048070ff */
[----:B-----5:R-:W-:Y:S02]  /*2d050*/  F2FP.SATFINITE.E4M3.F32.PACK_AB_MERGE_C R17, R17, R23, RZ ;  /* 0x000000171111723e */ /* 0x020fe400048070ff */
[----:B------:R-:W-:Y:S02]  /*2d060*/  F2FP.SATFINITE.E4M3.F32.PACK_AB_MERGE_C R27, R27, R24, RZ ;  /* 0x000000181b1b723e */ /* 0x000fe400048070ff */
[----:B------:R-:W-:Y:S02]  /*2d070*/  F2FP.SATFINITE.E4M3.F32.PACK_AB_MERGE_C R8, R8, R20, RZ ;  /* 0x000000140808723e */ /* 0x000fe400048070ff */
[----:B------:R-:W-:Y:S02]  /*2d080*/  F2FP.SATFINITE.E4M3.F32.PACK_AB_MERGE_C R29, R29, R3, RZ ;  /* 0x000000031d1d723e */ /* 0x000fe400048070ff */
[----:B------:R-:W-:-:S02]  /*2d090*/  F2FP.SATFINITE.E4M3.F32.PACK_AB_MERGE_C R2, R4, R2, RZ ;  /* 0x000000020402723e */ /* 0x000fc400048070ff */
[----:B------:R-:W-:Y:S02]  /*2d0a0*/  F2FP.SATFINITE.E4M3.F32.PACK_AB_MERGE_C R0, R26, R0, RZ ;  /* 0x000000001a00723e */ /* 0x000fe400048070ff */
[----:B------:R-:W-:Y:S02]  /*2d0b0*/  F2FP.SATFINITE.E4M3.F32.PACK_AB_MERGE_C R26, R16, R25, RZ ;  /* 0x00000019101a723e */ /* 0x000fe400048070ff */
[----:B------:R-:W-:Y:S02]  /*2d0c0*/  F2FP.SATFINITE.E4M3.F32.PACK_AB_MERGE_C R25, R12, R13, RZ ;  /* 0x0000000d0c19723e */ /* 0x000fe400048070ff */
[----:B------:R-:W-:Y:S02]  /*2d0d0*/  F2FP.SATFINITE.E4M3.F32.PACK_AB_MERGE_C R3, R10, R11, RZ ;  /* 0x0000000b0a03723e */ /* 0x000fe400048070ff */
[----:B---3--:R-:W-:-:S05]  /*2d0e0*/  F2FP.SATFINITE.E4M3.F32.PACK_AB_MERGE_C R18, R18, R21, RZ ;  /* 0x000000151212723e */ /* 0x008fca00048070ff */
        /* <DEDUP_REMOVED lines=10> */
[----:B0-----:R-:W-:-:S03]  /*2d190*/  F2FP.SATFINITE.E4M3.F32.PACK_AB_MERGE_C R2, R7, R9, RZ ;  /* 0x000000090702723e */ /* 0x001fc600048070ff */
[----:B------:R-:W-:Y:S01]  /*2d1a0*/  STL [R1+0xf10], R25 ;  /* 0x000f101901007387 */ /* 0x000fe20000100800 */
[----:B--2---:R-:W-:-:S05]  /*2d1b0*/  F2FP.SATFINITE.E4M3.F32.PACK_AB_MERGE_C R0, R14, R15, RZ ;  /* 0x0000000f0e00723e */ /* 0x004fca00048070ff */
[----:B------:R0:W-:Y:S04]  /*2d1c0*/  STL [R1+0x24], R0 ;  /* 0x0000240001007387 */ /* 0x0001e80000100800 */
[----:B------:R-:W-:Y:S04]  /*2d1d0*/  STL [R1+0x20], R3 ;  /* 0x0000200301007387 */ /* 0x000fe80000100800 */
[----:B------:R-:W2:Y:S04]  /*2d1e0*/  LDL.LU R10, [R1+0x1b4] ;  /* 0x0001b400010a7983 */ /* 0x000ea80000300800 */
[----:B------:R-:W-:Y:S04]  /*2d1f0*/  STL [R1+0xd8], R2 ;  /* 0x0000d80201007387 */ /* 0x000fe80000100800 */
        /* <DEDUP_REMOVED lines=25> */
[----:B------:R-:W5:Y:S04]  /*2d390*/  LDL.LU R8, [R1+0x6c] ;  /* 0x00006c0001087983 */ /* 0x000f680000300800 */
[----:B-----5:R0:W-:Y:S04]  /*2d3a0*/  STL [R1+0xf4c], R8 ;  /* 0x000f4c0801007387 */ /* 0x0201e80000100800 */
[----:B0-----:R-:W5:Y:S04]  /*2d3b0*/  LDL.LU R8, [R1+0x60] ;  /* 0x0000600001087983 */ /* 0x001f680000300800 */
[----:B-----5:R0:W-:Y:S04]  /*2d3c0*/  STL [R1+0xf54], R8 ;  /* 0x000f540801007387 */ /* 0x0201e80000100800 */
[----:B0-----:R-:W5:Y:S04]  /*2d3d0*/  LDL.LU R8, [R1+0x1c8] ;  /* 0x0001c80001087983 */ /* 0x001f680000300800 */
[----:B-----5:R0:W-:Y:S04]  /*2d3e0*/  STL [R1+0xf5c], R8 ;  /* 0x000f5c0801007387 */ /* 0x0201e80000100800 */
[----:B0-----:R-:W5:Y:S04]  /*2d3f0*/  LDL.LU R8, [R1+0x1c0] ;  /* 0x0001c00001087983 */ /* 0x001f680000300800 */
[----:B-----5:R0:W-:Y:S04]  /*2d400*/  STL [R1+0xf64], R8 ;  /* 0x000f640801007387 */ /* 0x0201e80000100800 */
[----:B0-----:R-:W5:Y:S04]  /*2d410*/  LDL.LU R8, [R1+0x1d8] ;  /* 0x0001d80001087983 */ /* 0x001f680000300800 */
[----:B------:R-:W2:Y:S04]  /*2d420*/  LDL.LU R2, [R1+0x54] ;  /* 0x0000540001027983 */ /* 0x000ea80000300800 */
[----:B--2---:R0:W-:Y:S04]  /*2d430*/  STL [R1+0xf48], R2 ;  /* 0x000f480201007387 */ /* 0x0041e80000100800 */
[----:B0-----:R-:W2:Y:S04]  /*2d440*/  LDL.LU R2, [R1+0x68] ;  /* 0x0000680001027983 */ /* 0x001ea80000300800 */
[----:B------:R-:W2:Y:S04]  /*2d450*/  LDL.LU R4, [R1+0x5c] ;  /* 0x00005c0001047983 */ /* 0x000ea80000300800 */
[----:B--2---:R0:W-:Y:S04]  /*2d460*/  STL [R1+0xf44], R4 ;  /* 0x000f440401007387 */ /* 0x0041e80000100800 */
[----:B0-----:R-:W2:Y:S04]  /*2d470*/  LDL.LU R4, [R1+0x50] ;  /* 0x0000500001047983 */ /* 0x001ea80000300800 */
[----:B------:R-:W2:Y:S04]  /*2d480*/  LDL.LU R5, [R1+0x74] ;  /* 0x0000740001057983 */ /* 0x000ea80000300800 */
[----:B--2---:R0:W-:Y:S04]  /*2d490*/  STL [R1+0xf40], R5 ;  /* 0x000f400501007387 */ /* 0x0041e80000100800 */
[----:B0-----:R-:W2:Y:S04]  /*2d4a0*/  LDL.LU R5, [R1+0x58] ;  /* 0x0000580001057983 */ /* 0x001ea80000300800 */
[----:B------:R-:W2:Y:S01]  /*2d4b0*/  LDL.LU R17, [R1+0x78] ;  /* 0x0000780001117983 */ /* 0x000ea20000300800 */
[----:B------:R-:W-:-:S03]  /*2d4c0*/  F2FP.SATFINITE.E4M3.F32.PACK_AB_MERGE_C R10, R10, R9, RZ ;  /* 0x000000090a0a723e */ /* 0x000fc600048070ff */
[----:B--2---:R0:W-:Y:S04]  /*2d4d0*/  STL [R1+0xf3c], R17 ;  /* 0x000f3c1101007387 */ /* 0x0041e80000100800 */
        /* <DEDUP_REMOVED lines=23> */
[----:B0-----:R-:W2:Y:S01]  /*2d650*/  LDL.LU R10, [R1+0x188] ;  /* 0x00018800010a7983 */ /* 0x001ea20000300800 */
[----:B---3--:R-:W-:-:S03]  /*2d660*/  F2FP.SATFINITE.E4M3.F32.PACK_AB_MERGE_C R9, R9, R6, RZ ;  /* 0x000000060909723e */ /* 0x008fc600048070ff */
[----:B------:R-:W3:Y:S04]  /*2d670*/  LDL.LU R6, [R1+0xf7c] ;  /* 0x000f7c0001067983 */ /* 0x000ee80000300800 */
[----:B------:R0:W-:Y:S04]  /*2d680*/  STL [R1+0x14], R9 ;  /* 0x0000140901007387 */ /* 0x0001e80000100800 */
[----:B0-----:R-:W3:Y:S02]  /*2d690*/  LDL.LU R9, [R1+0xf78] ;  /* 0x000f780001097983 */ /* 0x001ee40000300800 */
[----:B---3--:R-:W-:-:S02]  /*2d6a0*/  F2FP.SATFINITE.E4M3.F32.PACK_AB_MERGE_C R9, R9, R6, RZ ;  /* 0x000000060909723e */ /* 0x008fc400048070ff */
[----:B------:R-:W4:Y:S02]  /*2d6b0*/  LDL.LU R6, [R1+0xf74] ;  /* 0x000f740001067983 */ /* 0x000f240000300800 */
[----:B----4-:R-:W-:Y:S02]  /*2d6c0*/  F2FP.SATFINITE.E4M3.F32.PACK_AB_MERGE_C R6, R6, R3, RZ ;  /* 0x000000030606723e */ /* 0x010fe400048070ff */
[----:B------:R-:W3:Y:S04]  /*2d6d0*/  LDL.LU R3, [R1+0xf70] ;  /* 0x000f700001037983 */ /* 0x000ee80000300800 */
[----:B------:R0:W-:Y:S04]  /*2d6e0*/  STL [R1+0x10], R6 ;  /* 0x0000100601007387 */ /* 0x0001e80000100800 */
[----:B0-----:R-:W3:Y:S02]  /*2d6f0*/  LDL.LU R6, [R1+0xf6c] ;  /* 0x000f6c0001067983 */ /* 0x001ee40000300800 */
[----:B---3--:R-:W-:-:S02]  /*2d700*/  F2FP.SATFINITE.E4M3.F32.PACK_AB_MERGE_C R6, R6, R3, RZ ;  /* 0x000000030606723e */ /* 0x008fc400048070ff */
[----:B------:R-:W5:Y:S02]  /*2d710*/  LDL.LU R3, [R1+0xf68] ;  /* 0x000f680001037983 */ /* 0x000f640000300800 */
[----:B-----5:R-:W-:Y:S02]  /*2d720*/  F2FP.SATFINITE.E4M3.F32.PACK_AB_MERGE_C R3, R3, R8, RZ ;  /* 0x000000080303723e */ /* 0x020fe400048070ff */
[----:B------:R-:W3:Y:S04]  /*2d730*/  LDL.LU R8, [R1+0xf64] ;  /* 0x000f640001087983 */ /* 0x000ee80000300800 */
[----:B------:R0:W-:Y:S04]  /*2d740*/  STL [R1+0xc], R3 ;  /* 0x00000c0301007387 */ /* 0x0001e80000100800 */
[----:B0-----:R-:W3:Y:S02]  /*2d750*/  LDL.LU R3, [R1+0xf60] ;  /* 0x000f600001037983 */ /* 0x001ee40000300800 */
[----:B---3--:R-:W-:-:S02]  /*2d760*/  F2FP.SATFINITE.E4M3.F32.PACK_AB_MERGE_C R3, R3, R8, RZ ;  /* 0x000000080303723e */ /* 0x008fc400048070ff */
        /* <DEDUP_REMOVED lines=8> */
[----:B------:R-:W3:Y:S02]  /*2d7f0*/  LDL.LU R8, [R1+0xf4c] ;  /* 0x000f4c0001087983 */ /* 0x000ee40000300800 */
[----:B---3--:R-:W-:Y:S02]  /*2d800*/  F2FP.SATFINITE.E4M3.F32.PACK_AB_MERGE_C R8, R8, R2, RZ ;  /* 0x000000020808723e */ /* 0x008fe400048070ff */
[----:B------:R-:W3:Y:S04]  /*2d810*/  LDL.LU R2, [R1+0xf48] ;  /* 0x000f480001027983 */ /* 0x000ee80000300800 */
[----:B------:R0:W-:Y:S04]  /*2d820*/  STL [R1+0xef4], R8 ;  /* 0x000ef40801007387 */ /* 0x0001e80000100800 */
[----:B0-----:R-:W4:Y:S01]  /*2d830*/  LDL.LU R8, [R1+0x184] ;  /* 0x0001840001087983 */ /* 0x001f220000300800 */
[----:B---3--:R-:W-:-:S03]  /*2d840*/  F2FP.SATFINITE.E4M3.F32.PACK_AB_MERGE_C R2, R2, R4, RZ ;  /* 0x000000040202723e */ /* 0x008fc600048070ff */
[----:B------:R-:W3:Y:S02]  /*2d850*/  LDL.LU R4, [R1+0xf44] ;  /* 0x000f440001047983 */ /* 0x000ee40000300800 */
[----:B---3--:R-:W-:Y:S02]  /*2d860*/  F2FP.SATFINITE.E4M3.F32.PACK_AB_MERGE_C R4, R4, R5, RZ ;  /* 0x000000050404723e */ /* 0x008fe400048070ff */
[----:B------:R-:W2:Y:S04]  /*2d870*/  LDL.LU R5, [R1+0xf40] ;  /* 0x000f400001057983 */ /* 0x000ea80000300800 */
[----:B------:R0:W-:Y:S04]  /*2d880*/  STL [R1+0xef8], R4 ;  /* 0x000ef80401007387 */ /* 0x0001e80000100800 */
[----:B0-----:R-:W4:Y:S01]  /*2d890*/  LDL.LU R4, [R1+0x180] ;  /* 0x0001800001047983 */ /* 0x001f220000300800 */
[----:B--2---:R-:W-:-:S03]  /*2d8a0*/  F2FP.SATFINITE.E4M3.F32.PACK_AB_MERGE_C R5, R5, R17, RZ ;  /* 0x000000110505723e */ /* 0x004fc600048070ff */
[----:B------:R-:W2:Y:S01]  /*2d8b0*/  LDL.LU R17, [R1+0xf3c] ;  /* 0x000f3c0001117983 */ /* 0x000ea20000300800 */
[----:B------:R-:W-:Y:S02]  /*2d8c0*/  F2FP.SATFINITE.E4M3.F32.PACK_AB_MERGE_C R0, R0, R18, RZ ;  /* 0x000000120000723e */ /* 0x000fe400048070ff */
[----:B------:R-:W-:Y:S02]  /*2d8d0*/  F2FP.SATFINITE.E4M3.F32.PACK_AB_MERGE_C R21, R21, R19, RZ ;  /* 0x000000131515723e */ /* 0x000fe400048070ff */
[----:B------:R-:W-:Y:S02]  /*2d8e0*/  F2FP.SATFINITE.E4M3.F32.PACK_AB_MERGE_C R11, R11, R22, RZ ;  /* 0x000000160b0b723e */ /* 0x000fe400048070ff */
[----:B------:R-:W-:Y:S02]  /*2d8f0*/  F2FP.SATFINITE.E4M3.F32.PACK_AB_MERGE_C R12, R12, R23, RZ ;  /* 0x000000170c0c723e */ /* 0x000fe400048070ff */
[----:B------:R-:W-:Y:S02]  /*2d900*/  F2FP.SATFINITE.E4M3.F32.PACK_AB_MERGE_C R13, R13, R24, RZ ;  /* 0x000000180d0d723e */ /* 0x000fe400048070ff */
[----:B------:R-:W-:-:S02]  /*2d910*/  F2FP.SATFINITE.E4M3.F32.PACK_AB_MERGE_C R14, R14, R20, RZ ;  /* 0x000000140e0e723e */ /* 0x000fc400048070ff */
[----:B--2---:R-:W-:Y:S02]  /*2d920*/  F2FP.SATFINITE.E4M3.F32.PACK_AB_MERGE_C R7, R7, R17, RZ ;  /* 0x000000110707723e */ /* 0x004fe400048070ff */
[----:B------:R-:W2:Y:S04]  /*2d930*/  LDL.LU R17, [R1+0xf38] ;  /* 0x000f380001117983 */ /* 0x000ea80000300800 */
[----:B------:R0:W-:Y:S04]  /*2d940*/  STL [R1+0xefc], R7 ;  /* 0x000efc0701007387 */ /* 0x0001e80000100800 */
[----:B0-----:R-:W3:Y:S04]  /*2d950*/  LDL.LU R7, [R1+0x198] ;  /* 0x0001980001077983 */ /* 0x001ee80000300800 */
[----:B------:R-:W5:Y:S04]  /*2d960*/  LDL.LU R18, [R1+0xf34] ;  /* 0x000f340001127983 */ /* 0x000f680000300800 */
[----:B------:R0:W-:Y:S04]  /*2d970*/  STL [R1+0xee4], R0 ;  /* 0x000ee40001007387 */ /* 0x0001e80000100800 */
[----:B0-----:R-:W2:Y:S04]  /*2d980*/  LDL.LU R0, [R1+0x190] ;  /* 0x0001900001007983 */ /* 0x001ea80000300800 */
[----:B------:R-:W5:Y:S04]  /*2d990*/  LDL.LU R19, [R1+0xf30] ;  /* 0x000f300001137983 */ /* 0x000f680000300800 */
[----:B------:R0:W-:Y:S04]  /*2d9a0*/  STL [R1+0xec], R21 ;  /* 0x0000ec1501007387 */ /* 0x0001e80000100800 */
[----:B0-----:R-:W5:Y:S04]  /*2d9b0*/  LDL.LU R21, [R1+0xf2c] ;  /* 0x000f2c0001157983 */ /* 0x001f680000300800 */
[----:B------:R-:W5:Y:S04]  /*2d9c0*/  LDL.LU R22, [R1+0xf28] ;  /* 0x000f280001167983 */ /* 0x000f680000300800 */
[----:B------:R-:W5:Y:S04]  /*2d9d0*/  LDL.LU R23, [R1+0xf24] ;  /* 0x000f240001177983 */ /* 0x000f680000300800 */
[----:B------:R-:W5:Y:S04]  /*2d9e0*/  LDL.LU R24, [R1+0xf20] ;  /* 0x000f200001187983 */ /* 0x000f680000300800 */
[----:B------:R-:W5:Y:S01]  /*2d9f0*/  LDL.LU R20, [R1+0xf1c] ;  /* 0x000f1c0001147983 */ /* 0x000f620000300800 */
[----:B----4-:R-:W-:-:S02]  /*2da00*/  F2FP.SATFINITE.E4M3.F32.PACK_AB_MERGE_C R4, R8, R4, RZ ;  /* 0x000000040804723e */ /* 0x010fc400048070ff */
[----:B------:R-:W-:Y:S02]  /*2da10*/  LOP3.LUT R29, R29, 0xffff, RZ, 0xc0, !PT ;  /* 0x0000ffff1d1d7812 */ /* 0x000fe400078ec0ff */
[----:B------:R-:W-:Y:S01]  /*2da20*/  LOP3.LUT R26, R26, 0xffff, RZ, 0xc0, !PT ;  /* 0x0000ffff1a1a7812 */ /* 0x000fe200078ec0ff */
[----:B------:R-:W-:Y:S01]  /*2da30*/  STL [R1+0x90], R4 ;  /* 0x0000900401007387 */ /* 0x000fe20000100800 */
[----:B------:R-:W-:Y:S02]  /*2da40*/  LOP3.LUT R28, R28, 0xffff, RZ, 0xc0, !PT ;  /* 0x0000ffff1c1c7812 */ /* 0x000fe400078ec0ff */
[----:B---3--:R-:W-:Y:S02]  /*2da50*/  F2FP.SATFINITE.E4M3.F32.PACK_AB_MERGE_C R16, R16, R7, RZ ;  /* 0x000000071010723e */ /* 0x008fe400048070ff */
[----:B--2---:R-:W-:Y:S02]  /*2da60*/  F2FP.SATFINITE.E4M3.F32.PACK_AB_MERGE_C R15, R15, R0, RZ ;  /* 0x000000000f0f723e */ /* 0x004fe400048070ff */
[----:B------:R-:W-:-:S02]  /*2da70*/  F2FP.SATFINITE.E4M3.F32.PACK_AB_MERGE_C R0, R25, R10, RZ ;  /* 0x0000000a1900723e */ /* 0x000fc400048070ff */
[----:B------:R-:W-:-:S03]  /*2da80*/  LOP3.LUT R10, R27, 0xffff, RZ, 0xc0, !PT ;  /* 0x0000ffff1b0a7812 */ /* 0x000fc600078ec0ff */
[----:B------:R0:W-:Y:S04]  /*2da90*/  STL [R1+0xd4], R0 ;  /* 0x0000d40001007387 */ /* 0x0001e80000100800 */
[----:B------:R-:W-:Y:S04]  /*2daa0*/  STL [R1+0x38], R29 ;  /* 0x0000381d01007387 */ /* 0x000fe80000100800 */
[----:B------:R-:W-:Y:S04]  /*2dab0*/  STL [R1+0x34], R26 ;  /* 0x0000341a01007387 */ /* 0x000fe80000100800 */
[----:B------:R2:W-:Y:S01]  /*2dac0*/  STL [R1+0x30], R10 ;  /* 0x0000300a01007387 */ /* 0x0005e20000100800 */
[----:B-----5:R-:W-:-:S02]  /*2dad0*/  LOP3.LUT R21, R21, 0xffff, RZ, 0xc0, !PT ;  /* 0x0000ffff15157812 */ /* 0x020fc400078ec0ff */
[----:B------:R-:W-:Y:S02]  /*2dae0*/  LOP3.LUT R8, R22, 0xffff, RZ, 0xc0, !PT ;  /* 0x0000ffff16087812 */ /* 0x000fe400078ec0ff */
[----:B------:R-:W-:Y:S02]  /*2daf0*/  LOP3.LUT R7, R23, 0xffff, RZ, 0xc0, !PT ;  /* 0x0000ffff17077812 */ /* 0x000fe400078ec0ff */
[----:B------:R-:W-:Y:S02]  /*2db00*/  LOP3.LUT R25, R24, 0xffff, RZ, 0xc0, !PT ;  /* 0x0000ffff18197812 */ /* 0x000fe400078ec0ff */
[----:B------:R-:W-:Y:S02]  /*2db10*/  LOP3.LUT R27, R20, 0xffff, RZ, 0xc0, !PT ;  /* 0x0000ffff141b7812 */ /* 0x000fe400078ec0ff */
[----:B------:R-:W3:Y:S01]  /*2db20*/  LDL.LU R20, [R1+0xf18] ;  /* 0x000f180001147983 */ /* 0x000ee20000300800 */
[----:B0-----:R-:W-:-:S03]  /*2db30*/  LOP3.LUT R0, R19, 0xffff, RZ, 0xc0, !PT ;  /* 0x0000ffff13007812 */ /* 0x001fc600078ec0ff */
[----:B------:R-:W-:Y:S01]  /*2db40*/  STL [R1+0x2c], R28 ;  /* 0x00002c1c01007387 */ /* 0x000fe20000100800 */
[----:B------:R-:W-:-:S03]  /*2db50*/  LOP3.LUT R4, R18, 0xffff, RZ, 0xc0, !PT ;  /* 0x0000ffff12047812 */ /* 0x000fc600078ec0ff */
[----:B------:R-:W-:Y:S01]  /*2db60*/  STL [R1+0x8], R27 ;  /* 0x0000081b01007387 */ /* 0x000fe20000100800 */
[----:B------:R-:W-:-:S03]  /*2db70*/  LOP3.LUT R24, R17, 0xffff, RZ, 0xc0, !PT ;  /* 0x0000ffff11187812 */ /* 0x000fc600078ec0ff */
[----:B------:R-:W-:Y:S01]  /*2db80*/  STL [R1+0x4], R25 ;  /* 0x0000041901007387 */ /* 0x000fe20000100800 */
[----:B------:R-:W-:-:S03]  /*2db90*/  PRMT R17, R10, 0x3340, R1 ;  /* 0x000033400a117816 */ /* 0x000fc60000000001 */
[----:B------:R-:W-:Y:S04]  /*2dba0*/  STL [R1+0x58], R7 ;  /* 0x0000580701007387 */ /* 0x000fe80000100800 */
[----:B------:R-:W-:Y:S04]  /*2dbb0*/  STL [R1+0x54], R8 ;  /* 0x0000540801007387 */ /* 0x000fe80000100800 */
[----:B------:R0:W-:Y:S01]  /*2dbc0*/  STL [R1+0x50], R21 ;  /* 0x0000501501007387 */ /* 0x0001e20000100800 */
[----:B------:R-:W-:-:S03]  /*2dbd0*/  PRMT R18, R25, 0x3340, R1 ;  /* 0x0000334019127816 */ /* 0x000fc60000000001 */
[----:B--2---:R-:W2:Y:S01]  /*2dbe0*/  LDL.LU R10, [R1+0xf14] ;  /* 0x000f1400010a7983 */ /* 0x004ea20000300800 */
[----:B------:R-:W-:-:S03]  /*2dbf0*/  PRMT R19, R21, 0x3340, R1 ;  /* 0x0000334015137816 */ /* 0x000fc60000000001 */
[----:B------:R-:W-:Y:S01]  /*2dc00*/  STL [R1+0x4c], R0 ;  /* 0x00004c0001007387 */ /* 0x000fe20000100800 */
[----:B0-----:R-:W-:-:S03]  /*2dc10*/  PRMT R21, R29, 0x3340, R26 ;  /* 0x000033401d157816 */ /* 0x001fc6000000001a */
[----:B------:R-:W-:Y:S04]  /*2dc20*/  STL [R1+0x1c], R4 ;  /* 0x00001c0401007387 */ /* 0x000fe80000100800 */
[----:B------:R0:W-:Y:S04]  /*2dc30*/  STL [R1+0x18], R24 ;  /* 0x0000181801007387 */ /* 0x0001e80000100800 */
[----:B------:R-:W4:Y:S04]  /*2dc40*/  LDL.LU R25, [R1+0xf10] ;  /* 0x000f100001197983 */ /* 0x000f280000300800 */
[----:B------:R-:W5:Y:S04]  /*2dc50*/  LDL.LU R26, [R1+0xf0c] ;  /* 0x000f0c00011a7983 */ /* 0x000f680000300800 */
[----:B------:R-:W2:Y:S01]  /*2dc60*/  LDL.LU R29, [R1+0xf08] ;  /* 0x000f0800011d7983 */ /* 0x000ea20000300800 */
[----:B------:R-:W-:-:S02]  /*2dc70*/  PRMT R22, R28, 0x3340, R27 ;  /* 0x000033401c167816 */ /* 0x000fc4000000001b */
[----:B------:R-:W-:Y:S01]  /*2dc80*/  PRMT R23, R7, 0x3340, R8 ;  /* 0x0000334007177816 */ /* 0x000fe20000000008 */
[----:B------:R-:W2:Y:S03]  /*2dc90*/  LDL.LU R27, [R1+0xf04] ;  /* 0x000f0400011b7983 */ /* 0x000ea60000300800 */
[----:B------:R-:W-:Y:S02]  /*2dca0*/  PRMT R7, R23, 0x5410, R19 ;  /* 0x0000541017077816 */ /* 0x000fe40000000013 */
[----:B------:R-:W-:Y:S02]  /*2dcb0*/  LOP3.LUT R19, R3, 0xffff, RZ, 0xc0, !PT ;  /* 0x0000ffff03137812 */ /* 0x000fe400078ec0ff */
[----:B------:R-:W-:Y:S02]  /*2dcc0*/  LOP3.LUT R28, R2, 0xffff, RZ, 0xc0, !PT ;  /* 0x0000ffff021c7812 */ /* 0x000fe400078ec0ff */
[----:B------:R-:W-:-:S02]  /*2dcd0*/  LOP3.LUT R5, R5, 0xffff, RZ, 0xc0, !PT ;  /* 0x0000ffff05057812 */ /* 0x000fc400078ec0ff */
[----:B------:R-:W-:Y:S02]  /*2dce0*/  LOP3.LUT R6, R6, 0xffff, RZ, 0xc0, !PT ;  /* 0x0000ffff06067812 */ /* 0x000fe400078ec0ff */
[----:B------:R-:W-:Y:S02]  /*2dcf0*/  LOP3.LUT R23, R13, 0xffff, RZ, 0xc0, !PT ;  /* 0x0000ffff0d177812 */ /* 0x000fe400078ec0ff */
[----:B------:R-:W-:Y:S02]  /*2dd00*/  PRMT R3, R6, 0x3340, R1 ;  /* 0x0000334006037816 */ /* 0x000fe40000000001 */
[----:B---3--:R-:W-:Y:S02]  /*2dd10*/  PRMT R20, R24, 0x3340, R20 ;  /* 0x0000334018147816 */ /* 0x008fe40000000014 */
[----:B0-----:R-:W-:Y:S02]  /*2dd20*/  PRMT R24, R0, 0x3340, R4 ;  /* 0x0000334000187816 */ /* 0x001fe40000000004 */
[----:B------:R-:W-:-:S02]  /*2dd30*/  PRMT R4, R21, 0x5410, R17 ;  /* 0x0000541015047816 */ /* 0x000fc40000000011 */
[----:B------:R-:W-:-:S03]  /*2dd40*/  PRMT R0, R22, 0x5410, R18 ;  /* 0x0000541016007816 */ /* 0x000fc60000000012 */
[----:B------:R0:W-:Y:S04]  /*2dd50*/  STL [R1+0xe8], R4 ;  /* 0x0000e80401007387 */ /* 0x0001e80000100800 */
[----:B------:R3:W-:Y:S01]  /*2dd60*/  STL [R1+0xe4], R0 ;  /* 0x0000e40001007387 */ /* 0x0007e20000100800 */
[----:B0-----:R-:W-:-:S03]  /*2dd70*/  PRMT R4, R24, 0x5410, R20 ;  /* 0x0000541018047816 */ /* 0x001fc60000000014 */
[----:B---3--:R-:W3:Y:S04]  /*2dd80*/  LDL.LU R0, [R1+0xb0] ;  /* 0x0000b00001007983 */ /* 0x008ee80000300800 */
[----:B------:R-:W-:Y:S04]  /*2dd90*/  STL [R1+0xe0], R7 ;  /* 0x0000e00701007387 */ /* 0x000fe80000100800 */
[----:B------:R-:W3:Y:S04]  /*2dda0*/  LDL.LU R22, [R1+0xa0] ;  /* 0x0000a00001167983 */ /* 0x000ee80000300800 */
[----:B------:R0:W-:Y:S01]  /*2ddb0*/  STL [R1+0xdc], R4 ;  /* 0x0000dc0401007387 */ /* 0x0001e20000100800 */
[----:B------:R-:W-:-:S03]  /*2ddc0*/  LOP3.LUT R20, R11, 0xffff, RZ, 0xc0, !PT ;  /* 0x0000ffff0b147812 */ /* 0x000fc600078ec0ff */
[----:B0-----:R-:W3:Y:S01]  /*2ddd0*/  LDL.LU R4, [R1+0x48] ;  /* 0x0000480001047983 */ /* 0x001ee20000300800 */
[----:B----4-:R-:W-:-:S03]  /*2dde0*/  LOP3.LUT R18, R25, 0xffff, RZ, 0xc0, !PT ;  /* 0x0000ffff19127812 */ /* 0x010fc600078ec0ff */
[----:B------:R-:W4:Y:S01]  /*2ddf0*/  LDL.LU R7, [R1+0x44] ;  /* 0x0000440001077983 */ /* 0x000f220000300800 */
[----:B-----5:R-:W-:-:S03]  /*2de00*/  LOP3.LUT R17, R26, 0xffff, RZ, 0xc0, !PT ;  /* 0x0000ffff1a117812 */ /* 0x020fc600078ec0ff */
[----:B------:R-:W5:Y:S01]  /*2de10*/  LDL.LU R21, [R1+0x40] ;  /* 0x0000400001157983 */ /* 0x000f620000300800 */
[----:B--2---:R-:W-:-:S03]  /*2de20*/  LOP3.LUT R29, R29, 0xffff, RZ, 0xc0, !PT ;  /* 0x0000ffff1d1d7812 */ /* 0x004fc600078ec0ff */
[----:B------:R-:W2:Y:S04]  /*2de30*/  LDL.LU R8, [R1+0x3c] ;  /* 0x00003c0001087983 */ /* 0x000ea80000300800 */
[----:B------:R-:W2:Y:S01]  /*2de40*/  LDL.LU R26, [R1+0xa4] ;  /* 0x0000a400011a7983 */ /* 0x000ea20000300800 */
[----:B------:R-:W-:-:S03]  /*2de50*/  LOP3.LUT R24, R15, 0xffff, RZ, 0xc0, !PT ;  /* 0x0000ffff0f187812 */ /* 0x000fc600078ec0ff */
[----:B------:R-:W2:Y:S01]  /*2de60*/  LDL.LU R25, [R1+0xa8] ;  /* 0x0000a80001197983 */ /* 0x000ea20000300800 */
[----:B------:R-:W-:-:S03]  /*2de70*/  PRMT R2, R18, 0x3340, R1 ;  /* 0x0000334012027816 */ /* 0x000fc60000000001 */
[----:B------:R0:W-:Y:S01]  /*2de80*/  STL [R1+0x68], R19 ;  /* 0x0000681301007387 */ /* 0x0001e20000100800 */
[----:B------:R-:W-:-:S03]  /*2de90*/  PRMT R13, R29, 0x3340, R17 ;  /* 0x000033401d0d7816 */ /* 0x000fc60000000011 */
[----:B------:R-:W-:Y:S04]  /*2dea0*/  STL [R1+0x64], R28 ;  /* 0x0000641c01007387 */ /* 0x000fe80000100800 */
[----:B------:R-:W-:Y:S04]  /*2deb0*/  STL [R1+0x60], R5 ;  /* 0x0000600501007387 */ /* 0x000fe80000100800 */
[----:B------:R-:W-:Y:S01]  /*2dec0*/  STL [R1+0x5c], R20 ;  /* 0x00005c1401007387 */ /* 0x000fe20000100800 */
[----:B0-----:R-:W-:-:S03]  /*2ded0*/  PRMT R19, R19, 0x3340, R28 ;  /* 0x0000334013137816 */ /* 0x001fc6000000001c */
[----:B------:R0:W-:Y:S04]  /*2dee0*/  STL [R1+0xee8], R18 ;  /* 0x000ee81201007387 */ /* 0x0001e80000100800 */
[----:B0-----:R-:W2:Y:S04]  /*2def0*/  LDL.LU R18, [R1+0xb4] ;  /* 0x0000b40001127983 */ /* 0x001ea80000300800 */
[----:B------:R0:W-:Y:S04]  /*2df00*/  STL [R1+0xeec], R6 ;  /* 0x000eec0601007387 */ /* 0x0001e80000100800 */
[----:B------:R-:W-:Y:S04]  /*2df10*/  STL [R1+0xef0], R24 ;  /* 0x000ef01801007387 */ /* 0x000fe80000100800 */
[----:B------:R-:W2:Y:S01]  /*2df20*/  LDL.LU R28, [R1+0xf00] ;  /* 0x000f0000011c7983 */ /* 0x000ea20000300800 */
[----:B0-----:R-:W-:-:S03]  /*2df30*/  PRMT R6, R13, 0x5410, R2 ;  /* 0x000054100d067816 */ /* 0x001fc60000000002 */
[----:B------:R-:W2:Y:S01]  /*2df40*/  LDL.LU R2, [R1+0xac] ;  /* 0x0000ac0001027983 */ /* 0x000ea20000300800 */
[----:B------:R-:W-:Y:S02]  /*2df50*/  LOP3.LUT R10, R10, 0xffff, RZ, 0xc0, !PT ;  /* 0x0000ffff0a0a7812 */ /* 0x000fe400078ec0ff */
[----:B------:R-:W-:Y:S02]  /*2df60*/  LOP3.LUT R9, R9, 0xffff, RZ, 0xc0, !PT ;  /* 0x0000ffff09097812 */ /* 0x000fe400078ec0ff */
[----:B------:R-:W-:Y:S02]  /*2df70*/  PRMT R5, R5, 0x3340, R1 ;  /* 0x0000334005057816 */ /* 0x000fe40000000001 */
[----:B------:R-:W-:Y:S02]  /*2df80*/  PRMT R15, R10, 0x3340, R9 ;  /* 0x000033400a0f7816 */ /* 0x000fe40000000009 */
[----:B------:R-:W-:Y:S02]  /*2df90*/  PRMT R11, R24, 0x3340, R1 ;  /* 0x00003340180b7816 */ /* 0x000fe40000000001 */
[----:B------:R-:W-:-:S02]  /*2dfa0*/  PRMT R20, R20, 0x3340, R23 ;  /* 0x0000334014147816 */ /* 0x000fc40000000017 */
[----:B------:R-:W-:Y:S01]  /*2dfb0*/  PRMT R13, R15, 0x5410, R3 ;  /* 0x000054100f0d7816 */ /* 0x000fe20000000003 */
[----:B------:R0:W-:Y:S01]  /*2dfc0*/  STL [R1+0xc8], R6 ;  /* 0x0000c80601007387 */ /* 0x0001e20000100800 */
[----:B------:R-:W-:Y:S02]  /*2dfd0*/  PRMT R3, R19, 0x5410, R5 ;  /* 0x0000541013037816 */ /* 0x000fe40000000005 */
[----:B------:R-:W-:Y:S01]  /*2dfe0*/  PRMT R11, R20, 0x5410, R11 ;  /* 0x00005410140b7816 */ /* 0x000fe2000000000b */
[----:B0-----:R-:W2:Y:S04]  /*2dff0*/  LDL.LU R6, [R1+0x28] ;  /* 0x0000280001067983 */ /* 0x001ea80000300800 */
[----:B------:R-:W-:Y:S04]  /*2e000*/  STL [R1+0xc4], R13 ;  /* 0x0000c40d01007387 */ /* 0x000fe80000100800 */
[----:B------:R-:W2:Y:S04]  /*2e010*/  LDL.LU R24, [R1+0x24] ;  /* 0x0000240001187983 */ /* 0x000ea80000300800 */
[----:B------:R0:W-:Y:S04]  /*2e020*/  STL [R1+0xc0], R3 ;  /* 0x0000c00301007387 */ /* 0x0001e80000100800 */
[----:B------:R0:W-:Y:S01]  /*2e030*/  STL [R1+0xbc], R11 ;  /* 0x0000bc0b01007387 */ /* 0x0001e20000100800 */
[----:B---3--:R-:W-:-:S02]  /*2e040*/  LOP3.LUT R5, R0, 0xffff, RZ, 0xc0, !PT ;  /* 0x0000ffff00057812 */ /* 0x008fc400078ec0ff */
[----:B------:R-:W-:Y:S02]  /*2e050*/  LOP3.LUT R15, R22, 0xffff, RZ, 0xc0, !PT ;  /* 0x0000ffff160f7812 */ /* 0x000fe400078ec0ff */
[----:B------:R-:W-:Y:S02]  /*2e060*/  LOP3.LUT R22, R27, 0xffff, RZ, 0xc0, !PT ;  /* 0x0000ffff1b167812 */ /* 0x000fe400078ec0ff */
[----:B------:R-:W-:Y:S02]  /*2e070*/  LOP3.LUT R4, R4, 0xffff, RZ, 0xc0, !PT ;  /* 0x0000ffff04047812 */ /* 0x000fe400078ec0ff */
[----:B----4-:R-:W-:Y:S02]  /*2e080*/  LOP3.LUT R7, R7, 0xffff, RZ, 0xc0, !PT ;  /* 0x0000ffff07077812 */ /* 0x010fe400078ec0ff */
[----:B-----5:R-:W-:Y:S02]  /*2e090*/  LOP3.LUT R21, R21, 0xffff, RZ, 0xc0, !PT ;  /* 0x0000ffff15157812 */ /* 0x020fe400078ec0ff */
[----:B--2---:R-:W-:-:S02]  /*2e0a0*/  LOP3.LUT R8, R8, 0xffff, RZ, 0xc0, !PT ;  /* 0x0000ffff08087812 */ /* 0x004fc400078ec0ff */
[----:B------:R-:W-:Y:S02]  /*2e0b0*/  PRMT R27, R4, 0x3340, R7 ;  /* 0x00003340041b7816 */ /* 0x000fe40000000007 */
[----:B------:R-:W-:Y:S02]  /*2e0c0*/  LOP3.LUT R19, R25, 0xffff, RZ, 0xc0, !PT ;  /* 0x0000ffff19137812 */ /* 0x000fe400078ec0ff */
[----:B0-----:R-:W-:Y:S02]  /*2e0d0*/  LOP3.LUT R3, R18, 0xffff, RZ, 0xc0, !PT ;  /* 0x0000ffff12037812 */ /* 0x001fe400078ec0ff */
[----:B------:R-:W2:Y:S02]  /*2e0e0*/  LDL.LU R18, [R1+0x10] ;  /* 0x0000100001127983 */ /* 0x000ea40000300800 */
[----:B------:R-:W-:Y:S02]  /*2e0f0*/  PRMT R25, R3, 0x3340, R5 ;  /* 0x0000334003197816 */ /* 0x000fe40000000005 */
[----:B------:R-:W3:Y:S04]  /*2e100*/  LDL.LU R0, [R1+0xc] ;  /* 0x00000c0001007983 */ /* 0x000ee80000300800 */
[----:B------:R-:W-:Y:S01]  /*2e110*/  STL [R1+0x80], R4 ;  /* 0x0000800401007387 */ /* 0x000fe20000100800 */
[----:B------:R-:W-:-:S02]  /*2e120*/  LOP3.LUT R28, R28, 0xffff, RZ, 0xc0, !PT ;  /* 0x0000ffff1c1c7812 */ /* 0x000fc400078ec0ff */
[----:B------:R-:W-:Y:S01]  /*2e130*/  LOP3.LUT R13, R2, 0xffff, RZ, 0xc0, !PT ;  /* 0x0000ffff020d7812 */ /* 0x000fe200078ec0ff */
[----:B------:R0:W-:Y:S03]  /*2e140*/  STL [R1+0x7c], R7 ;  /* 0x00007c0701007387 */ /* 0x0001e60000100800 */
[----:B------:R-:W-:Y:S01]  /*2e150*/  PRMT R11, R13, 0x3340, R1 ;  /* 0x000033400d0b7816 */ /* 0x000fe20000000001 */
[----:B------:R-:W-:Y:S04]  /*2e160*/  STL [R1+0x78], R21 ;  /* 0x0000781501007387 */ /* 0x000fe80000100800 */
[----:B------:R-:W-:Y:S01]  /*2e170*/  STL [R1+0x74], R8 ;  /* 0x0000740801007387 */ /* 0x000fe20000100800 */
[----:B------:R-:W-:-:S03]  /*2e180*/  PRMT R11, R25, 0x5410, R11 ;  /* 0x00005410190b7816 */ /* 0x000fc6000000000b */
[----:B------:R4:W-:Y:S04]  /*2e190*/  STL [R1+0x70], R28 ;  /* 0x0000701c01007387 */ /* 0x0009e80000100800 */
[----:B------:R-:W-:Y:S04]  /*2e1a0*/  STL [R1+0x6c], R22 ;  /* 0x00006c1601007387 */ /* 0x000fe80000100800 */
[----:B0-----:R-:W5:Y:S01]  /*2e1b0*/  LDL.LU R7, [R1+0xefc] ;  /* 0x000efc0001077983 */ /* 0x001f620000300800 */
[----:B----4-:R-:W-:-:S03]  /*2e1c0*/  PRMT R28, R8, 0x3340, R28 ;  /* 0x00003340081c7816 */ /* 0x010fc6000000001c */
[----:B------:R-:W4:Y:S04]  /*2e1d0*/  LDL.LU R4, [R1+0xef8] ;  /* 0x000ef80001047983 */ /* 0x000f280000300800 */
[----:B------:R-:W3:Y:S04]  /*2e1e0*/  LDL.LU R8, [R1+0xef4] ;  /* 0x000ef40001087983 */ /* 0x000ee80000300800 */
[----:B------:R-:W5:Y:S04]  /*2e1f0*/  LDL.LU R25, [R1+0x20] ;  /* 0x0000200001197983 */ /* 0x000f680000300800 */
[----:B------:R0:W-:Y:S04]  /*2e200*/  STL [R1+0xd0], R11 ;  /* 0x0000d00b01007387 */ /* 0x0001e80000100800 */
[----:B0-----:R-:W5:Y:S01]  /*2e210*/  LDL.LU R11, [R1+0x14] ;  /* 0x00001400010b7983 */ /* 0x001f620000300800 */
[----:B------:R-:W-:-:S02]  /*2e220*/  LOP3.LUT R2, R26, 0xffff, RZ, 0xc0, !PT ;  /* 0x0000ffff1a027812 */ /* 0x000fc400078ec0ff */
[--C-:B------:R-:W-:Y:S02]  /*2e230*/  PRMT R20, R15, 0x3340, R1.reuse ;  /* 0x000033400f147816 */ /* 0x100fe40000000001 */
[----:B------:R-:W-:Y:S02]  /*2e240*/  PRMT R26, R19, 0x3340, R2 ;  /* 0x00003340131a7816 */ /* 0x000fe40000000002 */
[--C-:B------:R-:W-:Y:S02]  /*2e250*/  PRMT R21, R21, 0x3340, R1.reuse ;  /* 0x0000334015157816 */ /* 0x100fe40000000001 */
[----:B------:R-:W-:Y:S02]  /*2e260*/  PRMT R22, R22, 0x3340, R1 ;  /* 0x0000334016167816 */ /* 0x000fe40000000001 */
[----:B------:R-:W-:Y:S02]  /*2e270*/  PRMT R26, R26, 0x5410, R20 ;  /* 0x000054101a1a7816 */ /* 0x000fe40000000014 */
[----:B------:R-:W-:-:S02]  /*2e280*/  PRMT R21, R27, 0x5410, R21 ;  /* 0x000054101b157816 */ /* 0x000fc40000000015 */
[----:B------:R-:W-:Y:S01]  /*2e290*/  PRMT R20, R28, 0x5410, R22 ;  /* 0x000054101c147816 */ /* 0x000fe20000000016 */
[----:B------:R-:W-:Y:S01]  /*2e2a0*/  STL [R1+0xb4], R26 ;  /* 0x0000b41a01007387 */ /* 0x000fe20000100800 */
[----:B------:R-:W-:Y:S02]  /*2e2b0*/  LOP3.LUT R6, R6, 0xffff, RZ, 0xc0, !PT ;  /* 0x0000ffff06067812 */ /* 0x000fe400078ec0ff */
[----:B------:R-:W-:Y:S01]  /*2e2c0*/  LOP3.LUT R24, R24, 0xffff, RZ, 0xc0, !PT ;  /* 0x0000ffff18187812 */ /* 0x000fe200078ec0ff */
[----:B------:R0:W-:Y:S04]  /*2e2d0*/  STL [R1+0xb0], R21 ;  /* 0x0000b01501007387 */ /* 0x0001e80000100800 */
[----:B------:R3:W-:Y:S04]  /*2e2e0*/  STL [R1+0xac], R20 ;  /* 0x0000ac1401007387 */ /* 0x0007e80000100800 */
[----:B------:R-:W5:Y:S01]  /*2e2f0*/  LDL.LU R22, [R1+0x4] ;  /* 0x0000040001167983 */ /* 0x000f620000300800 */
[----:B0-----:R-:W-:-:S03]  /*2e300*/  LOP3.LUT R21, R14, 0xffff, RZ, 0xc0, !PT ;  /* 0x0000ffff0e157812 */ /* 0x001fc600078ec0ff */
[----:B------:R-:W-:Y:S01]  /*2e310*/  STL [R1+0x3c], R6 ;  /* 0x00003c0601007387 */ /* 0x000fe20000100800 */
[----:B------:R-:W-:-:S03]  /*2e320*/  PRMT R14, R6, 0x3340, R24 ;  /* 0x00003340060e7816 */ /* 0x000fc60000000018 */
[----:B------:R-:W-:Y:S01]  /*2e330*/  STL [R1+0x28], R24 ;  /* 0x0000281801007387 */ /* 0x000fe20000100800 */
[----:B--2---:R-:W-:Y:S02]  /*2e340*/  LOP3.LUT R26, R18, 0xffff, RZ, 0xc0, !PT ;  /* 0x0000ffff121a7812 */ /* 0x004fe400078ec0ff */
[----:B----4-:R-:W-:Y:S02]  /*2e350*/  LOP3.LUT R18, R4, 0xffff, RZ, 0xc0, !PT ;  /* 0x0000ffff04127812 */ /* 0x010fe400078ec0ff */
[----:B---3--:R-:W-:Y:S02]  /*2e360*/  LOP3.LUT R20, R8, 0xffff, RZ, 0xc0, !PT ;  /* 0x0000ffff08147812 */ /* 0x008fe400078ec0ff */
[----:B------:R-:W-:Y:S02]  /*2e370*/  LOP3.LUT R8, R12, 0xffff, RZ, 0xc0, !PT ;  /* 0x0000ffff0c087812 */ /* 0x000fe400078ec0ff */
[----:B-----5:R-:W-:Y:S01]  /*2e380*/  LOP3.LUT R28, R25, 0xffff, RZ, 0xc0, !PT ;  /* 0x0000ffff191c7812 */ /* 0x020fe200078ec0ff */
[----:B------:R0:W-:Y:S01]  /*2e390*/  STL [R1+0xa4], R20 ;  /* 0x0000a41401007387 */ /* 0x0001e20000100800 */
[----:B------:R-:W-:-:S02]  /*2e3a0*/  LOP3.LUT R25, R0, 0xffff, RZ, 0xc0, !PT ;  /* 0x0000ffff00197812 */ /* 0x000fc400078ec0ff */
[----:B------:R-:W-:Y:S01]  /*2e3b0*/  PRMT R4, R28, 0x3340, R1 ;  /* 0x000033401c047816 */ /* 0x000fe20000000001 */
[----:B------:R-:W-:Y:S01]  /*2e3c0*/  STL [R1+0xa0], R18 ;  /* 0x0000a01201007387 */ /* 0x000fe20000100800 */
[----:B------:R-:W-:Y:S02]  /*2e3d0*/  LOP3.LUT R27, R11, 0xffff, RZ, 0xc0, !PT ;  /* 0x0000ffff0b1b7812 */ /* 0x000fe400078ec0ff */
[----:B------:R-:W-:-:S05]  /*2e3e0*/  LOP3.LUT R11, R7, 0xffff, RZ, 0xc0, !PT ;  /* 0x0000ffff070b7812 */ /* 0x000fca00078ec0ff */
[----:B------:R-:W-:Y:S04]  /*2e3f0*/  STL [R1+0x9c], R11 ;  /* 0x00009c0b01007387 */ /* 0x000fe80000100800 */
[----:B------:R-:W-:Y:S01]  /*2e400*/  STL [R1+0x98], R8 ;  /* 0x0000980801007387 */ /* 0x000fe20000100800 */
[----:B------:R-:W-:-:S03]  /*2e410*/  LOP3.LUT R0, R16, 0xffff, RZ, 0xc0, !PT ;  /* 0x0000ffff10007812 */ /* 0x000fc600078ec0ff */
[----:B------:R2:W-:Y:S01]  /*2e420*/  STL [R1+0x94], R21 ;  /* 0x0000941501007387 */ /* 0x0005e20000100800 */
[----:B0-----:R-:W-:-:S03]  /*2e430*/  PRMT R20, R20, 0x3340, R18 ;  /* 0x0000334014147816 */ /* 0x001fc60000000012 */
[----:B------:R-:W3:Y:S01]  /*2e440*/  LDL.LU R24, [R1+0xef0] ;  /* 0x000ef00001187983 */ /* 0x000ee20000300800 */
[----:B------:R-:W-:Y:S02]  /*2e450*/  PRMT R7, R25, 0x3340, R1 ;  /* 0x0000334019077816 */ /* 0x000fe40000000001 */
[----:B------:R-:W-:Y:S01]  /*2e460*/  PRMT R16, R27, 0x3340, R26 ;  /* 0x000033401b107816 */ /* 0x000fe2000000001a */
[----:B------:R-:W4:Y:S01]  /*2e470*/  LDL.LU R6, [R1+0xeec] ;  /* 0x000eec0001067983 */ /* 0x000f220000300800 */
[----:B--2---:R-:W-:Y:S02]  /*2e480*/  PRMT R21, R8, 0x3340, R21 ;  /* 0x0000334008157816 */ /* 0x004fe40000000015 */
[----:B------:R-:W-:Y:S01]  /*2e490*/  PRMT R8, R14, 0x5410, R4 ;  /* 0x000054100e087816 */ /* 0x000fe20000000004 */
[----:B------:R-:W2:Y:S04]  /*2e4a0*/  LDL.LU R18, [R1+0xee8] ;  /* 0x000ee80001127983 */ /* 0x000ea80000300800 */
[----:B------:R-:W5:Y:S01]  /*2e4b0*/  LDL.LU R4, [R1+0x38] ;  /* 0x0000380001047983 */ /* 0x000f620000300800 */
[----:B------:R-:W-:-:S03]  /*2e4c0*/  PRMT R11, R11, 0x3340, R1 ;  /* 0x000033400b0b7816 */ /* 0x000fc60000000001 */
[----:B------:R-:W2:Y:S04]  /*2e4d0*/  LDL.LU R14, [R1+0x8] ;  /* 0x00000800010e7983 */ /* 0x000ea80000300800 */
[----:B------:R0:W-:Y:S02]  /*2e4e0*/  STL [R1+0xa8], R8 ;  /* 0x0000a80801007387 */ /* 0x0001e40000100800 */
[----:B0-----:R-:W-:Y:S02]  /*2e4f0*/  PRMT R8, R16, 0x5410, R7 ;  /* 0x0000541010087816 */ /* 0x001fe40000000007 */
[----:B------:R-:W2:Y:S04]  /*2e500*/  LDL.LU R7, [R1+0x34] ;  /* 0x0000340001077983 */ /* 0x000ea80000300800 */
[----:B------:R-:W3:Y:S04]  /*2e510*/  LDL.LU R16, [R1+0x2c] ;  /* 0x00002c0001107983 */ /* 0x000ee80000300800 */
[----:B------:R0:W-:Y:S02]  /*2e520*/  STL [R1+0x8c], R8 ;  /* 0x00008c0801007387 */ /* 0x0001e40000100800 */
[----:B0-----:R-:W-:-:S02]  /*2e530*/  PRMT R8, R20, 0x5410, R11 ;  /* 0x0000541014087816 */ /* 0x001fc4000000000b */
[----:B------:R-:W4:Y:S01]  /*2e540*/  LDL.LU R11, [R1+0x30] ;  /* 0x00003000010b7983 */ /* 0x000f220000300800 */
[----:B------:R-:W-:-:S03]  /*2e550*/  PRMT R12, R0, 0x3340, R1 ;  /* 0x00003340000c7816 */ /* 0x000fc60000000001 */
[----:B------:R-:W4:Y:S01]  /*2e560*/  LDL.LU R20, [R1+0x50] ;  /* 0x0000500001147983 */ /* 0x000f220000300800 */
[----:B------:R-:W-:-:S03]  /*2e570*/  PRMT R12, R21, 0x5410, R12 ;  /* 0x00005410150c7816 */ /* 0x000fc6000000000c */
[----:B------:R0:W-:Y:S04]  /*2e580*/  STL [R1+0xea0], R8 ;  /* 0x000ea00801007387 */ /* 0x0001e80000100800 */
[----:B0-----:R-:W4:Y:S04]  /*2e590*/  LDL.LU R8, [R1+0x18] ;  /* 0x0000180001087983 */ /* 0x001f280000300800 */
[----:B------:R3:W-:Y:S01]  /*2e5a0*/  STL [R1+0x84], R12 ;  /* 0x0000840c01007387 */ /* 0x0007e20000100800 */
[----:B-----5:R-:W-:-:S04]  /*2e5b0*/  SHF.R.U32.HI R4, RZ, 0x8, R4 ;  /* 0x00000008ff047819 */ /* 0x020fc80000011604 */
[----:B------:R-:W-:Y:S02]  /*2e5c0*/  LOP3.LUT R4, R4, 0xffff, RZ, 0xc0, !PT ;  /* 0x0000ffff04047812 */ /* 0x000fe400078ec0ff */
[----:B--2---:R-:W-:-:S04]  /*2e5d0*/  SHF.R.U32.HI R7, RZ, 0x8, R7 ;  /* 0x00000008ff077819 */ /* 0x004fc80000011607 */
[----:B------:R-:W-:Y:S02]  /*2e5e0*/  LOP3.LUT R7, R7, 0xffff, RZ, 0xc0, !PT ;  /* 0x0000ffff07077812 */ /* 0x000fe400078ec0ff */
[----:B---3--:R-:W-:Y:S02]  /*2e5f0*/  SHF.R.U32.HI R12, RZ, 0x8, R16 ;  /* 0x00000008ff0c7819 */ /* 0x008fe40000011610 */
[----:B------:R-:W-:Y:S02]  /*2e600*/  PRMT R21, R4, 0x3340, R7 ;  /* 0x0000334004157816 */ /* 0x000fe40000000007 */
[----:B------:R-:W-:Y:S01]  /*2e610*/  SHF.R.U32.HI R16, RZ, 0x8, R22 ;  /* 0x00000008ff107819 */ /* 0x000fe20000011616 */
[----:B------:R-:W2:Y:S04]  /*2e620*/  LDL.LU R7, [R1+0x4c] ;  /* 0x00004c0001077983 */ /* 0x000ea80000300800 */
[----:B------:R-:W3:Y:S01]  /*2e630*/  LDL.LU R4, [R1+0x1c] ;  /* 0x00001c0001047983 */ /* 0x000ee20000300800 */
[----:B----4-:R-:W-:-:S04]  /*2e640*/  SHF.R.U32.HI R11, RZ, 0x8, R11 ;  /* 0x00000008ff0b7819 */ /* 0x010fc8000001160b */
[----:B------:R-:W-:Y:S01]  /*2e650*/  LOP3.LUT R11, R11, 0xffff, RZ, 0xc0, !PT ;  /* 0x0000ffff0b0b7812 */ /* 0x000fe200078ec0ff */
[----:B------:R-:W-:Y:S03]  /*2e660*/  STL [R1+0x38], R21 ;  /* 0x0000381501007387 */ /* 0x000fe60000100800 */
[----:B------:R-:W-:Y:S02]  /*2e670*/  PRMT R22, R11, 0x3340, R1 ;  /* 0x000033400b167816 */ /* 0x000fe40000000001 */
[----:B------:R-:W4:Y:S04]  /*2e680*/  LDL.LU R11, [R1+0x54] ;  /* 0x00005400010b7983 */ /* 0x000f280000300800 */
[----:B------:R0:W-:Y:S04]  /*2e690*/  STL [R1+0xed4], R22 ;  /* 0x000ed41601007387 */ /* 0x0001e80000100800 */
[----:B0-----:R-:W5:Y:S01]  /*2e6a0*/  LDL.LU R22, [R1+0x58] ;  /* 0x0000580001167983 */ /* 0x001f620000300800 */
[----:B------:R-:W-:-:S02]  /*2e6b0*/  SHF.R.U32.HI R14, RZ, 0x8, R14 ;  /* 0x00000008ff0e7819 */ /* 0x000fc4000001160e */
[----:B------:R-:W-:Y:S02]  /*2e6c0*/  LOP3.LUT R16, R16, 0xffff, RZ, 0xc0, !PT ;  /* 0x0000ffff10107812 */ /* 0x000fe400078ec0ff */
[----:B------:R-:W-:Y:S02]  /*2e6d0*/  LOP3.LUT R14, R14, 0xffff, RZ, 0xc0, !PT ;  /* 0x0000ffff0e0e7812 */ /* 0x000fe400078ec0ff */
[----:B------:R-:W-:Y:S02]  /*2e6e0*/  LOP3.LUT R12, R12, 0xffff, RZ, 0xc0, !PT ;  /* 0x0000ffff0c0c7812 */ /* 0x000fe400078ec0ff */
[----:B------:R-:W-:Y:S02]  /*2e6f0*/  PRMT R21, R16, 0x3340, R1 ;  /* 0x0000334010157816 */ /* 0x000fe40000000001 */
[----:B------:R-:W-:-:S03]  /*2e700*/  PRMT R12, R12, 0x3340, R14 ;  /* 0x000033400c0c7816 */ /* 0x000fc6000000000e */
[----:B------:R0:W-:Y:S04]  /*2e710*/  STL [R1+0xecc], R21 ;  /* 0x000ecc1501007387 */ /* 0x0001e80000100800 */
[----:B------:R4:W-:Y:S04]  /*2e720*/  STL [R1+0x40], R12 ;  /* 0x0000400c01007387 */ /* 0x0009e80000100800 */
[----:B------:R-:W3:Y:S04]  /*2e730*/  LDL.LU R16, [R1+0x68] ;  /* 0x0000680001107983 */ /* 0x000ee80000300800 */
[----:B0-----:R-:W3:Y:S01]  /*2e740*/  LDL.LU R21, [R1+0x64] ;  /* 0x0000640001157983 */ /* 0x001ee20000300800 */
[----:B----4-:R-:W-:-:S02]  /*2e750*/  SHF.R.U32.HI R12, RZ, 0x8, R11 ;  /* 0x00000008ff0c7819 */ /* 0x010fc4000001160b */
[----:B------:R-:W-:Y:S02]  /*2e760*/  SHF.R.U32.HI R11, RZ, 0x8, R8 ;  /* 0x00000008ff0b7819 */ /* 0x000fe40000011608 */
[----:B-----5:R-:W-:Y:S02]  /*2e770*/  SHF.R.U32.HI R14, RZ, 0x8, R22 ;  /* 0x00000008ff0e7819 */ /* 0x020fe40000011616 */
[----:B------:R-:W4:Y:S04]  /*2e780*/  LDL.LU R22, [R1+0x60] ;  /* 0x0000600001167983 */ /* 0x000f280000300800 */
[----:B------:R-:W5:Y:S01]  /*2e790*/  LDL.LU R8, [R1+0x5c] ;  /* 0x00005c0001087983 */ /* 0x000f620000300800 */
[----:B------:R-:W-:Y:S02]  /*2e7a0*/  SHF.R.U32.HI R20, RZ, 0x8, R20 ;  /* 0x00000008ff147819 */ /* 0x000fe40000011614 */
[----:B--2---:R-:W-:-:S02]  /*2e7b0*/  SHF.R.U32.HI R7, RZ, 0x8, R7 ;  /* 0x00000008ff077819 */ /* 0x004fc40000011607 */
[----:B---3--:R-:W-:Y:S02]  /*2e7c0*/  SHF.R.U32.HI R4, RZ, 0x8, R4 ;  /* 0x00000008ff047819 */ /* 0x008fe40000011604 */
[----:B------:R-:W-:Y:S02]  /*2e7d0*/  LOP3.LUT R20, R20, 0xffff, RZ, 0xc0, !PT ;  /* 0x0000ffff14147812 */ /* 0x000fe400078ec0ff */
[----:B------:R-:W-:Y:S02]  /*2e7e0*/  LOP3.LUT R12, R12, 0xffff, RZ, 0xc0, !PT ;  /* 0x0000ffff0c0c7812 */ /* 0x000fe400078ec0ff */
[----:B------:R-:W-:Y:S02]  /*2e7f0*/  LOP3.LUT R14, R14, 0xffff, RZ, 0xc0, !PT ;  /* 0x0000ffff0e0e7812 */ /* 0x000fe400078ec0ff */
[----:B------:R-:W-:Y:S02]  /*2e800*/  LOP3.LUT R11, R11, 0xffff, RZ, 0xc0, !PT ;  /* 0x0000ffff0b0b7812 */ /* 0x000fe400078ec0ff */
[----:B------:R-:W-:-:S02]  /*2e810*/  LOP3.LUT R4, R4, 0xffff, RZ, 0xc0, !PT ;  /* 0x0000ffff04047812 */ /* 0x000fc400078ec0ff */
[----:B------:R-:W-:Y:S02]  /*2e820*/  LOP3.LUT R7, R7, 0xffff, RZ, 0xc0, !PT ;  /* 0x0000ffff07077812 */ /* 0x000fe400078ec0ff */
[--C-:B------:R-:W-:Y:S02]  /*2e830*/  PRMT R20, R20, 0x3340, R1.reuse ;  /* 0x0000334014147816 */ /* 0x100fe40000000001 */
[----:B------:R-:W-:Y:S02]  /*2e840*/  PRMT R12, R14, 0x3340, R12 ;  /* 0x000033400e0c7816 */ /* 0x000fe4000000000c */
[----:B------:R-:W-:Y:S02]  /*2e850*/  PRMT R11, R11, 0x3340, R1 ;  /* 0x000033400b0b7816 */ /* 0x000fe40000000001 */
[----:B------:R-:W-:Y:S01]  /*2e860*/  PRMT R4, R7, 0x3340, R4 ;  /* 0x0000334007047816 */ /* 0x000fe20000000004 */
[----:B------:R-:W-:Y:S01]  /*2e870*/  STL [R1+0xec8], R20 ;  /* 0x000ec81401007387 */ /* 0x000fe20000100800 */
[----:B------:R-:W-:-:S02]  /*2e880*/  SHF.R.U32.HI R18, RZ, 0x8, R18 ;  /* 0x00000008ff127819 */ /* 0x000fc40000011612 */
[----:B------:R-:W-:Y:S01]  /*2e890*/  SHF.R.U32.HI R29, RZ, 0x8, R29 ;  /* 0x00000008ff1d7819 */ /* 0x000fe2000001161d */
[----:B------:R-:W-:Y:S01]  /*2e8a0*/  STL [R1+0x44], R12 ;  /* 0x0000440c01007387 */ /* 0x000fe20000100800 */
[----:B------:R-:W-:Y:S02]  /*2e8b0*/  SHF.R.U32.HI R17, RZ, 0x8, R17 ;  /* 0x00000008ff117819 */ /* 0x000fe40000011611 */
[----:B------:R-:W-:Y:S02]  /*2e8c0*/  SHF.R.U32.HI R10, RZ, 0x8, R10 ;  /* 0x00000008ff0a7819 */ /* 0x000fe4000001160a */
[----:B------:R-:W-:Y:S01]  /*2e8d0*/  SHF.R.U32.HI R9, RZ, 0x8, R9 ;  /* 0x00000008ff097819 */ /* 0x000fe20000011609 */
[----:B------:R-:W-:Y:S01]  /*2e8e0*/  STL [R1+0xec4], R11 ;  /* 0x000ec40b01007387 */ /* 0x000fe20000100800 */
[----:B------:R-:W-:Y:S02]  /*2e8f0*/  SHF.R.U32.HI R6, RZ, 0x8, R6 ;  /* 0x00000008ff067819 */ /* 0x000fe40000011606 */
[----:B------:R-:W-:Y:S01]  /*2e900*/  LOP3.LUT R18, R18, 0xffff, RZ, 0xc0, !PT ;  /* 0x0000ffff12127812 */ /* 0x000fe200078ec0ff */
[----:B------:R0:W-:Y:S01]  /*2e910*/  STL [R1+0x48], R4 ;  /* 0x0000480401007387 */ /* 0x0001e20000100800 */
[----:B------:R-:W-:-:S02]  /*2e920*/  LOP3.LUT R17, R17, 0xffff, RZ, 0xc0, !PT ;  /* 0x0000ffff11117812 */ /* 0x000fc400078ec0ff */
[----:B------:R-:W-:Y:S02]  /*2e930*/  LOP3.LUT R29, R29, 0xffff, RZ, 0xc0, !PT ;  /* 0x0000ffff1d1d7812 */ /* 0x000fe400078ec0ff */
[----:B------:R-:W-:Y:S02]  /*2e940*/  LOP3.LUT R9, R9, 0xffff, RZ, 0xc0, !PT ;  /* 0x0000ffff09097812 */ /* 0x000fe400078ec0ff */
[----:B------:R-:W-:Y:S02]  /*2e950*/  LOP3.LUT R6, R6, 0xffff, RZ, 0xc0, !PT ;  /* 0x0000ffff06067812 */ /* 0x000fe400078ec0ff */
[----:B------:R-:W-:Y:S02]  /*2e960*/  SHF.R.U32.HI R16, RZ, 0x8, R16 ;  /* 0x00000008ff107819 */ /* 0x000fe40000011610 */
[----:B0-----:R-:W-:Y:S02]  /*2e970*/  LOP3.LUT R4, R10, 0xffff, RZ, 0xc0, !PT ;  /* 0x0000ffff0a047812 */ /* 0x001fe400078ec0ff */
[----:B------:R-:W-:-:S02]  /*2e980*/  SHF.R.U32.HI R14, RZ, 0x8, R21 ;  /* 0x00000008ff0e7819 */ /* 0x000fc40000011615 */
[----:B------:R-:W-:Y:S02]  /*2e990*/  PRMT R10, R18, 0x3340, R1 ;  /* 0x00003340120a7816 */ /* 0x000fe40000000001 */
[----:B------:R-:W-:Y:S02]  /*2e9a0*/  PRMT R7, R29, 0x3340, R17 ;  /* 0x000033401d077816 */ /* 0x000fe40000000011 */
[----:B------:R-:W-:Y:S02]  /*2e9b0*/  PRMT R4, R4, 0x3340, R9 ;  /* 0x0000334004047816 */ /* 0x000fe40000000009 */
[----:B------:R-:W-:Y:S02]  /*2e9c0*/  PRMT R9, R6, 0x3340, R1 ;  /* 0x0000334006097816 */ /* 0x000fe40000000001 */
[----:B------:R-:W-:Y:S02]  /*2e9d0*/  LOP3.LUT R14, R14, 0xffff, RZ, 0xc0, !PT ;  /* 0x0000ffff0e0e7812 */ /* 0x000fe400078ec0ff */
[----:B------:R-:W-:Y:S01]  /*2e9e0*/  LOP3.LUT R16, R16, 0xffff, RZ, 0xc0, !PT ;  /* 0x0000ffff10107812 */ /* 0x000fe200078ec0ff */
[----:B------:R-:W-:Y:S04]  /*2e9f0*/  STL [R1+0xec0], R10 ;  /* 0x000ec00a01007387 */ /* 0x000fe80000100800 */
[----:B------:R4:W-:Y:S04]  /*2ea00*/  STL [R1+0x20], R7 ;  /* 0x0000200701007387 */ /* 0x0009e80000100800 */
[----:B------:R-:W-:Y:S04]  /*2ea10*/  STL [R1+0xebc], R9 ;  /* 0x000ebc0901007387 */ /* 0x000fe80000100800 */
[----:B------:R-:W-:Y:S04]  /*2ea20*/  STL [R1+0x24], R4 ;  /* 0x0000240401007387 */ /* 0x000fe80000100800 */
[----:B------:R-:W2:Y:S04]  /*2ea30*/  LDL.LU R18, [R1+0x80] ;  /* 0x0000800001127983 */ /* 0x000ea80000300800 */
[----:B------:R-:W3:Y:S01]  /*2ea40*/  LDL.LU R11, [R1+0x7c] ;  /* 0x00007c00010b7983 */ /* 0x000ee20000300800 */
[----:B-----5:R-:W-:-:S02]  /*2ea50*/  SHF.R.U32.HI R12, RZ, 0x8, R8 ;  /* 0x00000008ff0c7819 */ /* 0x020fc40000011608 */
[----:B------:R-:W-:-:S05]  /*2ea60*/  PRMT R8, R16, 0x3340, R14 ;  /* 0x0000334010087816 */ /* 0x000fca000000000e */
[----:B------:R0:W-:Y:S04]  /*2ea70*/  STL [R1+0x1c], R8 ;  /* 0x00001c0801007387 */ /* 0x0001e80000100800 */
[----:B------:R-:W5:Y:S01]  /*2ea80*/  LDL.LU R20, [R1+0x78] ;  /* 0x0000780001147983 */ /* 0x000f620000300800 */
[----:B----4-:R-:W-:-:S03]  /*2ea90*/  SHF.R.U32.HI R7, RZ, 0x8, R22 ;  /* 0x00000008ff077819 */ /* 0x010fc60000011616 */
[----:B------:R-:W4:Y:S04]  /*2eaa0*/  LDL.LU R21, [R1+0x74] ;  /* 0x0000740001157983 */ /* 0x000f280000300800 */
[----:B------:R-:W4:Y:S04]  /*2eab0*/  LDL.LU R22, [R1+0x70] ;  /* 0x0000700001167983 */ /* 0x000f280000300800 */
[----:B0-----:R-:W4:Y:S01]  /*2eac0*/  LDL.LU R8, [R1+0x6c] ;  /* 0x00006c0001087983 */ /* 0x001f220000300800 */
[----:B------:R-:W-:Y:S02]  /*2ead0*/  SHF.R.U32.HI R4, RZ, 0x8, R23 ;  /* 0x00000008ff047819 */ /* 0x000fe40000011617 */
[----:B------:R-:W-:-:S02]  /*2eae0*/  SHF.R.U32.HI R6, RZ, 0x8, R24 ;  /* 0x00000008ff067819 */ /* 0x000fc40000011618 */
[----:B------:R-:W-:Y:S02]  /*2eaf0*/  LOP3.LUT R7, R7, 0xffff, RZ, 0xc0, !PT ;  /* 0x0000ffff07077812 */ /* 0x000fe400078ec0ff */
[----:B------:R-:W-:Y:S02]  /*2eb00*/  SHF.R.U32.HI R3, RZ, 0x8, R3 ;  /* 0x00000008ff037819 */ /* 0x000fe40000011603 */
[----:B------:R-:W-:Y:S02]  /*2eb10*/  SHF.R.U32.HI R5, RZ, 0x8, R5 ;  /* 0x00000008ff057819 */ /* 0x000fe40000011605 */
[----:B------:R-:W-:Y:S02]  /*2eb20*/  SHF.R.U32.HI R13, RZ, 0x8, R13 ;  /* 0x00000008ff0d7819 */ /* 0x000fe4000001160d */
[----:B------:R-:W-:Y:S02]  /*2eb30*/  LOP3.LUT R4, R4, 0xffff, RZ, 0xc0, !PT ;  /* 0x0000ffff04047812 */ /* 0x000fe400078ec0ff */
[----:B------:R-:W-:-:S02]  /*2eb40*/  LOP3.LUT R12, R12, 0xffff, RZ, 0xc0, !PT ;  /* 0x0000ffff0c0c7812 */ /* 0x000fc400078ec0ff */
[----:B------:R-:W-:Y:S02]  /*2eb50*/  LOP3.LUT R6, R6, 0xffff, RZ, 0xc0, !PT ;  /* 0x0000ffff06067812 */ /* 0x000fe400078ec0ff */
[--C-:B------:R-:W-:Y:S02]  /*2eb60*/  PRMT R7, R7, 0x3340, R1.reuse ;  /* 0x0000334007077816 */ /* 0x100fe40000000001 */
[----:B------:R-:W-:Y:S02]  /*2eb70*/  LOP3.LUT R5, R5, 0xffff, RZ, 0xc0, !PT ;  /* 0x0000ffff05057812 */ /* 0x000fe400078ec0ff */
[----:B------:R-:W-:Y:S02]  /*2eb80*/  LOP3.LUT R3, R3, 0xffff, RZ, 0xc0, !PT ;  /* 0x0000ffff03037812 */ /* 0x000fe400078ec0ff */
[----:B------:R-:W-:Y:S02]  /*2eb90*/  LOP3.LUT R13, R13, 0xffff, RZ, 0xc0, !PT ;  /* 0x0000ffff0d0d7812 */ /* 0x000fe400078ec0ff */
[----:B------:R-:W-:Y:S01]  /*2eba0*/  PRMT R4, R12, 0x3340, R4 ;  /* 0x000033400c047816 */ /* 0x000fe20000000004 */
[----:B------:R-:W-:Y:S01]  /*2ebb0*/  STL [R1+0xeb8], R7 ;  /* 0x000eb80701007387 */ /* 0x000fe20000100800 */
[----:B------:R-:W-:-:S02]  /*2ebc0*/  PRMT R6, R6, 0x3340, R1 ;  /* 0x0000334006067816 */ /* 0x000fc40000000001 */
[----:B------:R-:W-:Y:S01]  /*2ebd0*/  PRMT R3, R3, 0x3340, R5 ;  /* 0x0000334003037816 */ /* 0x000fe20000000005 */
[----:B------:R-:W4:Y:S01]  /*2ebe0*/  LDL.LU R29, [R1+0x3c] ;  /* 0x00003c00011d7983 */ /* 0x000f220000300800 */
[----:B------:R-:W-:Y:S02]  /*2ebf0*/  PRMT R5, R13, 0x3340, R1 ;  /* 0x000033400d057816 */ /* 0x000fe40000000001 */
[----:B------:R-:W-:Y:S01]  /*2ec00*/  SHF.R.U32.HI R15, RZ, 0x8, R15 ;  /* 0x00000008ff0f7819 */ /* 0x000fe2000001160f */
[----:B------:R-:W4:Y:S01]  /*2ec10*/  LDL.LU R17, [R1+0x28] ;  /* 0x0000280001117983 */ /* 0x000f220000300800 */
[----:B------:R-:W-:-:S03]  /*2ec20*/  SHF.R.U32.HI R19, RZ, 0x8, R19 ;  /* 0x00000008ff137819 */ /* 0x000fc60000011613 */
[----:B------:R0:W-:Y:S01]  /*2ec30*/  STL [R1+0x18], R4 ;  /* 0x0000180401007387 */ /* 0x0001e20000100800 */
[----:B------:R-:W-:-:S03]  /*2ec40*/  SHF.R.U32.HI R2, RZ, 0x8, R2 ;  /* 0x00000008ff027819 */ /* 0x000fc60000011602 */
[----:B------:R-:W-:Y:S04]  /*2ec50*/  STL [R1+0xeb4], R6 ;  /* 0x000eb40601007387 */ /* 0x000fe80000100800 */
[----:B------:R-:W-:Y:S01]  /*2ec60*/  STL [R1+0xeb0], R5 ;  /* 0x000eb00501007387 */ /* 0x000fe20000100800 */
[----:B0-----:R-:W-:-:S03]  /*2ec70*/  LOP3.LUT R4, R15, 0xffff, RZ, 0xc0, !PT ;  /* 0x0000ffff0f047812 */ /* 0x001fc600078ec0ff */
[----:B------:R-:W-:Y:S01]  /*2ec80*/  STL [R1+0x10], R3 ;  /* 0x0000100301007387 */ /* 0x000fe20000100800 */
[----:B------:R-:W-:Y:S02]  /*2ec90*/  LOP3.LUT R2, R2, 0xffff, RZ, 0xc0, !PT ;  /* 0x0000ffff02027812 */ /* 0x000fe400078ec0ff */
[----:B------:R-:W-:Y:S02]  /*2eca0*/  LOP3.LUT R19, R19, 0xffff, RZ, 0xc0, !PT ;  /* 0x0000ffff13137812 */ /* 0x000fe400078ec0ff */
[----:B------:R-:W-:Y:S02]  /*2ecb0*/  PRMT R4, R4, 0x3340, R1 ;  /* 0x0000334004047816 */ /* 0x000fe40000000001 */
[----:B--2---:R-:W-:Y:S02]  /*2ecc0*/  SHF.R.U32.HI R15, RZ, 0x8, R18 ;  /* 0x00000008ff0f7819 */ /* 0x004fe40000011612 */
[----:B---3--:R-:W-:Y:S02]  /*2ecd0*/  SHF.R.U32.HI R14, RZ, 0x8, R11 ;  /* 0x00000008ff0e7819 */ /* 0x008fe4000001160b */
[----:B------:R-:W-:-:S02]  /*2ece0*/  LOP3.LUT R15, R15, 0xffff, RZ, 0xc0, !PT ;  /* 0x0000ffff0f0f7812 */ /* 0x000fc400078ec0ff */
[----:B------:R-:W-:Y:S02]  /*2ecf0*/  LOP3.LUT R14, R14, 0xffff, RZ, 0xc0, !PT ;  /* 0x0000ffff0e0e7812 */ /* 0x000fe400078ec0ff */
[----:B------:R-:W-:Y:S01]  /*2ed00*/  PRMT R2, R19, 0x3340, R2 ;  /* 0x0000334013027816 */ /* 0x000fe20000000002 */
[----:B------:R0:W-:Y:S04]  /*2ed10*/  STL [R1+0xed8], R4 ;  /* 0x000ed80401007387 */ /* 0x0001e80000100800 */
[----:B------:R-:W-:Y:S04]  /*2ed20*/  STL [R1+0xc], R2 ;  /* 0x00000c0201007387 */ /* 0x000fe80000100800 */
[----:B------:R-:W2:Y:S01]  /*2ed30*/  LDL.LU R11, [R1+0xa4] ;  /* 0x0000a400010b7983 */ /* 0x000ea20000300800 */
[----:B0-----:R-:W-:-:S02]  /*2ed40*/  PRMT R4, R15, 0x3340, R14 ;  /* 0x000033400f047816 */ /* 0x001fc4000000000e */
[----:B-----5:R-:W-:-:S04]  /*2ed50*/  SHF.R.U32.HI R3, RZ, 0x8, R20 ;  /* 0x00000008ff037819 */ /* 0x020fc80000011614 */
[----:B------:R-:W-:Y:S02]  /*2ed60*/  LOP3.LUT R3, R3, 0xffff, RZ, 0xc0, !PT ;  /* 0x0000ffff03037812 */ /* 0x000fe400078ec0ff */
[----:B----4-:R-:W-:Y:S02]  /*2ed70*/  SHF.R.U32.HI R13, RZ, 0x8, R21 ;  /* 0x00000008ff0d7819 */ /* 0x010fe40000011615 */
[----:B------:R-:W-:Y:S02]  /*2ed80*/  SHF.R.U32.HI R12, RZ, 0x8, R22 ;  /* 0x00000008ff0c7819 */ /* 0x000fe40000011616 */
[----:B------:R-:W-:Y:S02]  /*2ed90*/  PRMT R3, R3, 0x3340, R1 ;  /* 0x0000334003037816 */ /* 0x000fe40000000001 */
[----:B------:R-:W-:Y:S02]  /*2eda0*/  LOP3.LUT R12, R12, 0xffff, RZ, 0xc0, !PT ;  /* 0x0000ffff0c0c7812 */ /* 0x000fe400078ec0ff */
[----:B------:R-:W-:Y:S01]  /*2edb0*/  LOP3.LUT R13, R13, 0xffff, RZ, 0xc0, !PT ;  /* 0x0000ffff0d0d7812 */ /* 0x000fe200078ec0ff */
[----:B------:R0:W-:Y:S04]  /*2edc0*/  STL [R1+0xeac], R3 ;  /* 0x000eac0301007387 */ /* 0x0001e80000100800 */
[----:B------:R-:W-:Y:S04]  /*2edd0*/  STL [R1+0x8], R4 ;  /* 0x0000080401007387 */ /* 0x000fe80000100800 */
[----:B------:R-:W3:Y:S01]  /*2ede0*/  LDL.LU R20, [R1+0xa0] ;  /* 0x0000a00001147983 */ /* 0x000ee20000300800 */
[----:B0-----:R-:W-:-:S03]  /*2edf0*/  PRMT R3, R13, 0x3340, R12 ;  /* 0x000033400d037816 */ /* 0x001fc6000000000c */
[----:B------:R-:W4:Y:S01]  /*2ee00*/  LDL.LU R22, [R1+0x9c] ;  /* 0x00009c0001167983 */ /* 0x000f220000300800 */
[----:B------:R-:W-:-:S03]  /*2ee10*/  SHF.R.U32.HI R2, RZ, 0x8, R8 ;  /* 0x00000008ff027819 */ /* 0x000fc60000011608 */
[----:B------:R-:W-:Y:S04]  /*2ee20*/  STL [R1+0x4], R3 ;  /* 0x0000040301007387 */ /* 0x000fe80000100800 */
[----:B------:R-:W5:Y:S04]  /*2ee30*/  LDL.LU R21, [R1+0x98] ;  /* 0x0000980001157983 */ /* 0x000f680000300800 */
[----:B------:R-:W5:Y:S01]  /*2ee40*/  LDL.LU R8, [R1+0x94] ;  /* 0x0000940001087983 */ /* 0x000f620000300800 */
[----:B------:R-:W-:Y:S02]  /*2ee50*/  LOP3.LUT R2, R2, 0xffff, RZ, 0xc0, !PT ;  /* 0x0000ffff02027812 */ /* 0x000fe400078ec0ff */
[----:B------:R-:W-:-:S02]  /*2ee60*/  SHF.R.U32.HI R23, RZ, 0x8, R28 ;  /* 0x00000008ff177819 */ /* 0x000fc4000001161c */
[----:B------:R-:W-:Y:S02]  /*2ee70*/  SHF.R.U32.HI R14, RZ, 0x8, R29 ;  /* 0x00000008ff0e7819 */ /* 0x000fe4000001161d */
[----:B------:R-:W-:Y:S02]  /*2ee80*/  SHF.R.U32.HI R12, RZ, 0x8, R27 ;  /* 0x00000008ff0c7819 */ /* 0x000fe4000001161b */
[----:B------:R-:W-:Y:S02]  /*2ee90*/  SHF.R.U32.HI R13, RZ, 0x8, R17 ;  /* 0x00000008ff0d7819 */ /* 0x000fe40000011611 */
[----:B------:R-:W-:Y:S02]  /*2eea0*/  SHF.R.U32.HI R24, RZ, 0x8, R26 ;  /* 0x00000008ff187819 */ /* 0x000fe4000001161a */
[----:B------:R-:W-:Y:S02]  /*2eeb0*/  PRMT R2, R2, 0x3340, R1 ;  /* 0x0000334002027816 */ /* 0x000fe40000000001 */
[----:B------:R-:W-:-:S02]  /*2eec0*/  SHF.R.U32.HI R25, RZ, 0x8, R25 ;  /* 0x00000008ff197819 */ /* 0x000fc40000011619 */
[----:B------:R-:W-:Y:S02]  /*2eed0*/  LOP3.LUT R23, R23, 0xffff, RZ, 0xc0, !PT ;  /* 0x0000ffff17177812 */ /* 0x000fe400078ec0ff */
[----:B------:R-:W-:Y:S02]  /*2eee0*/  LOP3.LUT R13, R13, 0xffff, RZ, 0xc0, !PT ;  /* 0x0000ffff0d0d7812 */ /* 0x000fe400078ec0ff */
[----:B------:R-:W-:Y:S02]  /*2eef0*/  LOP3.LUT R14, R14, 0xffff, RZ, 0xc0, !PT ;  /* 0x0000ffff0e0e7812 */ /* 0x000fe400078ec0ff */
[----:B------:R-:W-:Y:S02]  /*2ef00*/  LOP3.LUT R24, R24, 0xffff, RZ, 0xc0, !PT ;  /* 0x0000ffff18187812 */ /* 0x000fe400078ec0ff */
[----:B------:R-:W-:Y:S01]  /*2ef10*/  LOP3.LUT R12, R12, 0xffff, RZ, 0xc0, !PT ;  /* 0x0000ffff0c0c7812 */ /* 0x000fe200078ec0ff */
[----:B------:R0:W-:Y:S01]  /*2ef20*/  STL [R1+0xea8], R2 ;  /* 0x000ea80201007387 */ /* 0x0001e20000100800 */
[----:B------:R-:W-:-:S02]  /*2ef30*/  LOP3.LUT R25, R25, 0xffff, RZ, 0xc0, !PT ;  /* 0x0000ffff19197812 */ /* 0x000fc400078ec0ff */
[--C-:B------:R-:W-:Y:S02]  /*2ef40*/  PRMT R23, R23, 0x3340, R1.reuse ;  /* 0x0000334017177816 */ /* 0x100fe40000000001 */
[----:B------:R-:W-:Y:S02]  /*2ef50*/  PRMT R24, R12, 0x3340, R24 ;  /* 0x000033400c187816 */ /* 0x000fe40000000018 */
[----:B------:R-:W-:Y:S02]  /*2ef60*/  PRMT R25, R25, 0x3340, R1 ;  /* 0x0000334019197816 */ /* 0x000fe40000000001 */
[----:B0-----:R-:W-:Y:S01]  /*2ef70*/  PRMT R2, R14, 0x3340, R13 ;  /* 0x000033400e027816 */ /* 0x001fe2000000000d */
[----:B------:R-:W-:Y:S04]  /*2ef80*/  STL [R1+0xea4], R23 ;  /* 0x000ea41701007387 */ /* 0x000fe80000100800 */
[----:B------:R0:W-:Y:S04]  /*2ef90*/  STL [R1], R2 ;  /* 0x0000000201007387 */ /* 0x0001e80000100800 */
[----:B------:R-:W-:Y:S04]  /*2efa0*/  STL [R1+0xedc], R24 ;  /* 0x000edc1801007387 */ /* 0x000fe80000100800 */
[----:B------:R0:W-:Y:S01]  /*2efb0*/  STL [R1+0xee0], R25 ;  /* 0x000ee01901007387 */ /* 0x0001e20000100800 */
[----:B--2---:R-:W-:-:S03]  /*2efc0*/  SHF.R.U32.HI R13, RZ, 0x8, R11 ;  /* 0x00000008ff0d7819 */ /* 0x004fc6000001160b */
[----:B------:R-:W2:Y:S04]  /*2efd0*/  LDL.LU R7, [R1+0x1e4] ;  /* 0x0001e40001077983 */ /* 0x000ea80000300800 */
[----:B------:R-:W0:Y:S01]  /*2efe0*/  LDL.LU R9, [R1+0x1e0] ;  /* 0x0001e00001097983 */ /* 0x000e220000300800 */
[----:B------:R-:W-:-:S03]  /*2eff0*/  SHF.R.U32.HI R29, RZ, 0x8, R0 ;  /* 0x00000008ff1d7819 */ /* 0x000fc60000011600 */
[----:B------:R-:W2:Y:S04]  /*2f000*/  LDL.LU R10, [R1+0xf8] ;  /* 0x0000f800010a7983 */ /* 0x000ea80000300800 */
[----:B------:R-:W2:Y:S01]  /*2f010*/  LDL.LU R11, [R1+0xf0] ;  /* 0x0000f000010b7983 */ /* 0x000ea20000300800 */
[----:B---3--:R-:W-:-:S03]  /*2f020*/  SHF.R.U32.HI R26, RZ, 0x8, R20 ;  /* 0x00000008ff1a7819 */ /* 0x008fc60000011614 */
[----:B------:R-:W3:Y:S01]  /*2f030*/  LDL.LU R20, [R1+0xd8] ;  /* 0x0000d80001147983 */ /* 0x000ee20000300800 */
[----:B----4-:R-:W-:-:S03]  /*2f040*/  SHF.R.U32.HI R27, RZ, 0x8, R22 ;  /* 0x00000008ff1b7819 */ /* 0x010fc60000011616 */
[----:B------:R-:W4:Y:S04]  /*2f050*/  LDL.LU R22, [R1+0xcc] ;  /* 0x0000cc0001167983 */ /* 0x000f280000300800 */
[----:B------:R-:W4:Y:S01]  /*2f060*/  LDL.LU R0, [R1+0xee4] ;  /* 0x000ee40001007983 */ /* 0x000f220000300800 */
[----:B-----5:R-:W-:Y:S02]  /*2f070*/  SHF.R.U32.HI R12, RZ, 0x8, R21 ;  /* 0x00000008ff0c7819 */ /* 0x020fe40000011615 */
[----:B------:R-:W-:Y:S02]  /*2f080*/  SHF.R.U32.HI R28, RZ, 0x8, R8 ;  /* 0x00000008ff1c7819 */ /* 0x000fe40000011608 */
[----:B------:R-:W5:Y:S04]  /*2f090*/  LDL.LU R8, [R1+0x90] ;  /* 0x0000900001087983 */ /* 0x000f680000300800 */
[----:B------:R-:W5:Y:S04]  /*2f0a0*/  LDL.LU R21, [R1+0xe8] ;  /* 0x0000e80001157983 */ /* 0x000f680000300800 */
[----:B------:R-:W5:Y:S04]  /*2f0b0*/  LDL.LU R3, [R1+0xe4] ;  /* 0x0000e40001037983 */ /* 0x000f680000300800 */
[----:B------:R-:W5:Y:S04]  /*2f0c0*/  LDL.LU R14, [R1+0xe0] ;  /* 0x0000e000010e7983 */ /* 0x000f680000300800 */
[----:B------:R-:W5:Y:S04]  /*2f0d0*/  LDL.LU R15, [R1+0xdc] ;  /* 0x0000dc00010f7983 */ /* 0x000f680000300800 */
[----:B------:R-:W5:Y:S04]  /*2f0e0*/  LDL.LU R16, [R1+0xc8] ;  /* 0x0000c80001107983 */ /* 0x000f680000300800 */
[----:B------:R-:W5:Y:S04]  /*2f0f0*/  LDL.LU R17, [R1+0xc4] ;  /* 0x0000c40001117983 */ /* 0x000f680000300800 */
[----:B------:R-:W5:Y:S01]  /*2f100*/  LDL.LU R18, [R1+0xc0] ;  /* 0x0000c00001127983 */ /* 0x000f620000300800 */
[----:B------:R-:W-:-:S03]  /*2f110*/  LOP3.LUT R28, R28, 0xffff, RZ, 0xc0, !PT ;  /* 0x0000ffff1c1c7812 */ /* 0x000fc600078ec0ff */
[----:B------:R-:W5:Y:S01]  /*2f120*/  LDL.LU R19, [R1+0xbc] ;  /* 0x0000bc0001137983 */ /* 0x000f620000300800 */
[----:B------:R-:W-:-:S04]  /*2f130*/  LOP3.LUT R12, R12, 0xffff, RZ, 0xc0, !PT ;  /* 0x0000ffff0c0c7812 */ /* 0x000fc800078ec0ff */
[----:B------:R-:W-:Y:S02]  /*2f140*/  PRMT R28, R12, 0x3340, R28 ;  /* 0x000033400c1c7816 */ /* 0x000fe4000000001c */
[----:B--2---:R-:W-:Y:S02]  /*2f150*/  LOP3.LUT R5, R7, 0xffff, RZ, 0xc0, !PT ;  /* 0x0000ffff07057812 */ /* 0x004fe400078ec0ff */
[----:B0-----:R-:W-:-:S03]  /*2f160*/  LOP3.LUT R2, R9, 0xffff, RZ, 0xc0, !PT ;  /* 0x0000ffff09027812 */ /* 0x001fc600078ec0ff */
[----:B------:R0:W-:Y:S01]  /*2f170*/  STL [R1+0x14], R5 ;  /* 0x0000140501007387 */ /* 0x0001e20000100800 */
[----:B------:R-:W-:-:S03]  /*2f180*/  LOP3.LUT R25, R10, 0xffff, RZ, 0xc0, !PT ;  /* 0x0000ffff0a197812 */ /* 0x000fc600078ec0ff */
[----:B------:R2:W-:Y:S01]  /*2f190*/  STL [R1+0x28], R2 ;  /* 0x0000280201007387 */ /* 0x0005e20000100800 */
[----:B------:R-:W-:-:S03]  /*2f1a0*/  LOP3.LUT R24, R11, 0xffff, RZ, 0xc0, !PT ;  /* 0x0000ffff0b187812 */ /* 0x000fc600078ec0ff */
[----:B------:R0:W-:Y:S04]  /*2f1b0*/  STL [R1+0x2c], R25 ;  /* 0x00002c1901007387 */ /* 0x0001e80000100800 */
[----:B------:R0:W-:Y:S01]  /*2f1c0*/  STL [R1+0x30], R24 ;  /* 0x0000301801007387 */ /* 0x0001e20000100800 */
[----:B------:R-:W-:Y:S02]  /*2f1d0*/  LOP3.LUT R26, R26, 0xffff, RZ, 0xc0, !PT ;  /* 0x0000ffff1a1a7812 */ /* 0x000fe400078ec0ff */
[----:B------:R-:W-:-:S04]  /*2f1e0*/  LOP3.LUT R13, R13, 0xffff, RZ, 0xc0, !PT ;  /* 0x0000ffff0d0d7812 */ /* 0x000fc800078ec0ff */
[----:B------:R-:W-:Y:S02]  /*2f1f0*/  PRMT R26, R13, 0x3340, R26 ;  /* 0x000033400d1a7816 */ /* 0x000fe4000000001a */
[----:B---3--:R-:W-:Y:S02]  /*2f200*/  LOP3.LUT R4, R20, 0xffff, RZ, 0xc0, !PT ;  /* 0x0000ffff14047812 */ /* 0x008fe400078ec0ff */
[----:B----4-:R-:W-:-:S03]  /*2f210*/  LOP3.LUT R22, R22, 0xffff, RZ, 0xc0, !PT ;  /* 0x0000ffff16167812 */ /* 0x010fc600078ec0ff */
[----:B------:R3:W-:Y:S01]  /*2f220*/  STL [R1+0x34], R4 ;  /* 0x0000340401007387 */ /* 0x0007e20000100800 */
[----:B------:R-:W-:-:S03]  /*2f230*/  LOP3.LUT R0, R0, 0xffff, RZ, 0xc0, !PT ;  /* 0x0000ffff00007812 */ /* 0x000fc600078ec0ff */
[----:B------:R4:W-:Y:S04]  /*2f240*/  STL [R1+0x3c], R22 ;  /* 0x00003c1601007387 */ /* 0x0009e80000100800 */
[----:B------:R0:W-:Y:S01]  /*2f250*/  STL [R1+0x4c], R0 ;  /* 0x00004c0001007387 */ /* 0x0001e20000100800 */
[----:B-----5:R-:W-:-:S03]  /*2f260*/  PRMT R12, R21, 0x4210, R5 ;  /* 0x00004210150c7816 */ /* 0x020fc60000000005 */
[----:B------:R-:W5:Y:S04]  /*2f270*/  LDL.LU R21, [R1+0x38] ;  /* 0x0000380001157983 */ /* 0x000f680000300800 */
[----:B------:R-:W5:Y:S04]  /*2f280*/  LDL.LU R20, [R1+0x40] ;  /* 0x0000400001147983 */ /* 0x000f680000300800 */
[----:B------:R-:W5:Y:S04]  /*2f290*/  LDL.LU R11, [R1+0x44] ;  /* 0x00004400010b7983 */ /* 0x000f680000300800 */
[----:B------:R-:W5:Y:S01]  /*2f2a0*/  LDL.LU R10, [R1+0x48] ;  /* 0x00004800010a7983 */ /* 0x000f620000300800 */
[----:B------:R-:W-:-:S03]  /*2f2b0*/  PRMT R13, R3, 0x4210, R2 ;  /* 0x00004210030d7816 */ /* 0x000fc60000000002 */
[----:B------:R-:W5:Y:S04]  /*2f2c0*/  LDL.LU R9, [R1+0x20] ;  /* 0x0000200001097983 */ /* 0x000f680000300800 */
[----:B------:R-:W5:Y:S04]  /*2f2d0*/  LDL.LU R7, [R1+0x24] ;  /* 0x0000240001077983 */ /* 0x000f680000300800 */
[----:B------:R-:W5:Y:S01]  /*2f2e0*/  LDL.LU R6, [R1+0x1c] ;  /* 0x00001c0001067983 */ /* 0x000f620000300800 */
[----:B------:R-:W-:-:S03]  /*2f2f0*/  PRMT R14, R14, 0x4210, R25 ;  /* 0x000042100e0e7816 */ /* 0x000fc60000000019 */
[----:B0-----:R-:W5:Y:S01]  /*2f300*/  LDL.LU R5, [R1+0x18] ;  /* 0x0000180001057983 */ /* 0x001f620000300800 */
[----:B------:R-:W-:-:S03]  /*2f310*/  PRMT R15, R15, 0x4210, R24 ;  /* 0x000042100f0f7816 */ /* 0x000fc60000000018 */
[----:B------:R-:W5:Y:S01]  /*2f320*/  LDL.LU R3, [R1+0xc] ;  /* 0x00000c0001037983 */ /* 0x000f620000300800 */
[----:B------:R-:W-:-:S03]  /*2f330*/  PRMT R16, R16, 0x4210, R4 ;  /* 0x0000421010107816 */ /* 0x000fc60000000004 */
[----:B--2---:R-:W2:Y:S01]  /*2f340*/  LDL.LU R2, [R1+0x8] ;  /* 0x0000080001027983 */ /* 0x004ea20000300800 */
[----:B------:R-:W-:-:S03]  /*2f350*/  PRMT R17, R17, 0x4210, R22 ;  /* 0x0000421011117816 */ /* 0x000fc60000000016 */
[----:B------:R-:W2:Y:S01]  /*2f360*/  LDL.LU R23, [R1+0x4] ;  /* 0x0000040001177983 */ /* 0x000ea20000300800 */
[----:B------:R-:W-:-:S03]  /*2f370*/  PRMT R18, R18, 0x4210, R0 ;  /* 0x0000421012127816 */ /* 0x000fc60000000000 */
[----:B------:R-:W2:Y:S04]  /*2f380*/  LDL.LU R25, [R1+0xee0] ;  /* 0x000ee00001197983 */ /* 0x000ea80000300800 */
[----:B------:R-:W2:Y:S04]  /*2f390*/  LDL.LU R24, [R1+0xedc] ;  /* 0x000edc0001187983 */ /* 0x000ea80000300800 */
[----:B---3--:R-:W3:Y:S04]  /*2f3a0*/  LDL.LU R4, [R1+0xed8] ;  /* 0x000ed80001047983 */ /* 0x008ee80000300800 */
[----:B----4-:R-:W5:Y:S04]  /*2f3b0*/  LDL.LU R22, [R1+0xed4] ;  /* 0x000ed40001167983 */ /* 0x010f680000300800 */
[----:B------:R-:W4:Y:S01]  /*2f3c0*/  LDL.LU R0, [R1+0xed0] ;  /* 0x000ed00001007983 */ /* 0x000f220000300800 */
[----:B-1----:R-:W-:Y:S01]  /*2f3d0*/  ULEA UR4, UR5, UR4, 0x18 ;  /* 0x0000000405047291 */ /* 0x002fe2000f8ec0ff */
[----:B------:R-:W-:Y:S01]  /*2f3e0*/  LOP3.LUT R8, R8, 0xffff, RZ, 0xc0, !PT ;  /* 0x0000ffff08087812 */ /* 0x000fe200078ec0ff */
[----:B------:R-:W0:Y:S03]  /*2f3f0*/  LDCU UR5, c[0x0][0x3b4] ;  /* 0x00007680ff0577ac */ /* 0x000e260008000800 */
[----:B------:R-:W-:-:S04]  /*2f400*/  PRMT R19, R19, 0x4210, R8 ;  /* 0x0000421013137816 */ /* 0x000fc80000000008 */
[----:B----4-:R1:W-:Y:S04]  /*2f410*/  STS.64 [R0+UR4], R12 ;  /* 0x0000000c00007988 */ /* 0x0103e80008000a04 */
[----:B------:R4:W-:Y:S04]  /*2f420*/  STS.64 [R0+UR4+0x100], R14 ;  /* 0x0001000e00007988 */ /* 0x0009e80008000a04 */
[----:B------:R0:W-:Y:S04]  /*2f430*/  STS.64 [R0+UR4+0x200], R16 ;  /* 0x0002001000007988 */ /* 0x0001e80008000a04 */
[----:B-1----:R-:W2:Y:S04]  /*2f440*/  LDL.LU R12, [R1] ;  /* 0x00000000010c7983 */ /* 0x002ea80000300800 */
[----:B------:R-:W2:Y:S04]  /*2f450*/  LDL.LU R13, [R1+0x34] ;  /* 0x00003400010d7983 */ /* 0x000ea80000300800 */
[----:B----4-:R-:W4:Y:S04]  /*2f460*/  LDL.LU R14, [R1+0x3c] ;  /* 0x00003c00010e7983 */ /* 0x010f280000300800 */
[----:B------:R-:W2:Y:S01]  /*2f470*/  LDL.LU R15, [R1+0x4c] ;  /* 0x00004c00010f7983 */ /* 0x000ea20000300800 */
[----:B-----5:R-:W-:-:S03]  /*2f480*/  PRMT R22, R21, 0x5410, R22 ;  /* 0x0000541015167816 */ /* 0x020fc60000000016 */
[----:B0-----:R-:W5:Y:S04]  /*2f490*/  LDL.LU R17, [R1+0x10] ;  /* 0x0000100001117983 */ /* 0x001f680000300800 */
[----:B------:R-:W2:Y:S04]  /*2f4a0*/  LDL.LU R16, [R1+0x30] ;  /* 0x0000300001107983 */ /* 0x000ea80000300800 */
[----:B------:R0:W-:Y:S04]  /*2f4b0*/  STS.64 [R0+UR4+0x300], R18 ;  /* 0x0003001200007988 */ /* 0x0001e80008000a04 */
[----:B0-----:R-:W2:Y:S04]  /*2f4c0*/  LDL.LU R18, [R1+0x28] ;  /* 0x0000280001127983 */ /* 0x001ea80000300800 */
[----:B------:R-:W2:Y:S04]  /*2f4d0*/  LDL.LU R19, [R1+0x2c] ;  /* 0x00002c0001137983 */ /* 0x000ea80000300800 */
[----:B------:R-:W2:Y:S02]  /*2f4e0*/  LDL.LU R21, [R1+0xecc] ;  /* 0x000ecc0001157983 */ /* 0x000ea40000300800 */
[----:B--2---:R-:W-:-:S02]  /*2f4f0*/  PRMT R21, R20, 0x5410, R21 ;  /* 0x0000541014157816 */ /* 0x004fc40000000015 */
[----:B------:R-:W2:Y:S02]  /*2f500*/  LDL.LU R20, [R1+0xec8] ;  /* 0x000ec80001147983 */ /* 0x000ea40000300800 */
[----:B--2---:R-:W-:Y:S02]  /*2f510*/  PRMT R20, R11, 0x5410, R20 ;  /* 0x000054100b147816 */ /* 0x004fe40000000014 */
[----:B------:R-:W2:Y:S02]  /*2f520*/  LDL.LU R11, [R1+0xec4] ;  /* 0x000ec400010b7983 */ /* 0x000ea40000300800 */
[----:B--2---:R-:W-:Y:S02]  /*2f530*/  PRMT R11, R10, 0x5410, R11 ;  /* 0x000054100a0b7816 */ /* 0x004fe4000000000b */
        /* <DEDUP_REMOVED lines=8> */
[----:B------:R-:W5:Y:S01]  /*2f5c0*/  LDL.LU R5, [R1+0xeb0] ;  /* 0x000eb00001057983 */ /* 0x000f620000300800 */
[----:B---3--:R-:W-:Y:S02]  /*2f5d0*/  PRMT R4, R3, 0x5410, R4 ;  /* 0x0000541003047816 */ /* 0x008fe40000000004 */
[----:B-----5:R-:W-:Y:S02]  /*2f5e0*/  PRMT R5, R17, 0x5410, R5 ;  /* 0x0000541011057816 */ /* 0x020fe40000000005 */
[----:B------:R-:W2:Y:S04]  /*2f5f0*/  LDL.LU R17, [R1+0x1ec] ;  /* 0x0001ec0001117983 */ /* 0x000ea80000300800 */
[----:B------:R-:W3:Y:S02]  /*2f600*/  LDL.LU R3, [R1+0xeac] ;  /* 0x000eac0001037983 */ /* 0x000ee40000300800 */
[----:B---3--:R-:W-:-:S02]  /*2f610*/  PRMT R3, R2, 0x5410, R3 ;  /* 0x0000541002037816 */ /* 0x008fc40000000003 */
[----:B------:R-:W3:Y:S02]  /*2f620*/  LDL.LU R2, [R1+0xea8] ;  /* 0x000ea80001027983 */ /* 0x000ee40000300800 */
[----:B---3--:R-:W-:Y:S02]  /*2f630*/  PRMT R2, R23, 0x5410, R2 ;  /* 0x0000541017027816 */ /* 0x008fe40000000002 */
[----:B------:R-:W3:Y:S01]  /*2f640*/  LDL.LU R23, [R1+0xea4] ;  /* 0x000ea40001177983 */ /* 0x000ee20000300800 */
[----:B------:R-:W-:Y:S02]  /*2f650*/  LOP3.LUT R29, R29, 0xffff, RZ, 0xc0, !PT ;  /* 0x0000ffff1d1d7812 */ /* 0x000fe400078ec0ff */
[----:B------:R-:W-:Y:S02]  /*2f660*/  LOP3.LUT R27, R27, 0xffff, RZ, 0xc0, !PT ;  /* 0x0000ffff1b1b7812 */ /* 0x000fe400078ec0ff */
[----:B---3--:R-:W-:Y:S02]  /*2f670*/  PRMT R12, R12, 0x5410, R23 ;  /* 0x000054100c0c7816 */ /* 0x008fe40000000017 */
[----:B------:R-:W3:Y:S01]  /*2f680*/  LDL.LU R23, [R1+0x14] ;  /* 0x0000140001177983 */ /* 0x000ee20000300800 */
[----:B------:R-:W-:-:S02]  /*2f690*/  PRMT R29, R29, 0x3340, R1 ;  /* 0x000033401d1d7816 */ /* 0x000fc40000000001 */
[----:B------:R-:W-:Y:S02]  /*2f6a0*/  PRMT R27, R27, 0x3340, R1 ;  /* 0x000033401b1b7816 */ /* 0x000fe40000000001 */
[----:B------:R-:W-:Y:S02]  /*2f6b0*/  PRMT R28, R28, 0x5410, R29 ;  /* 0x000054101c1c7816 */ /* 0x000fe4000000001d */
[----:B------:R-:W-:Y:S01]  /*2f6c0*/  PRMT R26, R26, 0x5410, R27 ;  /* 0x000054101a1a7816 */ /* 0x000fe2000000001b */
[----:B------:R-:W5:Y:S01]  /*2f6d0*/  LDL.LU R29, [R1+0xac] ;  /* 0x0000ac00011d7983 */ /* 0x000f620000300800 */
[----:B------:R-:W-:-:S03]  /*2f6e0*/  PRMT R10, R10, 0x5210, R13 ;  /* 0x000052100a0a7816 */ /* 0x000fc6000000000d */
[----:B------:R-:W2:Y:S01]  /*2f6f0*/  LDL.LU R27, [R1+0xfc] ;  /* 0x0000fc00011b7983 */ /* 0x000ea20000300800 */
[----:B------:R-:W-:-:S03]  /*2f700*/  PRMT R24, R24, 0x5410, R25 ;  /* 0x0000541018187816 */ /* 0x000fc60000000019 */
[----:B------:R-:W2:Y:S01]  /*2f710*/  LDL.LU R13, [R1+0xf4] ;  /* 0x0000f400010d7983 */ /* 0x000ea20000300800 */
[----:B------:R-:W-:Y:S02]  /*2f720*/  PRMT R20, R20, 0x5210, R19 ;  /* 0x0000521014147816 */ /* 0x000fe40000000013 */
[----:B---3--:R-:W-:Y:S02]  /*2f730*/  PRMT R22, R22, 0x5210, R23 ;  /* 0x0000521016167816 */ /* 0x008fe40000000017 */
[----:B------:R-:W-:Y:S02]  /*2f740*/  PRMT R23, R21, 0x5210, R18 ;  /* 0x0000521015177816 */ /* 0x000fe40000000012 */
[----:B------:R-:W-:Y:S02]  /*2f750*/  PRMT R21, R11, 0x5210, R16 ;  /* 0x000052100b157816 */ /* 0x000fe40000000010 */
[----:B----4-:R-:W-:Y:S02]  /*2f760*/  PRMT R11, R9, 0x5210, R14 ;  /* 0x00005210090b7816 */ /* 0x010fe4000000000e */
[----:B------:R-:W3:Y:S01]  /*2f770*/  LDL.LU R9, [R1+0xb0] ;  /* 0x0000b00001097983 */ /* 0x000ee20000300800 */
[----:B------:R-:W-:-:S03]  /*2f780*/  PRMT R14, R7, 0x5210, R15 ;  /* 0x00005210070e7816 */ /* 0x000fc6000000000f */
[----:B------:R-:W4:Y:S01]  /*2f790*/  LDL.LU R25, [R1+0xa8] ;  /* 0x0000a80001197983 */ /* 0x000f220000300800 */
[----:B------:R-:W-:-:S03]  /*2f7a0*/  PRMT R15, R6, 0x5210, R8 ;  /* 0x00005210060f7816 */ /* 0x000fc60000000008 */
[----:B------:R-:W3:Y:S04]  /*2f7b0*/  LDL.LU R18, [R1+0xec] ;  /* 0x0000ec0001127983 */ /* 0x000ee80000300800 */
[----:B------:R-:W3:Y:S04]  /*2f7c0*/  LDL.LU R19, [R1+0xd4] ;  /* 0x0000d40001137983 */ /* 0x000ee80000300800 */
[----:B------:R-:W3:Y:S04]  /*2f7d0*/  LDL.LU R16, [R1+0x8c] ;  /* 0x00008c0001107983 */ /* 0x000ee80000300800 */
[----:B------:R-:W3:Y:S04]  /*2f7e0*/  LDL.LU R8, [R1+0xea0] ;  /* 0x000ea00001087983 */ /* 0x000ee80000300800 */
[----:B------:R-:W3:Y:S04]  /*2f7f0*/  LDL.LU R6, [R1+0xd0] ;  /* 0x0000d00001067983 */ /* 0x000ee80000300800 */
[----:B------:R0:W-:Y:S04]  /*2f800*/  STS.64 [R0+UR4+0x400], R22 ;  /* 0x0004001600007988 */ /* 0x0001e80008000a04 */
[----:B------:R1:W-:Y:S04]  /*2f810*/  STS.64 [R0+UR4+0x500], R20 ;  /* 0x0005001400007988 */ /* 0x0003e80008000a04 */
[----:B0-----:R-:W4:Y:S04]  /*2f820*/  LDL.LU R22, [R1+0xb4] ;  /* 0x0000b40001167983 */ /* 0x001f280000300800 */
[----:B------:R-:W4:Y:S04]  /*2f830*/  LDL.LU R23, [R1+0x140] ;  /* 0x0001400001177983 */ /* 0x000f280000300800 */
[----:B-1----:R-:W5:Y:S04]  /*2f840*/  LDL.LU R20, [R1+0x1e8] ;  /* 0x0001e80001147983 */ /* 0x002f680000300800 */
[----:B------:R-:W5:Y:S01]  /*2f850*/  LDL.LU R21, [R1+0x144] ;  /* 0x0001440001157983 */ /* 0x000f620000300800 */
[----:B--2---:R-:W-:-:S03]  /*2f860*/  LOP3.LUT R7, R17, 0xffff, RZ, 0xc0, !PT ;  /* 0x0000ffff11077812 */ /* 0x004fc600078ec0ff */
[----:B------:R-:W2:Y:S04]  /*2f870*/  LDL.LU R17, [R1+0x84] ;  /* 0x0000840001117983 */ /* 0x000ea80000300800 */
[----:B------:R0:W-:Y:S04]  /*2f880*/  STS.64 [R0+UR4+0x600], R10 ;  /* 0x0006000a00007988 */ /* 0x0001e80008000a04 */
[----:B------:R1:W-:Y:S01]  /*2f890*/  STS.64 [R0+UR4+0x700], R14 ;  /* 0x0007000e00007988 */ /* 0x0003e20008000a04 */
[----:B0-----:R-:W-:Y:S02]  /*2f8a0*/  PRMT R10, R5, 0x5210, R7 ;  /* 0x00005210050a7816 */ /* 0x001fe40000000007 */
[----:B-1----:R-:W-:-:S02]  /*2f8b0*/  LOP3.LUT R0, R0, 0x8, RZ, 0x3c, !PT ;  /* 0x0000000800007812 */ /* 0x002fc400078e3cff */
[----:B---3--:R-:W-:Y:S02]  /*2f8c0*/  PRMT R6, R6, 0x4210, R7 ;  /* 0x0000421006067816 */ /* 0x008fe40000000007 */
[----:B----4-:R-:W-:Y:S02]  /*2f8d0*/  LOP3.LUT R15, R23, 0xffff, RZ, 0xc0, !PT ;  /* 0x0000ffff170f7812 */ /* 0x010fe400078ec0ff */
[----:B-----5:R-:W-:Y:S02]  /*2f8e0*/  LOP3.LUT R11, R20, 0xffff, RZ, 0xc0, !PT ;  /* 0x0000ffff140b7812 */ /* 0x020fe400078ec0ff */
[----:B------:R-:W-:Y:S02]  /*2f8f0*/  LOP3.LUT R14, R21, 0xffff, RZ, 0xc0, !PT ;  /* 0x0000ffff150e7812 */ /* 0x000fe400078ec0ff */
[--C-:B------:R-:W-:Y:S02]  /*2f900*/  PRMT R7, R22, 0x4210, R11.reuse ;  /* 0x0000421016077816 */ /* 0x100fe4000000000b */
[----:B------:R-:W-:-:S02]  /*2f910*/  PRMT R11, R4, 0x5210, R11 ;  /* 0x00005210040b7816 */ /* 0x000fc4000000000b */
[----:B------:R-:W-:Y:S02]  /*2f920*/  PRMT R4, R9, 0x4210, R14 ;  /* 0x0000421009047816 */ /* 0x000fe4000000000e */
[----:B------:R-:W-:Y:S01]  /*2f930*/  PRMT R5, R29, 0x4210, R15 ;  /* 0x000042101d057816 */ /* 0x000fe2000000000f */
[----:B------:R0:W-:Y:S04]  /*2f940*/  STS.64 [R0+UR4+0x8400], R10 ;  /* 0x0084000a00007988 */ /* 0x0001e80008000a04 */
[----:B------:R1:W-:Y:S04]  /*2f950*/  STS.64 [R0+UR4+0x8100], R4 ;  /* 0x0081000400007988 */ /* 0x0003e80008000a04 */
[----:B------:R3:W-:Y:S04]  /*2f960*/  STS.64 [R0+UR4+0x8000], R6 ;  /* 0x0080000600007988 */ /* 0x0007e80008000a04 */
[----:B0-----:R-:W4:Y:S01]  /*2f970*/  LDL.LU R10, [R1+0xc2c] ;  /* 0x000c2c00010a7983 */ /* 0x001f220000300800 */
[----:B-1----:R-:W-:-:S03]  /*2f980*/  LOP3.LUT R5, R18, 0xffff, RZ, 0xc0, !PT ;  /* 0x0000ffff12057812 */ /* 0x002fc600078ec0ff */
[----:B---3--:R-:W3:Y:S01]  /*2f990*/  LDL.LU R7, [R1+0x4c8] ;  /* 0x0004c80001077983 */ /* 0x008ee20000300800 */
[----:B------:R-:W-:-:S03]  /*2f9a0*/  PRMT R4, R8, 0x4210, R5 ;  /* 0x0000421008047816 */ /* 0x000fc60000000005 */
[----:B------:R-:W5:Y:S01]  /*2f9b0*/  LDL.LU R8, [R1+0xe9c] ;  /* 0x000e9c0001087983 */ /* 0x000f620000300800 */
[----:B------:R-:W-:Y:S02]  /*2f9c0*/  PRMT R14, R3, 0x5210, R14 ;  /* 0x00005210030e7816 */ /* 0x000fe4000000000e */
[----:B------:R-:W-:Y:S01]  /*2f9d0*/  LOP3.LUT R3, R27, 0xffff, RZ, 0xc0, !PT ;  /* 0x0000ffff1b037812 */ /* 0x000fe200078ec0ff */
[----:B------:R-:W3:Y:S01]  /*2f9e0*/  LDL.LU R6, [R1+0xc30] ;  /* 0x000c300001067983 */ /* 0x000ee20000300800 */
[----:B------:R-:W-:Y:S02]  /*2f9f0*/  LOP3.LUT R13, R13, 0xffff, RZ, 0xc0, !PT ;  /* 0x0000ffff0d0d7812 */ /* 0x000fe400078ec0ff */
[----:B------:R-:W-:Y:S02]  /*2fa00*/  LOP3.LUT R27, R19, 0xffff, RZ, 0xc0, !PT ;  /* 0x0000ffff131b7812 */ /* 0x000fe400078ec0ff */
[----:B------:R-:W-:Y:S02]  /*2fa10*/  PRMT R15, R2, 0x5210, R15 ;  /* 0x00005210020f7816 */ /* 0x000fe4000000000f */
[----:B------:R-:W-:-:S02]  /*2fa20*/  PRMT R2, R25, 0x4210, R3 ;  /* 0x0000421019027816 */ /* 0x000fc40000000003 */
[----:B------:R-:W-:Y:S02]  /*2fa30*/  PRMT R12, R12, 0x5210, R3 ;  /* 0x000052100c0c7816 */ /* 0x000fe40000000003 */
[----:B------:R-:W-:Y:S02]  /*2fa40*/  PRMT R26, R26, 0x5210, R5 ;  /* 0x000052101a1a7816 */ /* 0x000fe40000000005 */
[----:B------:R-:W-:Y:S02]  /*2fa50*/  PRMT R3, R16, 0x4210, R13 ;  /* 0x0000421010037816 */ /* 0x000fe4000000000d */
[----:B--2---:R-:W-:Y:S01]  /*2fa60*/  PRMT R5, R17, 0x4210, R27 ;  /* 0x0000421011057816 */ /* 0x004fe2000000001b */
[----:B------:R-:W-:Y:S01]  /*2fa70*/  STS.64 [R0+UR4+0x8500], R14 ;  /* 0x0085000e00007988 */ /* 0x000fe20008000a04 */
[----:B------:R-:W-:Y:S02]  /*2fa80*/  PRMT R13, R24, 0x5210, R13 ;  /* 0x00005210180d7816 */ /* 0x000fe4000000000d */
[----:B------:R-:W-:Y:S01]  /*2fa90*/  PRMT R27, R28, 0x5210, R27 ;  /* 0x000052101c1b7816 */ /* 0x000fe2000000001b */
[----:B------:R-:W-:Y:S04]  /*2faa0*/  STS.64 [R0+UR4+0x8200], R2 ;  /* 0x0082000200007988 */ /* 0x000fe80008000a04 */
[----:B------:R-:W-:Y:S04]  /*2fab0*/  STS.64 [R0+UR4+0x8600], R12 ;  /* 0x0086000c00007988 */ /* 0x000fe80008000a04 */
[----:B------:R-:W-:Y:S04]  /*2fac0*/  STS.64 [R0+UR4+0x8300], R4 ;  /* 0x0083000400007988 */ /* 0x000fe80008000a04 */
[----:B------:R5:W-:Y:S01]  /*2fad0*/  STS.64 [R0+UR4+0x8700], R26 ;  /* 0x0087001a00007988 */ /* 0x000be20008000a04 */
[----:B------:R-:W-:Y:S06]  /*2fae0*/  BAR.SYNC.DEFER_BLOCKING 0x0 ;  /* 0x0000000000007b1d */ /* 0x000fec0000010000 */
[----:B------:R-:W2:Y:S01]  /*2faf0*/  LDL.LU R16, [R1+0xd00] ;  /* 0x000d000001107983 */ /* 0x000ea20000300800 */
[----:B-----5:R-:W-:-:S03]  /*2fb00*/  LOP3.LUT R26, R8, 0x8, RZ, 0x3c, !PT ;  /* 0x00000008081a7812 */ /* 0x020fc600078e3cff */
[----:B------:R-:W0:Y:S04]  /*2fb10*/  LDS.64 R14, [R8+UR4] ;  /* 0x00000004080e7984 */ /* 0x000e280008000a00 */
[----:B------:R-:W1:Y:S01]  /*2fb20*/  LDS.64 R2, [R26+UR4] ;  /* 0x000000041a027984 */ /* 0x000e620008000a00 */
[C---:B----4-:R-:W-:Y:S01]  /*2fb30*/  IMAD R0, R10.reuse, UR5, RZ ;  /* 0x000000050a007c24 */ /* 0x050fe2000f8e02ff */
[----:B------:R-:W-:Y:S01]  /*2fb40*/  ISETP.GE.AND P0, PT, R10, UR10, PT ;  /* 0x0000000a0a007c0c */ /* 0x000fe2000bf06270 */
[----:B------:R-:W2:Y:S01]  /*2fb50*/  LDCU UR10, c[0x0][0x39c] ;  /* 0x00007380ff0a77ac */ /* 0x000ea20008000800 */
[----:B------:R-:W4:Y:S04]  /*2fb60*/  LDS.64 R4, [R8+UR4+0x800] ;  /* 0x0008000408047984 */ /* 0x000f280008000a00 */
[----:B------:R-:W5:Y:S04]  /*2fb70*/  LDS.64 R22, [R26+UR4+0x800] ;  /* 0x000800041a167984 */ /* 0x000f680008000a00 */
[----:B------:R-:W2:Y:S04]  /*2fb80*/  LDS.64 R18, [R8+UR4+0x1000] ;  /* 0x0010000408127984 */ /* 0x000ea80008000a00 */
[----:B------:R-:W2:Y:S04]  /*2fb90*/  LDS.64 R20, [R26+UR4+0x1000] ;  /* 0x001000041a147984 */ /* 0x000ea80008000a00 */
[----:B------:R-:W2:Y:S04]  /*2fba0*/  LDS.64 R24, [R8+UR4+0x2000] ;  /* 0x0020000408187984 */ /* 0x000ea80008000a00 */
[----:B0-----:R0:W-:Y:S01]  /*2fbb0*/  STL.64 [R1], R14 ;  /* 0x0000000e01007387 */ /* 0x0011e20000100a00 */
[----:B------:R-:W-:Y:S01]  /*2fbc0*/  IMAD.MOV.U32 R9, RZ, RZ, R14 ;  /* 0x000000ffff097224 */ /* 0x000fe200078e000e */
[----:B------:R-:W2:Y:S02]  /*2fbd0*/  LDCU UR5, c[0x0][0x39c] ;  /* 0x00007380ff0577ac */ /* 0x000ea40008000800 */
[----:B-1----:R1:W-:Y:S04]  /*2fbe0*/  STL.64 [R1+0x8], R2 ;  /* 0x0000080201007387 */ /* 0x0023e80000100a00 */
[----:B------:R-:W2:Y:S04]  /*2fbf0*/  LDL.LU R13, [R1+0xc38] ;  /* 0x000c3800010d7983 */ /* 0x000ea80000300800 */
[----:B------:R-:W2:Y:S01]  /*2fc00*/  LDL.LU R11, [R1+0xc34] ;  /* 0x000c3400010b7983 */ /* 0x000ea20000300800 */
[----:B0-----:R-:W0:Y:S03]  /*2fc10*/  LDC R15, c[0x0][0x3b8] ;  /* 0x0000ee00ff0f7b82 */ /* 0x001e260000000800 */
[----:B------:R-:W2:Y:S01]  /*2fc20*/  LDL.LU R10, [R1+0xc3c] ;  /* 0x000c3c00010a7983 */ /* 0x000ea20000300800 */
[----:B------:R-:W-:Y:S01]  /*2fc30*/  IMAD.MOV.U32 R14, RZ, RZ, R2 ;  /* 0x000000ffff0e7224 */ /* 0x000fe200078e0002 */
[C---:B-1----:R-:W-:Y:S01]  /*2fc40*/  IADD3 R2, P1, PT, R0.reuse, UR6, RZ ;  /* 0x0000000600027c10 */ /* 0x042fe2000ff3e0ff */
[----:B------:R-:W1:Y:S03]  /*2fc50*/  LDCU UR6, c[0x0][0x39c] ;  /* 0x00007380ff0677ac */ /* 0x000e660008000800 */
[----:B------:R-:W-:Y:S01]  /*2fc60*/  LEA.HI.X.SX32 R0, R0, UR7, 0x1, P1 ;  /* 0x0000000700007c11 */ /* 0x000fe200088f0eff */
[----:B------:R-:W0:Y:S01]  /*2fc70*/  LDCU UR7, c[0x0][0x39c] ;  /* 0x00007380ff0777ac */ /* 0x000e220008000800 */
[----:B----4-:R4:W-:Y:S01]  /*2fc80*/  STL.64 [R1+0x20], R4 ;  /* 0x0000200401007387 */ /* 0x0109e20000100a00 */
[----:B---3--:R-:W-:-:S02]  /*2fc90*/  ISETP.LT.AND P2, PT, R7, UR11, !P0 ;  /* 0x0000000b07007c0c */ /* 0x008fc4000c741270 */
[C---:B------:R-:W-:Y:S01]  /*2fca0*/  ISETP.LT.AND P4, PT, R6.reuse, UR9, !P0 ;  /* 0x0000000906007c0c */ /* 0x040fe2000c781270 */
[----:B------:R-:W-:Y:S02]  /*2fcb0*/  IMAD.MOV.U32 R12, RZ, RZ, R4 ;  /* 0x000000ffff0c7224 */ /* 0x000fe400078e0004 */
[-C--:B0-----:R-:W-:Y:S02]  /*2fcc0*/  IMAD R3, R7, R15.reuse, RZ ;  /* 0x0000000f07037224 */ /* 0x081fe400078e02ff */
[----:B----4-:R-:W-:Y:S01]  /*2fcd0*/  IMAD R5, R6, R15, RZ ;  /* 0x0000000f06057224 */ /* 0x010fe200078e02ff */
[----:B------:R-:W-:Y:S01]  /*2fce0*/  PRMT R9, R9, 0x7770, RZ ;  /* 0x0000777009097816 */ /* 0x000fe200000000ff */
[----:B-----5:R-:W-:Y:S01]  /*2fcf0*/  STL [R1+0xe7c], R23 ;  /* 0x000e7c1701007387 */ /* 0x020fe20000100800 */
[-C--:B------:R-:W-:Y:S01]  /*2fd00*/  IADD3 R6, P1, PT, R3, R2.reuse, RZ ;  /* 0x0000000203067210 */ /* 0x080fe20007f3e0ff */
[----:B------:R-:W0:Y:S01]  /*2fd10*/  LDCU UR9, c[0x0][0x39c] ;  /* 0x00007380ff0977ac */ /* 0x000e220008000800 */
[----:B------:R-:W-:-:S02]  /*2fd20*/  IADD3 R4, P3, PT, R5, R2, RZ ;  /* 0x0000000205047210 */ /* 0x000fc40007f7e0ff */
[-C--:B------:R-:W-:Y:S02]  /*2fd30*/  LEA.HI.X.SX32 R7, R3, R0.reuse, 0x1, P1 ;  /* 0x0000000003077211 */ /* 0x080fe400008f0eff */
[----:B------:R-:W-:Y:S02]  /*2fd40*/  LEA.HI.X.SX32 R5, R5, R0, 0x1, P3 ;  /* 0x0000000005057211 */ /* 0x000fe400018f0eff */
[----:B------:R-:W-:Y:S01]  /*2fd50*/  PRMT R3, R14, 0x7770, RZ ;  /* 0x000077700e037816 */ /* 0x000fe200000000ff */
[----:B------:R3:W-:Y:S04]  /*2fd60*/  @P2 STG.E.U8 desc[UR12][R6.64], R9 ;  /* 0x0000000906002986 */ /* 0x0007e8000c10110c */
[----:B------:R4:W-:Y:S04]  /*2fd70*/  @P4 STG.E.U8 desc[UR12][R4.64], R3 ;  /* 0x0000000304004986 */ /* 0x0009e8000c10110c */
[----:B--2---:R-:W-:Y:S04]  /*2fd80*/  STL.64 [R1+0x18], R18 ;  /* 0x0000181201007387 */ /* 0x004fe80000100a00 */
[----:B------:R-:W-:Y:S01]  /*2fd90*/  LDS.64 R18, [R26+UR4+0x1800] ;  /* 0x001800041a127984 */ /* 0x000fe20008000a00 */
[----:B------:R-:W-:Y:S01]  /*2fda0*/  ISETP.LT.AND P1, PT, R16, UR10, !P0 ;  /* 0x0000000a10007c0c */ /* 0x000fe2000c721270 */
[----:B------:R-:W2:Y:S02]  /*2fdb0*/  LDCU UR10, c[0x0][0x39c] ;  /* 0x00007380ff0a77ac */ /* 0x000ea40008000800 */
[----:B------:R-:W-:Y:S04]  /*2fdc0*/  STL [R1+0xe80], R21 ;  /* 0x000e801501007387 */ /* 0x000fe80000100800 */
[----:B------:R-:W0:Y:S04]  /*2fdd0*/  LDL.LU R17, [R1+0xc40] ;  /* 0x000c400001117983 */ /* 0x000e280000300800 */
[----:B------:R-:W2:Y:S01]  /*2fde0*/  LDL.LU R16, [R1+0xc44] ;  /* 0x000c440001107983 */ /* 0x000ea20000300800 */
[C---:B-1----:R-:W-:Y:S01]  /*2fdf0*/  ISETP.LT.AND P2, PT, R11.reuse, UR6, !P0 ;  /* 0x000000060b007c0c */ /* 0x042fe2000c741270 */
[-C--:B---3--:R-:W-:Y:S01]  /*2fe00*/  IMAD R7, R11, R15.reuse, RZ ;  /* 0x0000000f0b077224 */ /* 0x088fe200078e02ff */
[C---:B------:R-:W-:Y:S01]  /*2fe10*/  ISETP.LT.AND P3, PT, R10.reuse, UR7, !P0 ;  /* 0x000000070a007c0c */ /* 0x040fe2000c761270 */
[-C--:B----4-:R-:W-:Y:S01]  /*2fe20*/  IMAD R3, R10, R15.reuse, RZ ;  /* 0x0000000f0a037224 */ /* 0x090fe200078e02ff */
[C---:B------:R-:W-:Y:S01]  /*2fe30*/  ISETP.LT.AND P4, PT, R13.reuse, UR5, !P0 ;  /* 0x000000050d007c0c */ /* 0x040fe2000c781270 */
[----:B------:R-:W1:Y:S01]  /*2fe40*/  LDS.64 R10, [R8+UR4+0x1800] ;  /* 0x00180004080a7984 */ /* 0x000e620008000a00 */
[----:B------:R-:W-:Y:S01]  /*2fe50*/  IMAD R5, R13, R15, RZ ;  /* 0x0000000f0d057224 */ /* 0x000fe200078e02ff */
[----:B------:R-:W3:Y:S02]  /*2fe60*/  LDCU UR5, c[0x0][0x39c] ;  /* 0x00007380ff0577ac */ /* 0x000ee40008000800 */
[----:B------:R-:W3:Y:S01]  /*2fe70*/  LDL.LU R13, [R1+0xc48] ;  /* 0x000c4800010d7983 */ /* 0x000ee20000300800 */
[-C--:B------:R-:W-:Y:S01]  /*2fe80*/  IADD3 R6, P5, PT, R7, R2.reuse, RZ ;  /* 0x0000000207067210 */ /* 0x080fe20007fbe0ff */
[----:B------:R-:W-:Y:S01]  /*2fe90*/  IMAD.MOV.U32 R23, RZ, RZ, R24 ;  /* 0x000000ffff177224 */ /* 0x000fe200078e0018 */
[----:B------:R-:W-:Y:S01]  /*2fea0*/  PRMT R9, R12, 0x7770, RZ ;  /* 0x000077700c097816 */ /* 0x000fe200000000ff */
[----:B------:R-:W4:Y:S01]  /*2feb0*/  LDCU UR6, c[0x0][0x39c] ;  /* 0x00007380ff0677ac */ /* 0x000f220008000800 */
[----:B------:R-:W5:Y:S01]  /*2fec0*/  LDCU UR7, c[0x0][0x39c] ;  /* 0x00007380ff0777ac */ /* 0x000f620008000800 */
[----:B-1----:R-:W-:Y:S04]  /*2fed0*/  STL [R1+0x2c], R11 ;  /* 0x00002c0b01007387 */ /* 0x002fe80000100800 */
[----:B------:R1:W-:Y:S04]  /*2fee0*/  STL [R1+0xe84], R19 ;  /* 0x000e841301007387 */ /* 0x0003e80000100800 */
[----:B-1----:R-:W4:Y:S04]  /*2fef0*/  LDL.LU R19, [R1+0x18] ;  /* 0x0000180001137983 */ /* 0x002f280000300800 */
[----:B------:R-:W-:Y:S04]  /*2ff00*/  STL [R1+0x14], R25 ;  /* 0x0000141901007387 */ /* 0x000fe80000100800 */
[----:B------:R-:W5:Y:S01]  /*2ff10*/  LDL.LU R14, [R1+0xc4c] ;  /* 0x000c4c00010e7983 */ /* 0x000f620000300800 */
[----:B------:R-:W-:Y:S01]  /*2ff20*/  IADD3 R4, P6, PT, R5, R2, RZ ;  /* 0x0000000205047210 */ /* 0x000fe20007fde0ff */
[----:B------:R-:W-:-:S03]  /*2ff30*/  IMAD.MOV.U32 R21, RZ, RZ, R10 ;  /* 0x000000ffff157224 */ /* 0x000fc600078e000a */
[----:B------:R-:W-:Y:S02]  /*2ff40*/  LEA.HI.X.SX32 R5, R5, R0, 0x1, P6 ;  /* 0x0000000005057211 */ /* 0x000fe400030f0eff */
[----:B------:R-:W-:Y:S02]  /*2ff50*/  IADD3 R10, P6, PT, R3, R2, RZ ;  /* 0x00000002030a7210 */ /* 0x000fe40007fde0ff */
[-C--:B------:R-:W-:Y:S02]  /*2ff60*/  LEA.HI.X.SX32 R7, R7, R0.reuse, 0x1, P5 ;  /* 0x0000000007077211 */ /* 0x080fe400028f0eff */
[----:B------:R-:W-:Y:S02]  /*2ff70*/  PRMT R12, R22, 0x7770, RZ ;  /* 0x00007770160c7816 */ /* 0x000fe400000000ff */
[----:B------:R-:W-:Y:S01]  /*2ff80*/  LEA.HI.X.SX32 R11, R3, R0, 0x1, P6 ;  /* 0x00000000030b7211 */ /* 0x000fe200030f0eff */
[----:B------:R1:W-:Y:S01]  /*2ff90*/  @P4 STG.E.U8 desc[UR12][R4.64], R9 ;  /* 0x0000000904004986 */ /* 0x0003e2000c10110c */
[----:B--2---:R-:W-:-:S03]  /*2ffa0*/  ISETP.LT.AND P5, PT, R16, UR10, !P0 ;  /* 0x0000000a10007c0c */ /* 0x004fc6000c7a1270 */
[----:B------:R-:W-:Y:S01]  /*2ffb0*/  @P2 STG.E.U8 desc[UR12][R6.64], R12 ;  /* 0x0000000c06002986 */ /* 0x000fe2000c10110c */
[C---:B0-----:R-:W-:Y:S01]  /*2ffc0*/  ISETP.LT.AND P2, PT, R17.reuse, UR9, !P0 ;  /* 0x0000000911007c0c */ /* 0x041fe2000c741270 */
[-C--:B-1----:R-:W-:Y:S02]  /*2ffd0*/  IMAD R5, R17, R15.reuse, RZ ;  /* 0x0000000f11057224 */ /* 0x082fe400078e02ff */
[----:B------:R-:W-:Y:S02]  /*2ffe0*/  IMAD R4, R16, R15, RZ ;  /* 0x0000000f10047224 */ /* 0x000fe400078e02ff */
[----:B------:R-:W0:Y:S04]  /*2fff0*/  LDS.64 R16, [R26+UR4+0x2000] ;  /* 0x002000041a107984 */ /* 0x000e280008000a00 */
[----:B------:R-:W-:Y:S04]  /*30000*/  STL [R1+0xe98], R22 ;  /* 0x000e981601007387 */ /* 0x000fe80000100800 */
[----:B------:R-:W2:Y:S04]  /*30010*/  LDL.LU R24, [R1+0xc50] ;  /* 0x000c500001187983 */ /* 0x000ea80000300800 */
[----:B0-----:R-:W-:Y:S01]  /*30020*/  STL [R1+0xe88], R17 ;  /* 0x000e881101007387 */ /* 0x001fe20000100800 */
[----:B---3--:R-:W-:Y:S01]  /*30030*/  ISETP.LT.AND P4, PT, R13, UR5, !P0 ;  /* 0x000000050d007c0c */ /* 0x008fe2000c781270 */
[----:B------:R-:W2:Y:S01]  /*30040*/  LDCU UR5, c[0x0][0x39c] ;  /* 0x00007380ff0577ac */ /* 0x000ea20008000800 */
[----:B----4-:R-:W-:-:S05]  /*30050*/  PRMT R3, R19, 0x7770, RZ ;  /* 0x0000777013037816 */ /* 0x010fca00000000ff */
[----:B------:R0:W-:Y:S02]  /*30060*/  @P3 STG.E.U8 desc[UR12][R10.64], R3 ;  /* 0x000000030a003986 */ /* 0x0001e4000c10110c */
[----:B0-----:R-:W-:Y:S02]  /*30070*/  IMAD R3, R13, R15, RZ ;  /* 0x0000000f0d037224 */ /* 0x001fe400078e02ff */
[----:B------:R-:W0:Y:S04]  /*30080*/  LDS.64 R12, [R8+UR4+0x2800] ;  /* 0x00280004080c7984 */ /* 0x000e280008000a00 */
[----:B0-----:R0:W-:Y:S04]  /*30090*/  STL [R1+0xe8c], R13 ;  /* 0x000e8c0d01007387 */ /* 0x0011e80000100800 */
[----:B------:R-:W3:Y:S04]  /*300a0*/  LDL.LU R22, [R1+0xc54] ;  /* 0x000c540001167983 */ /* 0x000ee80000300800 */
[----:B0-----:R-:W4:Y:S01]  /*300b0*/  LDL.LU R13, [R1+0xc58] ;  /* 0x000c5800010d7983 */ /* 0x001f220000300800 */
[----:B------:R-:W-:-:S02]  /*300c0*/  IADD3 R10, P6, PT, R5, R2, RZ ;  /* 0x00000002050a7210 */ /* 0x000fc40007fde0ff */
[----:B------:R-:W-:Y:S02]  /*300d0*/  PRMT R7, R20, 0x7770, RZ ;  /* 0x0000777014077816 */ /* 0x000fe400000000ff */
[----:B------:R-:W-:Y:S02]  /*300e0*/  LEA.HI.X.SX32 R11, R5, R0, 0x1, P6 ;  /* 0x00000000050b7211 */ /* 0x000fe400030f0eff */
[----:B------:R-:W-:-:S03]  /*300f0*/  IADD3 R6, P6, PT, R4, R2, RZ ;  /* 0x0000000204067210 */ /* 0x000fc60007fde0ff */
[----:B------:R0:W-:Y:S01]  /*30100*/  @P2 STG.E.U8 desc[UR12][R10.64], R7 ;  /* 0x000000070a002986 */ /* 0x0001e2000c10110c */
[----:B------:R-:W-:Y:S01]  /*30110*/  PRMT R9, R21, 0x7770, RZ ;  /* 0x0000777015097816 */ /* 0x000fe200000000ff */
[C---:B-----5:R-:W-:Y:S01]  /*30120*/  IMAD R5, R14.reuse, R15, RZ ;  /* 0x0000000f0e057224 */ /* 0x060fe200078e02ff */
[----:B------:R-:W-:Y:S01]  /*30130*/  ISETP.LT.AND P3, PT, R14, UR6, !P0 ;  /* 0x000000060e007c0c */ /* 0x000fe2000c761270 */
[----:B------:R-:W1:Y:S01]  /*30140*/  LDCU UR6, c[0x0][0x39c] ;  /* 0x00007380ff0677ac */ /* 0x000e620008000800 */
[----:B------:R-:W5:Y:S01]  /*30150*/  LDS.64 R14, [R26+UR4+0x2800] ;  /* 0x002800041a0e7984 */ /* 0x000f620008000a00 */
[C---:B0-----:R-:W-:Y:S02]  /*30160*/  IADD3 R10, P2, PT, R3.reuse, R2, RZ ;  /* 0x00000002030a7210 */ /* 0x041fe40007f5e0ff */
[-C--:B------:R-:W-:Y:S02]  /*30170*/  LEA.HI.X.SX32 R7, R4, R0.reuse, 0x1, P6 ;  /* 0x0000000004077211 */ /* 0x080fe400030f0eff */
[----:B------:R-:W-:-:S02]  /*30180*/  LEA.HI.X.SX32 R11, R3, R0, 0x1, P2 ;  /* 0x00000000030b7211 */ /* 0x000fc400010f0eff */
[----:B------:R-:W-:Y:S01]  /*30190*/  PRMT R3, R18, 0x7770, RZ ;  /* 0x0000777012037816 */ /* 0x000fe200000000ff */
[----:B------:R-:W-:Y:S04]  /*301a0*/  @P5 STG.E.U8 desc[UR12][R6.64], R9 ;  /* 0x0000000906005986 */ /* 0x000fe8000c10110c */
[----:B------:R-:W-:Y:S04]  /*301b0*/  @P4 STG.E.U8 desc[UR12][R10.64], R3 ;  /* 0x000000030a004986 */ /* 0x000fe8000c10110c */
[----:B------:R-:W0:Y:S04]  /*301c0*/  LDS.64 R10, [R8+UR4+0x3000] ;  /* 0x00300004080a7984 */ /* 0x000e280008000a00 */
[----:B-----5:R5:W-:Y:S01]  /*301d0*/  STL [R1+0xe90], R15 ;  /* 0x000e900f01007387 */ /* 0x020be20000100800 */
[----:B----4-:R-:W-:-:S03]  /*301e0*/  ISETP.LT.AND P2, PT, R13, UR7, !P0 ;  /* 0x000000070d007c0c */ /* 0x010fc6000c741270 */
[----:B0-----:R0:W-:Y:S01]  /*301f0*/  STL [R1+0xe94], R11 ;  /* 0x000e940b01007387 */ /* 0x0011e20000100800 */
[----:B------:R-:W-:Y:S01]  /*30200*/  IADD3 R4, P6, PT, R5, R2, RZ ;  /* 0x0000000205047210 */ /* 0x000fe20007fde0ff */
[----:B------:R-:W4:Y:S02]  /*30210*/  LDCU UR7, c[0x0][0x39c] ;  /* 0x00007380ff0777ac */ /* 0x000f240008000800 */
[----:B------:R-:W4:Y:S04]  /*30220*/  LDL.LU R17, [R1+0xc5c] ;  /* 0x000c5c0001117983 */ /* 0x000f280000300800 */
[----:B-----5:R-:W5:Y:S01]  /*30230*/  LDL.LU R15, [R1+0xc60] ;  /* 0x000c6000010f7983 */ /* 0x020f620000300800 */
[----:B0-----:R-:W0:Y:S01]  /*30240*/  LDC R11, c[0x0][0x3b8] ;  /* 0x0000ee00ff0b7b82 */ /* 0x001e220000000800 */
[----:B------:R-:W-:-:S02]  /*30250*/  PRMT R6, R23, 0x7770, RZ ;  /* 0x0000777017067816 */ /* 0x000fc400000000ff */
[----:B------:R-:W-:Y:S01]  /*30260*/  LDS.64 R8, [R8+UR4+0x3800] ;  /* 0x0038000408087984 */ /* 0x000fe20008000a00 */
[----:B0-----:R-:W-:-:S03]  /*30270*/  IMAD R3, R13, R11, RZ ;  /* 0x0000000b0d037224 */ /* 0x001fc600078e02ff */
[----:B------:R-:W5:Y:S01]  /*30280*/  LDL.LU R13, [R1+0xc64] ;  /* 0x000c6400010d7983 */ /* 0x000f620000300800 */
[----:B------:R-:W-:Y:S01]  /*30290*/  LEA.HI.X.SX32 R5, R5, R0, 0x1, P6 ;  /* 0x0000000005057211 */ /* 0x000fe200030f0eff */
[-C--:B---3--:R-:W-:Y:S01]  /*302a0*/  IMAD R25, R22, R11.reuse, RZ ;  /* 0x0000000b16197224 */ /* 0x088fe200078e02ff */
[----:B--2---:R-:W-:Y:S01]  /*302b0*/  ISETP.LT.AND P5, PT, R24, UR5, !P0 ;  /* 0x0000000518007c0c */ /* 0x004fe2000c7a1270 */
[----:B------:R-:W0:Y:S02]  /*302c0*/  LDCU UR5, c[0x0][0x39c] ;  /* 0x00007380ff0577ac */ /* 0x000e240008000800 */
[----:B------:R2:W-:Y:S01]  /*302d0*/  @P3 STG.E.U8 desc[UR12][R4.64], R6 ;  /* 0x0000000604003986 */ /* 0x0005e2000c10110c */
[----:B-1----:R-:W-:Y:S01]  /*302e0*/  ISETP.LT.AND P6, PT, R22, UR6, !P0 ;  /* 0x0000000616007c0c */ /* 0x002fe2000c7c1270 */
[----:B------:R-:W1:Y:S01]  /*302f0*/  LDCU UR6, c[0x0][0x39c] ;  /* 0x00007380ff0677ac */ /* 0x000e620008000800 */
[----:B------:R-:W-:Y:S01]  /*30300*/  PRMT R27, R16, 0x7770, RZ ;  /* 0x00007770101b7816 */ /* 0x000fe200000000ff */
[----:B------:R-:W3:Y:S01]  /*30310*/  LDS.64 R6, [R26+UR4+0x3000] ;  /* 0x003000041a067984 */ /* 0x000ee20008000a00 */
[----:B--2---:R-:W-:Y:S01]  /*30320*/  IMAD R5, R24, R11, RZ ;  /* 0x0000000b18057224 */ /* 0x004fe200078e02ff */
[----:B------:R-:W-:-:S04]  /*30330*/  IADD3 R24, P4, PT, R25, R2, RZ ;  /* 0x0000000219187210 */ /* 0x000fc80007f9e0ff */
[----:B------:R-:W-:Y:S02]  /*30340*/  IADD3 R4, P3, PT, R5, R2, RZ ;  /* 0x0000000205047210 */ /* 0x000fe40007f7e0ff */
[-C--:B------:R-:W-:Y:S02]  /*30350*/  LEA.HI.X.SX32 R25, R25, R0.reuse, 0x1, P4 ;  /* 0x0000000019197211 */ /* 0x080fe400020f0eff */
[----:B------:R-:W-:Y:S02]  /*30360*/  LEA.HI.X.SX32 R5, R5, R0, 0x1, P3 ;  /* 0x0000000005057211 */ /* 0x000fe400018f0eff */
[----:B------:R-:W-:-:S03]  /*30370*/  PRMT R28, R12, 0x7770, RZ ;  /* 0x000077700c1c7816 */ /* 0x000fc600000000ff */
[----:B------:R-:W-:Y:S04]  /*30380*/  @P5 STG.E.U8 desc[UR12][R4.64], R27 ;  /* 0x0000001b04005986 */ /* 0x000fe8000c10110c */
[----:B------:R2:W-:Y:S04]  /*30390*/  @P6 STG.E.U8 desc[UR12][R24.64], R28 ;  /* 0x0000001c18006986 */ /* 0x0005e8000c10110c */
[----:B------:R0:W1:Y:S01]  /*303a0*/  LDS.64 R4, [R26+UR4+0x3800] ;  /* 0x003800041a047984 */ /* 0x0000620008000a00 */
[----:B------:R-:W-:Y:S01]  /*303b0*/  PRMT R29, R10, 0x7770, RZ ;  /* 0x000077700a1d7816 */ /* 0x000fe200000000ff */
[----:B------:R-:W1:Y:S01]  /*303c0*/  LDCU UR4, c[0x0][0x39c] ;  /* 0x00007380ff0477ac */ /* 0x000e620008000800 */
[----:B--2---:R-:W-:-:S02]  /*303d0*/  IADD3 R24, P4, PT, R3, R2, RZ ;  /* 0x0000000203187210 */ /* 0x004fc40007f9e0ff */
[----:B0-----:R-:W-:Y:S02]  /*303e0*/  PRMT R26, R14, 0x7770, RZ ;  /* 0x000077700e1a7816 */ /* 0x001fe400000000ff */
[----:B------:R-:W-:-:S05]  /*303f0*/  LEA.HI.X.SX32 R25, R3, R0, 0x1, P4 ;  /* 0x0000000003197211 */ /* 0x000fca00020f0eff */
[----:B------:R0:W-:Y:S01]  /*30400*/  @P2 STG.E.U8 desc[UR12][R24.64], R26 ;  /* 0x0000001a18002986 */ /* 0x0001e2000c10110c */
[CC--:B----4-:R-:W-:Y:S01]  /*30410*/  IMAD R27, R17.reuse, R11.reuse, RZ ;  /* 0x0000000b111b7224 */ /* 0x0d0fe200078e02ff */
[----:B------:R-:W-:Y:S01]  /*30420*/  ISETP.LT.AND P3, PT, R17, UR5, !P0 ;  /* 0x0000000511007c0c */ /* 0x000fe2000c761270 */
[----:B------:R-:W2:Y:S01]  /*30430*/  LDCU UR5, c[0x0][0x39c] ;  /* 0x00007380ff0577ac */ /* 0x000ea20008000800 */
[----:B------:R-:W4:Y:S02]  /*30440*/  LDL.LU R17, [R1+0xc74] ;  /* 0x000c740001117983 */ /* 0x000f240000300800 */
[----:B0-----:R-:W-:Y:S01]  /*30450*/  IADD3 R24, P5, PT, R27, R2, RZ ;  /* 0x000000021b187210 */ /* 0x001fe20007fbe0ff */
[CC--:B-----5:R-:W-:Y:S01]  /*30460*/  IMAD R3, R15.reuse, R11.reuse, RZ ;  /* 0x0000000b0f037224 */ /* 0x0e0fe200078e02ff */
[----:B-1----:R-:W-:Y:S01]  /*30470*/  ISETP.LT.AND P4, PT, R15, UR6, !P0 ;  /* 0x000000060f007c0c */ /* 0x002fe2000c781270 */
[----:B------:R-:W0:Y:S01]  /*30480*/  LDCU UR6, c[0x0][0x39c] ;  /* 0x00007380ff0677ac */ /* 0x000e220008000800 */
[----:B------:R-:W-:Y:S01]  /*30490*/  LEA.HI.X.SX32 R25, R27, R0, 0x1, P5 ;  /* 0x000000001b197211 */ /* 0x000fe200028f0eff */
[----:B------:R-:W5:Y:S04]  /*304a0*/  LDL.LU R15, [R1] ;  /* 0x00000000010f7983 */ /* 0x000f680000300800 */
[----:B------:R-:W0:Y:S04]  /*304b0*/  LDL.LU R22, [R1+0xcc0] ;  /* 0x000cc00001167983 */ /* 0x000e280000300800 */
[----:B------:R1:W-:Y:S01]  /*304c0*/  @P3 STG.E.U8 desc[UR12][R24.64], R29 ;  /* 0x0000001d18003986 */ /* 0x0003e2000c10110c */
[C---:B------:R-:W-:Y:S01]  /*304d0*/  ISETP.LT.AND P2, PT, R13.reuse, UR7, !P0 ;  /* 0x000000070d007c0c */ /* 0x040fe2000c741270 */
[----:B------:R-:W-:Y:S01]  /*304e0*/  IMAD R28, R13, R11, RZ ;  /* 0x0000000b0d1c7224 */ /* 0x000fe200078e02ff */
[C---:B------:R-:W-:Y:S01]  /*304f0*/  IADD3 R26, P6, PT, R3.reuse, R2, RZ ;  /* 0x00000002031a7210 */ /* 0x040fe20007fde0ff */
[----:B------:R-:W2:Y:S01]  /*30500*/  LDL.LU R13, [R1+0x8] ;  /* 0x00000800010d7983 */ /* 0x000ea20000300800 */
[----:B------:R-:W0:Y:S03]  /*30510*/  LDCU UR7, c[0x0][0x39c] ;  /* 0x00007380ff0777ac */ /* 0x000e260008000800 */
[----:B-1----:R-:W2:Y:S01]  /*30520*/  LDL.LU R29, [R1+0xca4] ;  /* 0x000ca400011d7983 */ /* 0x002ea20000300800 */
[----:B------:R-:W-:-:S02]  /*30530*/  LEA.HI.X.SX32 R27, R3, R0, 0x1, P6 ;  /* 0x00000000031b7211 */ /* 0x000fc400030f0eff */
[----:B---3--:R-:W-:-:S05]  /*30540*/  PRMT R3, R6, 0x7770, RZ ;  /* 0x0000777006037816 */ /* 0x008fca00000000ff */
[----:B------:R1:W-:Y:S01]  /*30550*/  @P4 STG.E.U8 desc[UR12][R26.64], R3 ;  /* 0x000000031a004986 */ /* 0x0003e2000c10110c */
[----:B------:R-:W-:-:S04]  /*30560*/  IADD3 R24, P4, PT, R28, R2, RZ ;  /* 0x000000021c187210 */ /* 0x000fc80007f9e0ff */
[----:B------:R-:W-:Y:S02]  /*30570*/  LEA.HI.X.SX32 R25, R28, R0, 0x1, P4 ;  /* 0x000000001c197211 */ /* 0x000fe400020f0eff */
[----:B-1----:R-:W-:-:S05]  /*30580*/  PRMT R26, R8, 0x7770, RZ ;  /* 0x00007770081a7816 */ /* 0x002fca00000000ff */
[----:B------:R1:W-:Y:S01]  /*30590*/  @P2 STG.E.U8 desc[UR12][R24.64], R26 ;  /* 0x0000001a18002986 */ /* 0x0003e2000c10110c */
[----:B------:R-:W-:Y:S01]  /*305a0*/  PRMT R28, R4, 0x7770, RZ ;  /* 0x00007770041c7816 */ /* 0x000fe200000000ff */
[C---:B----4-:R-:W-:Y:S01]  /*305b0*/  IMAD R27, R17.reuse, R11, RZ ;  /* 0x0000000b111b7224 */ /* 0x050fe200078e02ff */
[----:B------:R-:W-:Y:S01]  /*305c0*/  ISETP.LT.AND P3, PT, R17, UR4, !P0 ;  /* 0x0000000411007c0c */ /* 0x000fe2000c761270 */
[----:B------:R-:W3:Y:S01]  /*305d0*/  LDCU UR4, c[0x0][0x39c] ;  /* 0x00007380ff0477ac */ /* 0x000ee20008000800 */
[----:B------:R-:W4:Y:S02]  /*305e0*/  LDL.LU R17, [R1+0x20] ;  /* 0x0000200001117983 */ /* 0x000f240000300800 */
[----:B-1----:R-:W-:-:S04]  /*305f0*/  IADD3 R24, P5, PT, R27, R2, RZ ;  /* 0x000000021b187210 */ /* 0x002fc80007fbe0ff */
[----:B------:R-:W-:Y:S02]  /*30600*/  LEA.HI.X.SX32 R25, R27, R0, 0x1, P5 ;  /* 0x000000001b197211 */ /* 0x000fe400028f0eff */
[----:B0-----:R-:W-:Y:S01]  /*30610*/  ISETP.LT.AND P2, PT, R22, UR6, !P0 ;  /* 0x0000000616007c0c */ /* 0x001fe2000c741270 */
[----:B------:R-:W0:Y:S02]  /*30620*/  LDCU UR6, c[0x0][0x39c] ;  /* 0x00007380ff0677ac */ /* 0x000e240008000800 */
[----:B------:R1:W-:Y:S01]  /*30630*/  @P3 STG.E.U8 desc[UR12][R24.64], R28 ;  /* 0x0000001c18003986 */ /* 0x0003e2000c10110c */
[C---:B--2---:R-:W-:Y:S01]  /*30640*/  IMAD R3, R29.reuse, R11, RZ ;  /* 0x0000000b1d037224 */ /* 0x044fe200078e02ff */
[----:B------:R-:W-:Y:S01]  /*30650*/  ISETP.LT.AND P4, PT, R29, UR5, !P0 ;  /* 0x000000051d007c0c */ /* 0x000fe2000c781270 */
[----:B------:R-:W2:Y:S03]  /*30660*/  LDCU UR5, c[0x0][0x39c] ;  /* 0x00007380ff0577ac */ /* 0x000ea60008000800 */
[----:B------:R-:W-:-:S02]  /*30670*/  IADD3 R26, P6, PT, R3, R2, RZ ;  /* 0x00000002031a7210 */ /* 0x000fc40007fde0ff */
[----:B-----5:R-:W-:Y:S02]  /*30680*/  PRMT R29, R15, 0x7771, RZ ;  /* 0x000077710f1d7816 */ /* 0x020fe400000000ff */
[----:B------:R-:W-:Y:S01]  /*30690*/  LEA.HI.X.SX32 R27, R3, R0, 0x1, P6 ;  /* 0x00000000031b7211 */ /* 0x000fe200030f0eff */
[----:B------:R-:W-:Y:S02]  /*306a0*/  IMAD R3, R22, R11, RZ ;  /* 0x0000000b16037224 */ /* 0x000fe400078e02ff */
[----:B------:R-:W5:Y:S04]  /*306b0*/  LDL.LU R22, [R1+0xe98] ;  /* 0x000e980001167983 */ /* 0x000f680000300800 */
[----:B-1----:R-:W2:Y:S04]  /*306c0*/  LDL.LU R28, [R1+0xcc8] ;  /* 0x000cc800011c7983 */ /* 0x002ea80000300800 */
[----:B------:R1:W-:Y:S04]  /*306d0*/  @P4 STG.E.U8 desc[UR12][R26.64], R29 ;  /* 0x0000001d1a004986 */ /* 0x0003e8000c10110c */
[----:B-1----:R-:W3:Y:S04]  /*306e0*/  LDL.LU R27, [R1+0xcc4] ;  /* 0x000cc400011b7983 */ /* 0x002ee80000300800 */
[----:B------:R-:W4:Y:S01]  /*306f0*/  LDL.LU R29, [R1+0xccc] ;  /* 0x000ccc00011d7983 */ /* 0x000f220000300800 */
[----:B------:R-:W-:-:S04]  /*30700*/  IADD3 R24, P5, PT, R3, R2, RZ ;  /* 0x0000000203187210 */ /* 0x000fc80007fbe0ff */
[----:B------:R-:W-:Y:S02]  /*30710*/  LEA.HI.X.SX32 R25, R3, R0, 0x1, P5 ;  /* 0x0000000003197211 */ /* 0x000fe400028f0eff */
[----:B------:R-:W-:-:S05]  /*30720*/  PRMT R3, R13, 0x7771, RZ ;  /* 0x000077710d037816 */ /* 0x000fca00000000ff */
[----:B------:R4:W-:Y:S01]  /*30730*/  @P2 STG.E.U8 desc[UR12][R24.64], R3 ;  /* 0x0000000318002986 */ /* 0x0009e2000c10110c */
[C---:B--2---:R-:W-:Y:S01]  /*30740*/  ISETP.LT.AND P3, PT, R28.reuse, UR5, !P0 ;  /* 0x000000051c007c0c */ /* 0x044fe2000c761270 */
[-C--:B------:R-:W-:Y:S01]  /*30750*/  IMAD R28, R28, R11.reuse, RZ ;  /* 0x0000000b1c1c7224 */ /* 0x080fe200078e02ff */
[----:B------:R-:W1:Y:S01]  /*30760*/  LDCU UR5, c[0x0][0x39c] ;  /* 0x00007380ff0577ac */ /* 0x000e620008000800 */
[C---:B---3--:R-:W-:Y:S01]  /*30770*/  ISETP.LT.AND P4, PT, R27.reuse, UR4, !P0 ;  /* 0x000000041b007c0c */ /* 0x048fe2000c781270 */
[-C--:B------:R-:W-:Y:S01]  /*30780*/  IMAD R27, R27, R11.reuse, RZ ;  /* 0x0000000b1b1b7224 */ /* 0x080fe200078e02ff */
[----:B------:R-:W2:Y:S04]  /*30790*/  LDCU UR4, c[0x0][0x39c] ;  /* 0x00007380ff0477ac */ /* 0x000ea80008000800 */
[----:B------:R-:W-:Y:S01]  /*307a0*/  IADD3 R26, P5, PT, R27, R2, RZ ;  /* 0x000000021b1a7210 */ /* 0x000fe20007fbe0ff */
[C---:B----4-:R-:W-:Y:S01]  /*307b0*/  IMAD R3, R29.reuse, R11, RZ ;  /* 0x0000000b1d037224 */ /* 0x050fe200078e02ff */
[----:B------:R-:W-:Y:S01]  /*307c0*/  ISETP.LT.AND P2, PT, R29, UR7, !P0 ;  /* 0x000000071d007c0c */ /* 0x000fe2000c741270 */
[----:B------:R-:W3:Y:S01]  /*307d0*/  LDCU UR7, c[0x0][0x39c] ;  /* 0x00007380ff0777ac */ /* 0x000ee20008000800 */
[----:B------:R-:W-:-:S02]  /*307e0*/  LEA.HI.X.SX32 R27, R27, R0, 0x1, P5 ;  /* 0x000000001b1b7211 */ /* 0x000fc400028f0eff */
[C---:B------:R-:W-:Y:S02]  /*307f0*/  IADD3 R24, P5, PT, R28.reuse, R2, RZ ;  /* 0x000000021c187210 */ /* 0x040fe40007fbe0ff */
[----:B------:R-:W-:Y:S02]  /*30800*/  PRMT R29, R17, 0x7771, RZ ;  /* 0x00007771111d7816 */ /* 0x000fe400000000ff */
[----:B------:R-:W-:Y:S02]  /*30810*/  LEA.HI.X.SX32 R25, R28, R0, 0x1, P5 ;  /* 0x000000001c197211 */ /* 0x000fe400028f0eff */
[----:B-----5:R-:W-:Y:S01]  /*30820*/  PRMT R28, R22, 0x7771, RZ ;  /* 0x00007771161c7816 */ /* 0x020fe200000000ff */
[----:B------:R4:W-:Y:S04]  /*30830*/  @P4 STG.E.U8 desc[UR12][R26.64], R29 ;  /* 0x0000001d1a004986 */ /* 0x0009e8000c10110c */
[----:B------:R5:W-:Y:S04]  /*30840*/  @P3 STG.E.U8 desc[UR12][R24.64], R28 ;  /* 0x0000001c18003986 */ /* 0x000be8000c10110c */
[----:B----4-:R-:W0:Y:S04]  /*30850*/  LDL.LU R29, [R1+0xcd8] ;  /* 0x000cd800011d7983 */ /* 0x010e280000300800 */
[----:B------:R-:W2:Y:S04]  /*30860*/  LDL.LU R27, [R1+0xcd0] ;  /* 0x000cd000011b7983 */ /* 0x000ea80000300800 */
[----:B-----5:R-:W4:Y:S01]  /*30870*/  LDL.LU R28, [R1+0xcd4] ;  /* 0x000cd400011c7983 */ /* 0x020f220000300800 */
[----:B------:R-:W-:-:S02]  /*30880*/  IADD3 R26, P4, PT, R3, R2, RZ ;  /* 0x00000002031a7210 */ /* 0x000fc40007f9e0ff */
[----:B------:R-:W-:Y:S02]  /*30890*/  PRMT R24, R19, 0x7771, RZ ;  /* 0x0000777113187816 */ /* 0x000fe400000000ff */
[C---:B--2---:R-:W-:Y:S01]  /*308a0*/  ISETP.LT.AND P3, PT, R27.reuse, UR4, !P0 ;  /* 0x000000041b007c0c */ /* 0x044fe2000c761270 */
[-C--:B------:R-:W-:Y:S01]  /*308b0*/  IMAD R25, R27, R11.reuse, RZ ;  /* 0x0000000b1b197224 */ /* 0x080fe200078e02ff */
[----:B------:R-:W-:Y:S01]  /*308c0*/  LEA.HI.X.SX32 R27, R3, R0, 0x1, P4 ;  /* 0x00000000031b7211 */ /* 0x000fe200020f0eff */
[----:B------:R-:W2:Y:S01]  /*308d0*/  LDCU UR4, c[0x0][0x39c] ;  /* 0x00007380ff0477ac */ /* 0x000ea20008000800 */
[CC--:B----4-:R-:W-:Y:S01]  /*308e0*/  IMAD R3, R28.reuse, R11.reuse, RZ ;  /* 0x0000000b1c037224 */ /* 0x0d0fe200078e02ff */
[----:B-1----:R-:W-:Y:S02]  /*308f0*/  ISETP.LT.AND P4, PT, R28, UR5, !P0 ;  /* 0x000000051c007c0c */ /* 0x002fe4000c781270 */
[----:B------:R1:W-:Y:S01]  /*30900*/  @P2 STG.E.U8 desc[UR12][R26.64], R24 ;  /* 0x000000181a002986 */ /* 0x0003e2000c10110c */
[C---:B0-----:R-:W-:Y:S01]  /*30910*/  ISETP.LT.AND P2, PT, R29.reuse, UR6, !P0 ;  /* 0x000000061d007c0c */ /* 0x041fe2000c741270 */
[----:B------:R-:W-:Y:S01]  /*30920*/  IMAD R28, R29, R11, RZ ;  /* 0x0000000b1d1c7224 */ /* 0x000fe200078e02ff */
[----:B------:R-:W-:Y:S01]  /*30930*/  PRMT R29, R20, 0x7771, RZ ;  /* 0x00007771141d7816 */ /* 0x000fe200000000ff */
[----:B------:R-:W0:Y:S01]  /*30940*/  LDCU UR5, c[0x0][0x39c] ;  /* 0x00007380ff0577ac */ /* 0x000e220008000800 */
[----:B------:R-:W4:Y:S01]  /*30950*/  LDCU UR6, c[0x0][0x39c] ;  /* 0x00007380ff0677ac */ /* 0x000f220008000800 */
[----:B-1----:R-:W-:-:S02]  /*30960*/  IADD3 R24, P5, PT, R25, R2, RZ ;  /* 0x0000000219187210 */ /* 0x002fc40007fbe0ff */
[----:B------:R-:W-:Y:S02]  /*30970*/  IADD3 R26, P6, PT, R3, R2, RZ ;  /* 0x00000002031a7210 */ /* 0x000fe40007fde0ff */
[-C--:B------:R-:W-:Y:S02]  /*30980*/  LEA.HI.X.SX32 R25, R25, R0.reuse, 0x1, P5 ;  /* 0x0000000019197211 */ /* 0x080fe400028f0eff */
[----:B------:R-:W-:Y:S02]  /*30990*/  LEA.HI.X.SX32 R27, R3, R0, 0x1, P6 ;  /* 0x00000000031b7211 */ /* 0x000fe400030f0eff */
[----:B------:R-:W-:Y:S01]  /*309a0*/  PRMT R3, R21, 0x7771, RZ ;  /* 0x0000777115037816 */ /* 0x000fe200000000ff */
[----:B------:R1:W-:Y:S04]  /*309b0*/  @P3 STG.E.U8 desc[UR12][R24.64], R29 ;  /* 0x0000001d18003986 */ /* 0x0003e8000c10110c */
[----:B------:R5:W-:Y:S04]  /*309c0*/  @P4 STG.E.U8 desc[UR12][R26.64], R3 ;  /* 0x000000031a004986 */ /* 0x000be8000c10110c */
[----:B-1----:R-:W4:Y:S04]  /*309d0*/  LDL.LU R29, [R1+0xce4] ;  /* 0x000ce400011d7983 */ /* 0x002f280000300800 */
[----:B-----5:R-:W2:Y:S04]  /*309e0*/  LDL.LU R26, [R1+0xcdc] ;  /* 0x000cdc00011a7983 */ /* 0x020ea80000300800 */
[----:B------:R-:W0:Y:S01]  /*309f0*/  LDL.LU R27, [R1+0xce0] ;  /* 0x000ce000011b7983 */ /* 0x000e220000300800 */
[----:B------:R-:W-:-:S04]  /*30a00*/  IADD3 R24, P3, PT, R28, R2, RZ ;  /* 0x000000021c187210 */ /* 0x000fc80007f7e0ff */
[----:B------:R-:W-:Y:S02]  /*30a10*/  LEA.HI.X.SX32 R25, R28, R0, 0x1, P3 ;  /* 0x000000001c197211 */ /* 0x000fe400018f0eff */
[C---:B--2---:R-:W-:Y:S01]  /*30a20*/  ISETP.LT.AND P4, PT, R26.reuse, UR4, !P0 ;  /* 0x000000041a007c0c */ /* 0x044fe2000c781270 */
[-C--:B------:R-:W-:Y:S01]  /*30a30*/  IMAD R3, R26, R11.reuse, RZ ;  /* 0x0000000b1a037224 */ /* 0x080fe200078e02ff */
[----:B------:R-:W-:Y:S01]  /*30a40*/  PRMT R26, R18, 0x7771, RZ ;  /* 0x00007771121a7816 */ /* 0x000fe200000000ff */
[----:B------:R-:W1:Y:S04]  /*30a50*/  LDCU UR4, c[0x0][0x39c] ;  /* 0x00007380ff0477ac */ /* 0x000e680008000800 */
[----:B------:R2:W-:Y:S01]  /*30a60*/  @P2 STG.E.U8 desc[UR12][R24.64], R26 ;  /* 0x0000001a18002986 */ /* 0x0005e2000c10110c */
[C---:B0-----:R-:W-:Y:S01]  /*30a70*/  ISETP.LT.AND P3, PT, R27.reuse, UR5, !P0 ;  /* 0x000000051b007c0c */ /* 0x041fe2000c761270 */
[----:B------:R-:W-:Y:S01]  /*30a80*/  IMAD R28, R27, R11, RZ ;  /* 0x0000000b1b1c7224 */ /* 0x000fe200078e02ff */
[----:B----4-:R-:W-:Y:S01]  /*30a90*/  ISETP.LT.AND P2, PT, R29, UR6, !P0 ;  /* 0x000000061d007c0c */ /* 0x010fe2000c741270 */
[----:B------:R-:W0:Y:S01]  /*30aa0*/  LDCU UR5, c[0x0][0x39c] ;  /* 0x00007380ff0577ac */ /* 0x000e220008000800 */
[----:B------:R-:W4:Y:S01]  /*30ab0*/  LDCU UR6, c[0x0][0x39c] ;  /* 0x00007380ff0677ac */ /* 0x000f220008000800 */
[----:B--2---:R-:W-:-:S04]  /*30ac0*/  IADD3 R26, P5, PT, R3, R2, RZ ;  /* 0x00000002031a7210 */ /* 0x004fc80007fbe0ff */
[----:B------:R-:W-:Y:S01]  /*30ad0*/  LEA.HI.X.SX32 R27, R3, R0, 0x1, P5 ;  /* 0x00000000031b7211 */ /* 0x000fe200028f0eff */
[----:B------:R-:W-:Y:S01]  /*30ae0*/  IMAD R3, R29, R11, RZ ;  /* 0x0000000b1d037224 */ /* 0x000fe200078e02ff */
[----:B------:R-:W-:-:S05]  /*30af0*/  PRMT R29, R23, 0x7771, RZ ;  /* 0x00007771171d7816 */ /* 0x000fca00000000ff */
[----:B------:R2:W-:Y:S04]  /*30b00*/  @P4 STG.E.U8 desc[UR12][R26.64], R29 ;  /* 0x0000001d1a004986 */ /* 0x0005e8000c10110c */
[----:B--2---:R-:W2:Y:S04]  /*30b10*/  LDL.LU R29, [R1+0xce8] ;  /* 0x000ce800011d7983 */ /* 0x004ea80000300800 */
[----:B------:R-:W3:Y:S01]  /*30b20*/  LDL.LU R27, [R1+0xd04] ;  /* 0x000d0400011b7983 */ /* 0x000ee20000300800 */
[----:B------:R-:W-:-:S04]  /*30b30*/  IADD3 R24, P6, PT, R28, R2, RZ ;  /* 0x000000021c187210 */ /* 0x000fc80007fde0ff */
[----:B------:R-:W-:Y:S02]  /*30b40*/  LEA.HI.X.SX32 R25, R28, R0, 0x1, P6 ;  /* 0x000000001c197211 */ /* 0x000fe400030f0eff */
[----:B------:R-:W-:Y:S02]  /*30b50*/  PRMT R28, R16, 0x7771, RZ ;  /* 0x00007771101c7816 */ /* 0x000fe400000000ff */
[----:B------:R-:W-:-:S03]  /*30b60*/  IADD3 R26, P5, PT, R3, R2, RZ ;  /* 0x00000002031a7210 */ /* 0x000fc60007fbe0ff */
[----:B------:R5:W-:Y:S02]  /*30b70*/  @P3 STG.E.U8 desc[UR12][R24.64], R28 ;  /* 0x0000001c18003986 */ /* 0x000be4000c10110c */
[----:B-----5:R-:W-:Y:S02]  /*30b80*/  PRMT R24, R12, 0x7771, RZ ;  /* 0x000077710c187816 */ /* 0x020fe400000000ff */
[----:B------:R-:W0:Y:S01]  /*30b90*/  LDL.LU R25, [R1+0xcec] ;  /* 0x000cec0001197983 */ /* 0x000e220000300800 */
[----:B---3--:R-:W-:Y:S01]  /*30ba0*/  ISETP.LT.AND P4, PT, R27, UR7, !P0 ;  /* 0x000000071b007c0c */ /* 0x008fe2000c781270 */
[----:B------:R-:W3:Y:S01]  /*30bb0*/  LDCU UR7, c[0x0][0x39c] ;  /* 0x00007380ff0777ac */ /* 0x000ee20008000800 */
[----:B------:R-:W-:Y:S01]  /*30bc0*/  LEA.HI.X.SX32 R27, R3, R0, 0x1, P5 ;  /* 0x00000000031b7211 */ /* 0x000fe200028f0eff */
[C---:B--2---:R-:W-:Y:S01]  /*30bd0*/  IMAD R3, R29.reuse, R11, RZ ;  /* 0x0000000b1d037224 */ /* 0x044fe200078e02ff */
[----:B-1----:R-:W-:Y:S01]  /*30be0*/  ISETP.LT.AND P6, PT, R29, UR4, !P0 ;  /* 0x000000041d007c0c */ /* 0x002fe2000c7c1270 */
[----:B------:R-:W1:Y:S01]  /*30bf0*/  LDCU UR4, c[0x0][0x39c] ;  /* 0x00007380ff0477ac */ /* 0x000e620008000800 */
[----:B------:R-:W2:Y:S04]  /*30c00*/  LDL.LU R29, [R1+0xcf4] ;  /* 0x000cf400011d7983 */ /* 0x000ea80000300800 */
[----:B------:R5:W-:Y:S04]  /*30c10*/  @P2 STG.E.U8 desc[UR12][R26.64], R24 ;  /* 0x000000181a002986 */ /* 0x000be8000c10110c */
[----:B-----5:R-:W5:Y:S01]  /*30c20*/  LDL.LU R24, [R1+0xcf0] ;  /* 0x000cf00001187983 */ /* 0x020f620000300800 */
[----:B------:R-:W-:-:S02]  /*30c30*/  IADD3 R26, P2, PT, R3, R2, RZ ;  /* 0x00000002031a7210 */ /* 0x000fc40007f5e0ff */
[C---:B0-----:R-:W-:Y:S01]  /*30c40*/  ISETP.LT.AND P5, PT, R25.reuse, UR5, !P0 ;  /* 0x0000000519007c0c */ /* 0x041fe2000c7a1270 */
[----:B------:R-:W-:Y:S01]  /*30c50*/  IMAD R25, R25, R11, RZ ;  /* 0x0000000b19197224 */ /* 0x000fe200078e02ff */
[----:B------:R-:W-:Y:S01]  /*30c60*/  LEA.HI.X.SX32 R27, R3, R0, 0x1, P2 ;  /* 0x00000000031b7211 */ /* 0x000fe200010f0eff */
[----:B------:R-:W0:Y:S01]  /*30c70*/  LDCU UR5, c[0x0][0x39c] ;  /* 0x00007380ff0577ac */ /* 0x000e220008000800 */
[----:B------:R-:W-:-:S05]  /*30c80*/  PRMT R28, R14, 0x7771, RZ ;  /* 0x000077710e1c7816 */ /* 0x000fca00000000ff */
[----:B------:R0:W-:Y:S02]  /*30c90*/  @P6 STG.E.U8 desc[UR12][R26.64], R28 ;  /* 0x0000001c1a006986 */ /* 0x0001e4000c10110c */
[----:B0-----:R-:W-:Y:S01]  /*30ca0*/  PRMT R28, R10, 0x7771, RZ ;  /* 0x000077710a1c7816 */ /* 0x001fe200000000ff */
[C---:B-----5:R-:W-:Y:S01]  /*30cb0*/  IMAD R3, R24.reuse, R11, RZ ;  /* 0x0000000b18037224 */ /* 0x060fe200078e02ff */
[----:B----4-:R-:W-:Y:S01]  /*30cc0*/  ISETP.LT.AND P3, PT, R24, UR6, !P0 ;  /* 0x0000000618007c0c */ /* 0x010fe2000c761270 */
[----:B------:R-:W0:Y:S01]  /*30cd0*/  LDCU UR6, c[0x0][0x39c] ;  /* 0x00007380ff0677ac */ /* 0x000e220008000800 */
[-C--:B------:R-:W-:Y:S02]  /*30ce0*/  IADD3 R24, P2, PT, R25, R2.reuse, RZ ;  /* 0x0000000219187210 */ /* 0x080fe40007f5e0ff */
[----:B------:R-:W-:Y:S02]  /*30cf0*/  IADD3 R26, P6, PT, R3, R2, RZ ;  /* 0x00000002031a7210 */ /* 0x000fe40007fde0ff */
[----:B------:R-:W-:-:S02]  /*30d00*/  LEA.HI.X.SX32 R25, R25, R0, 0x1, P2 ;  /* 0x0000000019197211 */ /* 0x000fc400010f0eff */
[----:B------:R-:W-:Y:S01]  /*30d10*/  LEA.HI.X.SX32 R27, R3, R0, 0x1, P6 ;  /* 0x00000000031b7211 */ /* 0x000fe200030f0eff */
[----:B--2---:R-:W-:Y:S01]  /*30d20*/  IMAD.MOV.U32 R3, RZ, RZ, R29 ;  /* 0x000000ffff037224 */ /* 0x004fe200078e001d */
[----:B-1----:R-:W-:Y:S01]  /*30d30*/  ISETP.LT.AND P2, PT, R29, UR4, !P0 ;  /* 0x000000041d007c0c */ /* 0x002fe2000c741270 */
[----:B------:R1:W-:Y:S01]  /*30d40*/  @P5 STG.E.U8 desc[UR12][R24.64], R28 ;  /* 0x0000001c18005986 */ /* 0x0003e2000c10110c */
[----:B------:R-:W-:Y:S01]  /*30d50*/  PRMT R29, R6, 0x7771, RZ ;  /* 0x00007771061d7816 */ /* 0x000fe200000000ff */
[----:B------:R-:W-:Y:S01]  /*30d60*/  IMAD R3, R3, R11, RZ ;  /* 0x0000000b03037224 */ /* 0x000fe200078e02ff */
[----:B------:R-:W2:Y:S01]  /*30d70*/  LDCU UR4, c[0x0][0x39c] ;  /* 0x00007380ff0477ac */ /* 0x000ea20008000800 */
[----:B------:R-:W4:Y:S04]  /*30d80*/  LDL.LU R11, [R1+0xe94] ;  /* 0x000e9400010b7983 */ /* 0x000f280000300800 */
[----:B------:R5:W-:Y:S04]  /*30d90*/  @P3 STG.E.U8 desc[UR12][R26.64], R29 ;  /* 0x0000001d1a003986 */ /* 0x000be8000c10110c */
[----:B-1----:R-:W0:Y:S04]  /*30da0*/  LDL.LU R28, [R1+0xcfc] ;  /* 0x000cfc00011c7983 */ /* 0x002e280000300800 */
[----:B-----5:R-:W5:Y:S01]  /*30db0*/  LDL.LU R27, [R1+0xcf8] ;  /* 0x000cf800011b7983 */ /* 0x020f620000300800 */
[C---:B------:R-:W-:Y:S01]  /*30dc0*/  IADD3 R24, P5, PT, R3.reuse, R2, RZ ;  /* 0x0000000203187210 */ /* 0x040fe20007fbe0ff */
[----:B------:R-:W1:Y:S03]  /*30dd0*/  LDC R29, c[0x0][0x3b8] ;  /* 0x0000ee00ff1d7b82 */ /* 0x000e660000000800 */
[----:B------:R-:W-:-:S02]  /*30de0*/  LEA.HI.X.SX32 R25, R3, R0, 0x1, P5 ;  /* 0x0000000003197211 */ /* 0x000fc400028f0eff */
[----:B------:R-:W-:-:S05]  /*30df0*/  PRMT R3, R8, 0x7771, RZ ;  /* 0x0000777108037816 */ /* 0x000fca00000000ff */
[----:B------:R2:W-:Y:S04]  /*30e00*/  @P2 STG.E.U8 desc[UR12][R24.64], R3 ;  /* 0x0000000318002986 */ /* 0x0005e8000c10110c */
[----:B--2---:R-:W3:Y:S01]  /*30e10*/  LDL.LU R25, [R1+0xd08] ;  /* 0x000d080001197983 */ /* 0x004ee20000300800 */
[C---:B0-----:R-:W-:Y:S01]  /*30e20*/  ISETP.LT.AND P5, PT, R28.reuse, UR6, !P0 ;  /* 0x000000061c007c0c */ /* 0x041fe2000c7a1270 */
[-C--:B-1----:R-:W-:Y:S01]  /*30e30*/  IMAD R28, R28, R29.reuse, RZ ;  /* 0x0000001d1c1c7224 */ /* 0x082fe200078e02ff */
[----:B------:R-:W0:Y:S01]  /*30e40*/  LDCU UR6, c[0x0][0x39c] ;  /* 0x00007380ff0677ac */ /* 0x000e220008000800 */
[C---:B-----5:R-:W-:Y:S01]  /*30e50*/  ISETP.LT.AND P3, PT, R27.reuse, UR5, !P0 ;  /* 0x000000051b007c0c */ /* 0x060fe2000c761270 */
[----:B------:R-:W-:Y:S01]  /*30e60*/  IMAD R27, R27, R29, RZ ;  /* 0x0000001d1b1b7224 */ /* 0x000fe200078e02ff */
[----:B------:R-:W1:Y:S01]  /*30e70*/  LDCU UR5, c[0x0][0x39c] ;  /* 0x00007380ff0577ac */ /* 0x000e620008000800 */
[----:B------:R-:W-:-:S03]  /*30e80*/  IMAD R3, R29, 0x4, R28 ;  /* 0x000000041d037824 */ /* 0x000fc600078e021c */
[C---:B------:R-:W-:Y:S02]  /*30e90*/  IADD3 R26, P6, PT, R27.reuse, R2, RZ ;  /* 0x000000021b1a7210 */ /* 0x040fe40007fde0ff */
[----:B------:R-:W-:Y:S02]  /*30ea0*/  PRMT R29, R4, 0x7771, RZ ;  /* 0x00007771041d7816 */ /* 0x000fe400000000ff */
[----:B------:R-:W-:-:S05]  /*30eb0*/  LEA.HI.X.SX32 R27, R27, R0, 0x1, P6 ;  /* 0x000000001b1b7211 */ /* 0x000fca00030f0eff */
[----:B------:R2:W-:Y:S04]  /*30ec0*/  @P3 STG.E.U8 desc[UR12][R26.64], R29 ;  /* 0x0000001d1a003986 */ /* 0x0005e8000c10110c */
[----:B--2---:R-:W0:Y:S04]  /*30ed0*/  LDL.LU R29, [R1+0xd14] ;  /* 0x000d1400011d7983 */ /* 0x004e280000300800 */
[----:B------:R-:W2:Y:S01]  /*30ee0*/  LDL.LU R27, [R1+0xd0c] ;  /* 0x000d0c00011b7983 */ /* 0x000ea20000300800 */
[C---:B------:R-:W-:Y:S02]  /*30ef0*/  IADD3 R24, P6, PT, R28.reuse, R2, RZ ;  /* 0x000000021c187210 */ /* 0x040fe40007fde0ff */
[----:B---3--:R-:W-:Y:S01]  /*30f00*/  ISETP.LT.AND P2, PT, R25, UR7, !P0 ;  /* 0x0000000719007c0c */ /* 0x008fe2000c741270 */
[----:B------:R-:W3:Y:S01]  /*30f10*/  LDCU UR7, c[0x0][0x39c] ;  /* 0x00007380ff0777ac */ /* 0x000ee20008000800 */
[----:B------:R-:W-:-:S02]  /*30f20*/  LEA.HI.X.SX32 R25, R28, R0, 0x1, P6 ;  /* 0x000000001c197211 */ /* 0x000fc400030f0eff */
[----:B------:R-:W-:-:S05]  /*30f30*/  PRMT R28, R15, 0x7772, RZ ;  /* 0x000077720f1c7816 */ /* 0x000fca00000000ff */
[----:B------:R5:W-:Y:S04]  /*30f40*/  @P5 STG.E.U8 desc[UR12][R24.64], R28 ;  /* 0x0000001c18005986 */ /* 0x000be8000c10110c */
[----:B-----5:R-:W1:Y:S01]  /*30f50*/  LDL.LU R25, [R1+0xd10] ;  /* 0x000d100001197983 */ /* 0x020e620000300800 */
[----:B------:R-:W5:Y:S01]  /*30f60*/  LDC R28, c[0x0][0x3b8] ;  /* 0x0000ee00ff1c7b82 */ /* 0x000f620000000800 */
[----:B------:R-:W-:Y:S02]  /*30f70*/  IADD3 R26, P6, PT, R3, R2, RZ ;  /* 0x00000002031a7210 */ /* 0x000fe40007fde0ff */
[----:B------:R-:W-:Y:S02]  /*30f80*/  PRMT R24, R13, 0x7772, RZ ;  /* 0x000077720d187816 */ /* 0x000fe400000000ff */
[----:B--2---:R-:W-:Y:S01]  /*30f90*/  ISETP.LT.AND P3, PT, R27, UR4, !P0 ;  /* 0x000000041b007c0c */ /* 0x004fe2000c761270 */
[----:B------:R-:W2:Y:S01]  /*30fa0*/  LDCU UR4, c[0x0][0x39c] ;  /* 0x00007380ff0477ac */ /* 0x000ea20008000800 */
[----:B------:R-:W-:Y:S01]  /*30fb0*/  LEA.HI.X.SX32 R27, R3, R0, 0x1, P6 ;  /* 0x00000000031b7211 */ /* 0x000fe200030f0eff */
[----:B-----5:R-:W-:-:S04]  /*30fc0*/  IMAD R3, R28, 0x4, R3 ;  /* 0x000000041c037824 */ /* 0x020fc800078e0203 */
[----:B------:R5:W-:Y:S01]  /*30fd0*/  @P4 STG.E.U8 desc[UR12][R26.64], R24 ;  /* 0x000000181a004986 */ /* 0x000be2000c10110c */
[----:B0-----:R-:W-:Y:S01]  /*30fe0*/  ISETP.LT.AND P4, PT, R29, UR6, !P0 ;  /* 0x000000061d007c0c */ /* 0x001fe2000c781270 */
[----:B------:R-:W0:Y:S01]  /*30ff0*/  LDCU UR6, c[0x0][0x39c] ;  /* 0x00007380ff0677ac */ /* 0x000e220008000800 */
[----:B------:R-:W-:Y:S02]  /*31000*/  PRMT R29, R17, 0x7772, RZ ;  /* 0x00007772111d7816 */ /* 0x000fe400000000ff */
[----:B-----5:R-:W-:-:S04]  /*31010*/  IADD3 R26, P6, PT, R3, R2, RZ ;  /* 0x00000002031a7210 */ /* 0x020fc80007fde0ff */
[----:B------:R-:W-:-:S05]  /*31020*/  LEA.HI.X.SX32 R27, R3, R0, 0x1, P6 ;  /* 0x00000000031b7211 */ /* 0x000fca00030f0eff */
[----:B------:R5:W-:Y:S04]  /*31030*/  @P2 STG.E.U8 desc[UR12][R26.64], R29 ;  /* 0x0000001d1a002986 */ /* 0x000be8000c10110c */
[----:B-----5:R-:W0:Y:S04]  /*31040*/  LDL.LU R29, [R1+0xd20] ;  /* 0x000d2000011d7983 */ /* 0x020e280000300800 */
[----:B------:R-:W2:Y:S01]  /*31050*/  LDL.LU R27, [R1+0xd18] ;  /* 0x000d1800011b7983 */ /* 0x000ea20000300800 */
[----:B-1----:R-:W-:Y:S01]  /*31060*/  ISETP.LT.AND P5, PT, R25, UR5, !P0 ;  /* 0x0000000519007c0c */ /* 0x002fe2000c7a1270 */
[C---:B------:R-:W-:Y:S01]  /*31070*/  IMAD R25, R28.reuse, 0x4, R3 ;  /* 0x000000041c197824 */ /* 0x040fe200078e0203 */
[----:B------:R-:W1:Y:S04]  /*31080*/  LDCU UR5, c[0x0][0x39c] ;  /* 0x00007380ff0577ac */ /* 0x000e680008000800 */
[----:B------:R-:W-:Y:S01]  /*31090*/  IADD3 R24, P6, PT, R25, R2, RZ ;  /* 0x0000000219187210 */ /* 0x000fe20007fde0ff */
[----:B------:R-:W-:Y:S01]  /*310a0*/  IMAD R3, R28, 0x4, R25 ;  /* 0x000000041c037824 */ /* 0x000fe200078e0219 */
[----:B------:R-:W-:-:S02]  /*310b0*/  PRMT R28, R22, 0x7772, RZ ;  /* 0x00007772161c7816 */ /* 0x000fc400000000ff */
[----:B------:R-:W-:-:S05]  /*310c0*/  LEA.HI.X.SX32 R25, R25, R0, 0x1, P6 ;  /* 0x0000000019197211 */ /* 0x000fca00030f0eff */
        /* <DEDUP_REMOVED lines=15> */
[----:B------:R5:W-:Y:S01]  /*311c0*/  @P4 STG.E.U8 desc[UR12][R26.64], R29 ;  /* 0x0000001d1a004986 */ /* 0x000be2000c10110c */
[----:B-1----:R-:W-:-:S03]  /*311d0*/  ISETP.LT.AND P3, PT, R25, UR5, !P0 ;  /* 0x0000000519007c0c */ /* 0x002fc6000c761270 */
[----:B-----5:R-:W0:Y:S01]  /*311e0*/  LDL.LU R29, [R1+0xd2c] ;  /* 0x000d2c00011d7983 */ /* 0x020e220000300800 */
[C---:B------:R-:W-:Y:S01]  /*311f0*/  IMAD R25, R28.reuse, 0x4, R3 ;  /* 0x000000041c197824 */ /* 0x040fe200078e0203 */
[----:B------:R-:W1:Y:S02]  /*31200*/  LDCU UR5, c[0x0][0x39c] ;  /* 0x00007380ff0577ac */ /* 0x000e640008000800 */
[----:B------:R-:W2:Y:S02]  /*31210*/  LDL.LU R27, [R1+0xd24] ;  /* 0x000d2400011b7983 */ /* 0x000ea40000300800 */
[----:B------:R-:W-:Y:S01]  /*31220*/  IADD3 R24, P6, PT, R25, R2, RZ ;  /* 0x0000000219187210 */ /* 0x000fe20007fde0ff */
[----:B------:R-:W-:Y:S01]  /*31230*/  IMAD R3, R28, 0x4, R25 ;  /* 0x000000041c037824 */ /* 0x000fe200078e0219 */
[----:B------:R-:W-:Y:S02]  /*31240*/  PRMT R28, R21, 0x7772, RZ ;  /* 0x00007772151c7816 */ /* 0x000fe400000000ff */
        /* <DEDUP_REMOVED lines=17> */
[----:B-1----:R-:W-:Y:S01]  /*31360*/  ISETP.LT.AND P2, PT, R25, UR5, !P0 ;  /* 0x0000000519007c0c */ /* 0x002fe2000c741270 */
[C---:B------:R-:W-:Y:S01]  /*31370*/  IMAD R25, R28.reuse, 0x4, R3 ;  /* 0x000000041c197824 */ /* 0x040fe200078e0203 */
[----:B------:R-:W1:Y:S01]  /*31380*/  LDCU UR5, c[0x0][0x39c] ;  /* 0x00007380ff0577ac */ /* 0x000e620008000800 */
[----:B-----5:R-:W0:Y:S04]  /*31390*/  LDL.LU R29, [R1+0xd38] ;  /* 0x000d3800011d7983 */ /* 0x020e280000300800 */
[----:B------:R-:W2:Y:S01]  /*313a0*/  LDL.LU R27, [R1+0xd30] ;  /* 0x000d3000011b7983 */ /* 0x000ea20000300800 */
        /* <DEDUP_REMOVED lines=39> */
[----:B------:R-:W-:Y:S01]  /*31620*/  IMAD R25, R25, 0x4, R3 ;  /* 0x0000000419197824 */ /* 0x000fe200078e0203 */
[----:B-----5:R-:W-:-:S04]  /*31630*/  IADD3 R26, P6, PT, R3, R2, RZ ;  /* 0x00000002031a7210 */ /* 0x020fc80007fde0ff */
[----:B------:R-:W-:Y:S02]  /*31640*/  LEA.HI.X.SX32 R27, R3, R0, 0x1, P6 ;  /* 0x00000000031b7211 */ /* 0x000fe400030f0eff */
[----:B------:R-:W5:Y:S01]  /*31650*/  LDC R3, c[0x0][0x3b8] ;  /* 0x0000ee00ff037b82 */ /* 0x000f620000000800 */
[----:B-1----:R-:W-:Y:S01]  /*31660*/  ISETP.LT.AND P5, PT, R28, UR5, !P0 ;  /* 0x000000051c007c0c */ /* 0x002fe2000c7a1270 */
[----:B------:R-:W1:Y:S01]  /*31670*/  LDCU UR5, c[0x0][0x39c] ;  /* 0x00007380ff0577ac */ /* 0x000e620008000800 */
[----:B------:R-:W-:-:S05]  /*31680*/  PRMT R28, R8, 0x7772, RZ ;  /* 0x00007772081c7816 */ /* 0x000fca00000000ff */
[----:B------:R1:W-:Y:S01]  /*31690*/  @P2 STG.E.U8 desc[UR12][R26.64], R28 ;  /* 0x0000001c1a002986 */ /* 0x0003e2000c10110c */
[----:B------:R-:W-:Y:S02]  /*316a0*/  IADD3 R24, P6, PT, R25, R2, RZ ;  /* 0x0000000219187210 */ /* 0x000fe40007fde0ff */
[----:B0-----:R-:W-:Y:S01]  /*316b0*/  ISETP.LT.AND P4, PT, R29, UR6, !P0 ;  /* 0x000000061d007c0c */ /* 0x001fe2000c781270 */
[----:B------:R-:W0:Y:S01]  /*316c0*/  LDCU UR6, c[0x0][0x39c] ;  /* 0x00007380ff0677ac */ /* 0x000e220008000800 */
[----:B-1----:R-:W0:Y:S04]  /*316d0*/  LDL.LU R28, [R1+0xd50] ;  /* 0x000d5000011c7983 */ /* 0x002e280000300800 */
[----:B------:R-:W2:Y:S01]  /*316e0*/  LDL.LU R27, [R1+0xd48] ;  /* 0x000d4800011b7983 */ /* 0x000ea20000300800 */
[----:B-----5:R-:W-:Y:S01]  /*316f0*/  IMAD R3, R3, 0x4, R25 ;  /* 0x0000000403037824 */ /* 0x020fe200078e0219 */
[----:B------:R-:W-:-:S02]  /*31700*/  PRMT R29, R4, 0x7772, RZ ;  /* 0x00007772041d7816 */ /* 0x000fc400000000ff */
[----:B------:R-:W-:-:S05]  /*31710*/  LEA.HI.X.SX32 R25, R25, R0, 0x1, P6 ;  /* 0x0000000019197211 */ /* 0x000fca00030f0eff */
[----:B------:R1:W-:Y:S04]  /*31720*/  @P3 STG.E.U8 desc[UR12][R24.64], R29 ;  /* 0x0000001d18003986 */ /* 0x0003e8000c10110c */
[----:B-1----:R-:W5:Y:S01]  /*31730*/  LDL.LU R29, [R1+0xd4c] ;  /* 0x000d4c00011d7983 */ /* 0x002f620000300800 */
[----:B------:R-:W1:Y:S01]  /*31740*/  LDC R25, c[0x0][0x3b8] ;  /* 0x0000ee00ff197b82 */ /* 0x000e620000000800 */
[----:B------:R-:W-:Y:S02]  /*31750*/  IADD3 R26, P6, PT, R3, R2, RZ ;  /* 0x00000002031a7210 */ /* 0x000fe40007fde0ff */
[----:B------:R-:W-:Y:S02]  /*31760*/  PRMT R24, R15, 0x7773, RZ ;  /* 0x000077730f187816 */ /* 0x000fe400000000ff */
[----:B------:R-:W3:Y:S01]  /*31770*/  LDL.LU R15, [R1+0xe90] ;  /* 0x000e9000010f7983 */ /* 0x000ee20000300800 */
[----:B--2---:R-:W-:Y:S01]  /*31780*/  ISETP.LT.AND P2, PT, R27, UR4, !P0 ;  /* 0x000000041b007c0c */ /* 0x004fe2000c741270 */
[----:B------:R-:W2:Y:S01]  /*31790*/  LDCU UR4, c[0x0][0x39c] ;  /* 0x00007380ff0477ac */ /* 0x000ea20008000800 */
[----:B------:R-:W-:Y:S01]  /*317a0*/  LEA.HI.X.SX32 R27, R3, R0, 0x1, P6 ;  /* 0x00000000031b7211 */ /* 0x000fe200030f0eff */
[----:B-1----:R-:W-:-:S04]  /*317b0*/  IMAD R3, R25, 0x4, R3 ;  /* 0x0000000419037824 */ /* 0x002fc800078e0203 */
[----:B------:R1:W-:Y:S01]  /*317c0*/  @P5 STG.E.U8 desc[UR12][R26.64], R24 ;  /* 0x000000181a005986 */ /* 0x0003e2000c10110c */
[----:B0-----:R-:W-:Y:S01]  /*317d0*/  ISETP.LT.AND P5, PT, R28, UR6, !P0 ;  /* 0x000000061c007c0c */ /* 0x001fe2000c7a1270 */
[----:B------:R-:W-:Y:S01]  /*317e0*/  IMAD R25, R25, 0x4, R3 ;  /* 0x0000000419197824 */ /* 0x000fe200078e0203 */
[----:B------:R-:W-:Y:S01]  /*317f0*/  PRMT R28, R13, 0x7773, RZ ;  /* 0x000077730d1c7816 */ /* 0x000fe200000000ff */
[----:B------:R-:W0:Y:S01]  /*31800*/  LDCU UR6, c[0x0][0x39c] ;  /* 0x00007380ff0677ac */ /* 0x000e220008000800 */
[----:B------:R-:W2:Y:S01]  /*31810*/  LDL.LU R13, [R1+0xe8c] ;  /* 0x000e8c00010d7983 */ /* 0x000ea20000300800 */
[----:B-1----:R-:W-:-:S04]  /*31820*/  IADD3 R26, P6, PT, R3, R2, RZ ;  /* 0x00000002031a7210 */ /* 0x002fc80007fde0ff */
[----:B------:R-:W-:Y:S02]  /*31830*/  LEA.HI.X.SX32 R27, R3, R0, 0x1, P6 ;  /* 0x00000000031b7211 */ /* 0x000fe400030f0eff */
[----:B-----5:R-:W-:Y:S01]  /*31840*/  ISETP.LT.AND P3, PT, R29, UR5, !P0 ;  /* 0x000000051d007c0c */ /* 0x020fe2000c761270 */
[----:B------:R-:W1:Y:S01]  /*31850*/  LDC R3, c[0x0][0x3b8] ;  /* 0x0000ee00ff037b82 */ /* 0x000e620000000800 */
[----:B------:R-:W-:Y:S01]  /*31860*/  PRMT R29, R17, 0x7773, RZ ;  /* 0x00007773111d7816 */ /* 0x000fe200000000ff */
[----:B------:R5:W-:Y:S01]  /*31870*/  @P4 STG.E.U8 desc[UR12][R26.64], R28 ;  /* 0x0000001c1a004986 */ /* 0x000be2000c10110c */
[----:B------:R-:W-:Y:S01]  /*31880*/  IADD3 R24, P6, PT, R25, R2, RZ ;  /* 0x0000000219187210 */ /* 0x000fe20007fde0ff */
[----:B------:R-:W0:Y:S02]  /*31890*/  LDCU UR5, c[0x0][0x39c] ;  /* 0x00007380ff0577ac */ /* 0x000e240008000800 */
[----:B------:R-:W2:Y:S04]  /*318a0*/  LDL.LU R17, [R1+0xe88] ;  /* 0x000e880001117983 */ /* 0x000ea80000300800 */
[----:B-----5:R-:W5:Y:S04]  /*318b0*/  LDL.LU R28, [R1+0xd5c] ;  /* 0x000d5c00011c7983 */ /* 0x020f680000300800 */
[----:B------:R-:W2:Y:S01]  /*318c0*/  LDL.LU R27, [R1+0xd54] ;  /* 0x000d5400011b7983 */ /* 0x000ea20000300800 */
[----:B-1----:R-:W-:Y:S01]  /*318d0*/  IMAD R3, R3, 0x4, R25 ;  /* 0x0000000403037824 */ /* 0x002fe200078e0219 */
[----:B------:R-:W-:-:S05]  /*318e0*/  LEA.HI.X.SX32 R25, R25, R0, 0x1, P6 ;  /* 0x0000000019197211 */ /* 0x000fca00030f0eff */
[----:B------:R1:W-:Y:S04]  /*318f0*/  @P2 STG.E.U8 desc[UR12][R24.64], R29 ;  /* 0x0000001d18002986 */ /* 0x0003e8000c10110c */
[----:B-1----:R-:W0:Y:S01]  /*31900*/  LDL.LU R24, [R1+0xd58] ;  /* 0x000d580001187983 */ /* 0x002e220000300800 */
[----:B------:R-:W1:Y:S01]  /*31910*/  LDC R25, c[0x0][0x3b8] ;  /* 0x0000ee00ff197b82 */ /* 0x000e620000000800 */
[----:B------:R-:W-:Y:S02]  /*31920*/  IADD3 R26, P6, PT, R3, R2, RZ ;  /* 0x00000002031a7210 */ /* 0x000fe40007fde0ff */
[----:B------:R-:W-:Y:S02]  /*31930*/  PRMT R22, R22, 0x7773, RZ ;  /* 0x0000777316167816 */ /* 0x000fe400000000ff */
[----:B--2---:R-:W-:Y:S01]  /*31940*/  ISETP.LT.AND P4, PT, R27, UR4, !P0 ;  /* 0x000000041b007c0c */ /* 0x004fe2000c781270 */
[----:B------:R-:W2:Y:S01]  /*31950*/  LDCU UR4, c[0x0][0x39c] ;  /* 0x00007380ff0477ac */ /* 0x000ea20008000800 */
[----:B------:R-:W-:Y:S01]  /*31960*/  LEA.HI.X.SX32 R27, R3, R0, 0x1, P6 ;  /* 0x00000000031b7211 */ /* 0x000fe200030f0eff */
[----:B-1----:R-:W-:-:S04]  /*31970*/  IMAD R3, R25, 0x4, R3 ;  /* 0x0000000419037824 */ /* 0x002fc800078e0203 */
[----:B------:R1:W-:Y:S02]  /*31980*/  @P3 STG.E.U8 desc[UR12][R26.64], R22 ;  /* 0x000000161a003986 */ /* 0x0003e4000c10110c */
[----:B-1----:R-:W-:Y:S01]  /*31990*/  IADD3 R26, P6, PT, R3, R2, RZ ;  /* 0x00000002031a7210 */ /* 0x002fe20007fde0ff */
[----:B------:R-:W-:-:S03]  /*319a0*/  IMAD R22, R25, 0x4, R3 ;  /* 0x0000000419167824 */ /* 0x000fc600078e0203 */
[----:B------:R-:W-:Y:S02]  /*319b0*/  LEA.HI.X.SX32 R27, R3, R0, 0x1, P6 ;  /* 0x00000000031b7211 */ /* 0x000fe400030f0eff */
[----:B------:R-:W1:Y:S01]  /*319c0*/  LDC R3, c[0x0][0x3b8] ;  /* 0x0000ee00ff037b82 */ /* 0x000e620000000800 */
[----:B0-----:R-:W-:Y:S01]  /*319d0*/  ISETP.LT.AND P2, PT, R24, UR5, !P0 ;  /* 0x0000000518007c0c */ /* 0x001fe2000c741270 */
[----:B------:R-:W0:Y:S01]  /*319e0*/  LDCU UR5, c[0x0][0x39c] ;  /* 0x00007380ff0577ac */ /* 0x000e220008000800 */
[----:B-----5:R-:W-:Y:S02]  /*319f0*/  ISETP.LT.AND P3, PT, R28, UR6, !P0 ;  /* 0x000000061c007c0c */ /* 0x020fe4000c761270 */
[C---:B------:R-:W-:Y:S01]  /*31a00*/  IADD3 R24, P6, PT, R22.reuse, R2, RZ ;  /* 0x0000000216187210 */ /* 0x040fe20007fde0ff */
[----:B------:R-:W5:Y:S01]  /*31a10*/  LDCU UR6, c[0x0][0x39c] ;  /* 0x00007380ff0677ac */ /* 0x000f620008000800 */
[----:B------:R-:W-:Y:S02]  /*31a20*/  PRMT R28, R19, 0x7773, RZ ;  /* 0x00007773131c7816 */ /* 0x000fe400000000ff */
[----:B------:R-:W2:Y:S01]  /*31a30*/  LDL.LU R19, [R1+0xe84] ;  /* 0x000e840001137983 */ /* 0x000ea20000300800 */
[----:B------:R-:W-:-:S03]  /*31a40*/  LEA.HI.X.SX32 R25, R22, R0, 0x1, P6 ;  /* 0x0000000016197211 */ /* 0x000fc600030f0eff */
[----:B------:R-:W5:Y:S04]  /*31a50*/  LDL.LU R29, [R1+0xd68] ;  /* 0x000d6800011d7983 */ /* 0x000f680000300800 */
[----:B------:R0:W-:Y:S01]  /*31a60*/  @P5 STG.E.U8 desc[UR12][R26.64], R28 ;  /* 0x0000001c1a005986 */ /* 0x0001e2000c10110c */
[----:B-1----:R-:W-:-:S03]  /*31a70*/  IMAD R3, R3, 0x4, R22 ;  /* 0x0000000403037824 */ /* 0x002fc600078e0216 */
[----:B------:R-:W2:Y:S04]  /*31a80*/  LDL.LU R22, [R1+0xd60] ;  /* 0x000d600001167983 */ /* 0x000ea80000300800 */
[----:B0-----:R-:W2:Y:S01]  /*31a90*/  LDL.LU R28, [R1+0xd64] ;  /* 0x000d6400011c7983 */ /* 0x001ea20000300800 */
[----:B------:R-:W-:-:S05]  /*31aa0*/  PRMT R20, R20, 0x7773, RZ ;  /* 0x0000777314147816 */ /* 0x000fca00000000ff */
[----:B------:R0:W-:Y:S02]  /*31ab0*/  @P4 STG.E.U8 desc[UR12][R24.64], R20 ;  /* 0x0000001418004986 */ /* 0x0001e4000c10110c */
[----:B0-----:R-:W-:Y:S01]  /*31ac0*/  PRMT R20, R21, 0x7773, RZ ;  /* 0x0000777315147816 */ /* 0x001fe200000000ff */
[----:B------:R-:W0:Y:S01]  /*31ad0*/  LDC R25, c[0x0][0x3b8] ;  /* 0x0000ee00ff197b82 */ /* 0x000e220000000800 */
[----:B------:R-:W3:Y:S01]  /*31ae0*/  LDL.LU R21, [R1+0xe80] ;  /* 0x000e800001157983 */ /* 0x000ee20000300800 */
[----:B------:R-:W-:-:S04]  /*31af0*/  IADD3 R26, P6, PT, R3, R2, RZ ;  /* 0x00000002031a7210 */ /* 0x000fc80007fde0ff */
[----:B------:R-:W-:-:S05]  /*31b00*/  LEA.HI.X.SX32 R27, R3, R0, 0x1, P6 ;  /* 0x00000000031b7211 */ /* 0x000fca00030f0eff */
[----:B------:R1:W-:Y:S01]  /*31b10*/  @P2 STG.E.U8 desc[UR12][R26.64], R20 ;  /* 0x000000141a002986 */ /* 0x0003e2000c10110c */
[----:B--2---:R-:W-:Y:S01]  /*31b20*/  ISETP.LT.AND P4, PT, R28, UR5, !P0 ;  /* 0x000000051c007c0c */ /* 0x004fe2000c781270 */
[----:B------:R-:W2:Y:S02]  /*31b30*/  LDCU UR5, c[0x0][0x39c] ;  /* 0x00007380ff0577ac */ /* 0x000ea40008000800 */
[----:B------:R-:W2:Y:S01]  /*31b40*/  LDL.LU R28, [R1+0xd70] ;  /* 0x000d7000011c7983 */ /* 0x000ea20000300800 */
[----:B------:R-:W-:Y:S02]  /*31b50*/  ISETP.LT.AND P5, PT, R22, UR4, !P0 ;  /* 0x0000000416007c0c */ /* 0x000fe4000c7a1270 */
[----:B------:R-:W0:Y:S01]  /*31b60*/  LDC R22, c[0x0][0x3b8] ;  /* 0x0000ee00ff167b82 */ /* 0x000e220000000800 */
[----:B-----5:R-:W-:Y:S01]  /*31b70*/  ISETP.LT.AND P2, PT, R29, UR6, !P0 ;  /* 0x000000061d007c0c */ /* 0x020fe2000c741270 */
[----:B------:R-:W5:Y:S01]  /*31b80*/  LDCU UR4, c[0x0][0x39c] ;  /* 0x00007380ff0477ac */ /* 0x000f620008000800 */
[----:B------:R-:W-:-:S02]  /*31b90*/  PRMT R16, R16, 0x7773, RZ ;  /* 0x0000777310107816 */ /* 0x000fc400000000ff */
[----:B------:R-:W-:Y:S01]  /*31ba0*/  PRMT R14, R14, 0x7773, RZ ;  /* 0x000077730e0e7816 */ /* 0x000fe200000000ff */
[----:B------:R-:W0:Y:S02]  /*31bb0*/  LDCU UR6, c[0x0][0x39c] ;  /* 0x00007380ff0677ac */ /* 0x000e240008000800 */
[----:B0-----:R-:W-:-:S04]  /*31bc0*/  IMAD R3, R22, 0x4, R3 ;  /* 0x0000000416037824 */ /* 0x001fc800078e0203 */
[----:B-1----:R-:W-:Y:S01]  /*31bd0*/  IMAD R20, R22, 0x4, R3 ;  /* 0x0000000416147824 */ /* 0x002fe200078e0203 */
[----:B------:R-:W-:-:S04]  /*31be0*/  IADD3 R26, P6, PT, R3, R2, RZ ;  /* 0x00000002031a7210 */ /* 0x000fc80007fde0ff */
[----:B------:R-:W-:Y:S02]  /*31bf0*/  LEA.HI.X.SX32 R27, R3, R0, 0x1, P6 ;  /* 0x00000000031b7211 */ /* 0x000fe400030f0eff */
[----:B------:R-:W-:Y:S02]  /*31c00*/  IADD3 R24, P6, PT, R20, R2, RZ ;  /* 0x0000000214187210 */ /* 0x000fe40007fde0ff */
[----:B------:R-:W-:Y:S01]  /*31c10*/  PRMT R22, R18, 0x7773, RZ ;  /* 0x0000777312167816 */ /* 0x000fe200000000ff */
[----:B------:R-:W-:Y:S01]  /*31c20*/  IMAD R18, R25, 0x4, R20 ;  /* 0x0000000419127824 */ /* 0x000fe200078e0214 */
[----:B------:R-:W-:Y:S02]  /*31c30*/  PRMT R3, R23, 0x7773, RZ ;  /* 0x0000777317037816 */ /* 0x000fe400000000ff */
[----:B------:R-:W3:Y:S01]  /*31c40*/  LDL.LU R23, [R1+0xe7c] ;  /* 0x000e7c0001177983 */ /* 0x000ee20000300800 */
[----:B------:R-:W-:-:S03]  /*31c50*/  LEA.HI.X.SX32 R25, R20, R0, 0x1, P6 ;  /* 0x0000000014197211 */ /* 0x000fc600030f0eff */
[----:B------:R-:W3:Y:S04]  /*31c60*/  LDL.LU R29, [R1+0xd74] ;  /* 0x000d7400011d7983 */ /* 0x000ee80000300800 */
[----:B------:R-:W5:Y:S04]  /*31c70*/  LDL.LU R20, [R1+0xd6c] ;  /* 0x000d6c0001147983 */ /* 0x000f680000300800 */
[----:B------:R0:W-:Y:S04]  /*31c80*/  @P3 STG.E.U8 desc[UR12][R26.64], R22 ;  /* 0x000000161a003986 */ /* 0x0001e8000c10110c */
[----:B------:R-:W-:Y:S01]  /*31c90*/  @P5 STG.E.U8 desc[UR12][R24.64], R3 ;  /* 0x0000000318005986 */ /* 0x000fe2000c10110c */
[----:B--2---:R-:W-:Y:S01]  /*31ca0*/  ISETP.LT.AND P5, PT, R28, UR5, !P0 ;  /* 0x000000051c007c0c */ /* 0x004fe2000c7a1270 */
[----:B------:R-:W1:Y:S02]  /*31cb0*/  LDCU UR5, c[0x0][0x39c] ;  /* 0x00007380ff0577ac */ /* 0x000e640008000800 */
[----:B------:R-:W2:Y:S01]  /*31cc0*/  LDL.LU R28, [R1+0xd7c] ;  /* 0x000d7c00011c7983 */ /* 0x000ea20000300800 */
[----:B0-----:R-:W-:-:S04]  /*31cd0*/  IADD3 R26, P6, PT, R18, R2, RZ ;  /* 0x00000002121a7210 */ /* 0x001fc80007fde0ff */
[----:B------:R-:W-:-:S05]  /*31ce0*/  LEA.HI.X.SX32 R27, R18, R0, 0x1, P6 ;  /* 0x00000000121b7211 */ /* 0x000fca00030f0eff */
[----:B------:R0:W-:Y:S01]  /*31cf0*/  @P4 STG.E.U8 desc[UR12][R26.64], R16 ;  /* 0x000000101a004986 */ /* 0x0001e2000c10110c */
[----:B-----5:R-:W-:Y:S01]  /*31d00*/  ISETP.LT.AND P3, PT, R20, UR4, !P0 ;  /* 0x0000000414007c0c */ /* 0x020fe2000c761270 */
[----:B------:R-:W2:Y:S01]  /*31d10*/  LDCU UR4, c[0x0][0x39c] ;  /* 0x00007380ff0477ac */ /* 0x000ea20008000800 */
[----:B------:R-:W5:Y:S01]  /*31d20*/  LDC R20, c[0x0][0x3b8] ;  /* 0x0000ee00ff147b82 */ /* 0x000f620000000800 */
[----:B0-----:R-:W-:Y:S01]  /*31d30*/  PRMT R16, R12, 0x7773, RZ ;  /* 0x000077730c107816 */ /* 0x001fe200000000ff */
[----:B-----5:R-:W-:-:S04]  /*31d40*/  IMAD R18, R20, 0x4, R18 ;  /* 0x0000000414127824 */ /* 0x020fc800078e0212 */
[----:B------:R-:W-:Y:S02]  /*31d50*/  IMAD R3, R20, 0x4, R18 ;  /* 0x0000000414037824 */ /* 0x000fe400078e0212 */
[----:B------:R-:W1:Y:S01]  /*31d60*/  LDL.LU R20, [R1+0xd78] ;  /* 0x000d780001147983 */ /* 0x000e620000300800 */
[----:B------:R-:W-:-:S03]  /*31d70*/  IADD3 R26, P6, PT, R18, R2, RZ ;  /* 0x00000002121a7210 */ /* 0x000fc60007fde0ff */
[----:B------:R-:W5:Y:S01]  /*31d80*/  LDL.LU R22, [R1+0xd80] ;  /* 0x000d800001167983 */ /* 0x000f620000300800 */
[----:B------:R-:W-:Y:S02]  /*31d90*/  LEA.HI.X.SX32 R27, R18, R0, 0x1, P6 ;  /* 0x00000000121b7211 */ /* 0x000fe400030f0eff */
[C---:B------:R-:W-:Y:S01]  /*31da0*/  IADD3 R24, P6, PT, R3.reuse, R2, RZ ;  /* 0x0000000203187210 */ /* 0x040fe20007fde0ff */
[----:B------:R-:W0:Y:S03]  /*31db0*/  LDC R18, c[0x0][0x3b8] ;  /* 0x0000ee00ff127b82 */ /* 0x000e260000000800 */
[----:B------:R-:W-:Y:S01]  /*31dc0*/  LEA.HI.X.SX32 R25, R3, R0, 0x1, P6 ;  /* 0x0000000003197211 */ /* 0x000fe200030f0eff */
[----:B------:R-:W-:Y:S04]  /*31dd0*/  @P2 STG.E.U8 desc[UR12][R26.64], R16 ;  /* 0x000000101a002986 */ /* 0x000fe8000c10110c */
[----:B------:R0:W-:Y:S01]  /*31de0*/  @P3 STG.E.U8 desc[UR12][R24.64], R14 ;  /* 0x0000000e18003986 */ /* 0x0001e2000c10110c */
[----:B--2---:R-:W-:Y:S01]  /*31df0*/  ISETP.LT.AND P2, PT, R28, UR4, !P0 ;  /* 0x000000041c007c0c */ /* 0x004fe2000c741270 */
[----:B0-----:R-:W-:-:S02]  /*31e00*/  IMAD R12, R18, 0x4, R3 ;  /* 0x00000004120c7824 */ /* 0x001fc400078e0203 */
[----:B------:R-:W2:Y:S01]  /*31e10*/  LDL.LU R28, [R1+0xd88] ;  /* 0x000d8800011c7983 */ /* 0x000ea20000300800 */
[----:B---3--:R-:W-:Y:S01]  /*31e20*/  ISETP.LT.AND P4, PT, R29, UR6, !P0 ;  /* 0x000000061d007c0c */ /* 0x008fe2000c781270 */
[----:B------:R-:W5:Y:S02]  /*31e30*/  LDCU UR6, c[0x0][0x39c] ;  /* 0x00007380ff0677ac */ /* 0x000f640008000800 */
[----:B------:R-:W3:Y:S01]  /*31e40*/  LDL.LU R14, [R1+0xd84] ;  /* 0x000d8400010e7983 */ /* 0x000ee20000300800 */
[----:B------:R-:W-:Y:S01]  /*31e50*/  IADD3 R26, P6, PT, R12, R2, RZ ;  /* 0x000000020c1a7210 */ /* 0x000fe20007fde0ff */
[----:B------:R-:W2:Y:S01]  /*31e60*/  LDCU UR4, c[0x0][0x39c] ;  /* 0x00007380ff0477ac */ /* 0x000ea20008000800 */
[----:B------:R-:W-:Y:S02]  /*31e70*/  PRMT R10, R10, 0x7773, RZ ;  /* 0x000077730a0a7816 */ /* 0x000fe400000000ff */
[----:B------:R-:W-:Y:S01]  /*31e80*/  LEA.HI.X.SX32 R27, R12, R0, 0x1, P6 ;  /* 0x000000000c1b7211 */ /* 0x000fe200030f0eff */
[----:B------:R-:W-:-:S04]  /*31e90*/  IMAD R12, R18, 0x4, R12 ;  /* 0x00000004120c7824 */ /* 0x000fc800078e020c */
[----:B------:R0:W-:Y:S01]  /*31ea0*/  @P5 STG.E.U8 desc[UR12][R26.64], R10 ;  /* 0x0000000a1a005986 */ /* 0x0001e2000c10110c */
[----:B------:R-:W-:Y:S01]  /*31eb0*/  IMAD R3, R18, 0x4, R12 ;  /* 0x0000000412037824 */ /* 0x000fe200078e020c */
[----:B------:R-:W-:Y:S02]  /*31ec0*/  PRMT R8, R8, 0x7773, RZ ;  /* 0x0000777308087816 */ /* 0x000fe400000000ff */
[----:B0-----:R-:W-:Y:S02]  /*31ed0*/  IADD3 R26, P6, PT, R12, R2, RZ ;  /* 0x000000020c1a7210 */ /* 0x001fe40007fde0ff */
[----:B------:R-:W-:Y:S02]  /*31ee0*/  PRMT R10, R6, 0x7773, RZ ;  /* 0x00007773060a7816 */ /* 0x000fe400000000ff */
[----:B------:R-:W-:Y:S02]  /*31ef0*/  LEA.HI.X.SX32 R27, R12, R0, 0x1, P6 ;  /* 0x000000000c1b7211 */ /* 0x000fe400030f0eff */
[----:B------:R-:W-:-:S03]  /*31f00*/  IADD3 R24, P6, PT, R3, R2, RZ ;  /* 0x0000000203187210 */ /* 0x000fc60007fde0ff */
[----:B------:R0:W-:Y:S01]  /*31f10*/  @P4 STG.E.U8 desc[UR12][R26.64], R10 ;  /* 0x0000000a1a004986 */ /* 0x0001e2000c10110c */
[----:B------:R-:W-:-:S05]  /*31f20*/  LEA.HI.X.SX32 R25, R3, R0, 0x1, P6 ;  /* 0x0000000003197211 */ /* 0x000fca00030f0eff */
[----:B------:R-:W-:Y:S01]  /*31f30*/  @P2 STG.E.U8 desc[UR12][R24.64], R8 ;  /* 0x0000000818002986 */ /* 0x000fe2000c10110c */
[----:B-1----:R-:W-:Y:S01]  /*31f40*/  ISETP.LT.AND P3, PT, R20, UR5, !P0 ;  /* 0x0000000514007c0c */ /* 0x002fe2000c761270 */
[----:B------:R-:W3:Y:S02]  /*31f50*/  LDCU UR5, c[0x0][0x39c] ;  /* 0x00007380ff0577ac */ /* 0x000ee40008000800 */
[----:B------:R-:W4:Y:S01]  /*31f60*/  LDL.LU R20, [R1+0x4] ;  /* 0x0000040001147983 */ /* 0x000f220000300800 */
[----:B-----5:R-:W-:Y:S01]  /*31f70*/  ISETP.LT.AND P5, PT, R22, UR6, !P0 ;  /* 0x0000000616007c0c */ /* 0x020fe2000c7a1270 */
[----:B------:R-:W-:Y:S02]  /*31f80*/  IMAD R6, R18, 0x4, R3 ;  /* 0x0000000412067824 */ /* 0x000fe400078e0203 */
[----:B------:R-:W5:Y:S01]  /*31f90*/  LDL.LU R16, [R1+0xd8c] ;  /* 0x000d8c0001107983 */ /* 0x000f620000300800 */
[----:B------:R-:W-:Y:S01]  /*31fa0*/  PRMT R4, R4, 0x7773, RZ ;  /* 0x0000777304047816 */ /* 0x000fe200000000ff */
[----:B------:R-:W5:Y:S02]  /*31fb0*/  LDCU UR6, c[0x0][0x39c] ;  /* 0x00007380ff0677ac */ /* 0x000f640008000800 */
[----:B------:R-:W5:Y:S04]  /*31fc0*/  LDL.LU R22, [R1+0x24] ;  /* 0x0000240001167983 */ /* 0x000f680000300800 */
[----:B0-----:R-:W5:Y:S01]  /*31fd0*/  LDL R10, [R1+0xc] ;  /* 0x00000c00010a7983 */ /* 0x001f620000100800 */
[----:B---3--:R-:W-:-:S02]  /*31fe0*/  ISETP.LT.AND P2, PT, R14, UR5, !P0 ;  /* 0x000000050e007c0c */ /* 0x008fc4000c741270 */
[----:B--2---:R-:W-:Y:S01]  /*31ff0*/  ISETP.LT.AND P4, PT, R28, UR4, !P0 ;  /* 0x000000041c007c0c */ /* 0x004fe2000c781270 */
[----:B------:R-:W2:Y:S01]  /*32000*/  LDL.LU R14, [R1+0xd94] ;  /* 0x000d9400010e7983 */ /* 0x000ea20000300800 */
[----:B------:R-:W-:Y:S01]  /*32010*/  IADD3 R26, P6, PT, R6, R2, RZ ;  /* 0x00000002061a7210 */ /* 0x000fe20007fde0ff */
[----:B------:R-:W-:Y:S01]  /*32020*/  IMAD R3, R18, 0x4, R6 ;  /* 0x0000000412037824 */ /* 0x000fe200078e0206 */
[----:B------:R-:W2:Y:S01]  /*32030*/  LDCU UR4, c[0x0][0x39c] ;  /* 0x00007380ff0477ac */ /* 0x000ea20008000800 */
[----:B------:R-:W3:Y:S01]  /*32040*/  LDL.LU R12, [R1+0xd90] ;  /* 0x000d9000010c7983 */ /* 0x000ee20000300800 */
[----:B------:R-:W3:Y:S03]  /*32050*/  LDCU UR5, c[0x0][0x39c] ;  /* 0x00007380ff0577ac */ /* 0x000ee60008000800 */
[----:B------:R-:W3:Y:S04]  /*32060*/  LDL.LU R29, [R1+0x1c] ;  /* 0x00001c00011d7983 */ /* 0x000ee80000300800 */
[----:B------:R-:W3:Y:S01]  /*32070*/  LDL.LU R28, [R1+0xd98] ;  /* 0x000d9800011c7983 */ /* 0x000ee20000300800 */
[----:B------:R-:W-:Y:S01]  /*32080*/  LEA.HI.X.SX32 R27, R6, R0, 0x1, P6 ;  /* 0x00000000061b7211 */ /* 0x000fe200030f0eff */
[----:B------:R-:W-:-:S04]  /*32090*/  IMAD R6, R18, 0x4, R3 ;  /* 0x0000000412067824 */ /* 0x000fc800078e0203 */
[----:B------:R0:W-:Y:S02]  /*320a0*/  @P3 STG.E.U8 desc[UR12][R26.64], R4 ;  /* 0x000000041a003986 */ /* 0x0001e4000c10110c */
[----:B0-----:R-:W-:-:S04]  /*320b0*/  IADD3 R26, P6, PT, R3, R2, RZ ;  /* 0x00000002031a7210 */ /* 0x001fc80007fde0ff */
[----:B------:R-:W-:Y:S02]  /*320c0*/  LEA.HI.X.SX32 R27, R3, R0, 0x1, P6 ;  /* 0x00000000031b7211 */ /* 0x000fe400030f0eff */
[----:B------:R-:W-:-:S04]  /*320d0*/  IADD3 R24, P6, PT, R6, R2, RZ ;  /* 0x0000000206187210 */ /* 0x000fc80007fde0ff */
[----:B------:R-:W-:Y:S02]  /*320e0*/  LEA.HI.X.SX32 R25, R6, R0, 0x1, P6 ;  /* 0x0000000006197211 */ /* 0x000fe400030f0eff */
[----:B----4-:R-:W-:-:S05]  /*320f0*/  PRMT R8, R20, 0x7770, RZ ;  /* 0x0000777014087816 */ /* 0x010fca00000000ff */
[----:B------:R0:W-:Y:S01]  /*32100*/  @P5 STG.E.U8 desc[UR12][R26.64], R8 ;  /* 0x000000081a005986 */ /* 0x0001e2000c10110c */
[----:B-----5:R-:W-:-:S05]  /*32110*/  PRMT R3, R10, 0x7770, RZ ;  /* 0x000077700a037816 */ /* 0x020fca00000000ff */
[----:B------:R1:W-:Y:S01]  /*32120*/  @P4 STG.E.U8 desc[UR12][R24.64], R3 ;  /* 0x0000000318004986 */ /* 0x0003e2000c10110c */
[----:B--2---:R-:W-:Y:S01]  /*32130*/  ISETP.LT.AND P5, PT, R14, UR4, !P0 ;  /* 0x000000040e007c0c */ /* 0x004fe2000c7a1270 */
[----:B------:R-:W-:Y:S02]  /*32140*/  IMAD R4, R18, 0x4, R6 ;  /* 0x0000000412047824 */ /* 0x000fe400078e0206 */
[----:B------:R-:W2:Y:S01]  /*32150*/  LDL.LU R14, [R1+0xda0] ;  /* 0x000da000010e7983 */ /* 0x000ea20000300800 */
[----:B------:R-:W-:Y:S01]  /*32160*/  ISETP.LT.AND P3, PT, R16, UR6, !P0 ;  /* 0x0000000610007c0c */ /* 0x000fe2000c761270 */
[----:B------:R-:W4:Y:S01]  /*32170*/  LDCU UR6, c[0x0][0x39c] ;  /* 0x00007380ff0677ac */ /* 0x000f220008000800 */
[----:B---3--:R-:W-:Y:S02]  /*32180*/  ISETP.LT.AND P4, PT, R12, UR5, !P0 ;  /* 0x000000050c007c0c */ /* 0x008fe4000c781270 */
[----:B------:R-:W3:Y:S01]  /*32190*/  LDL.LU R12, [R1+0xd9c] ;  /* 0x000d9c00010c7983 */ /* 0x000ee20000300800 */
[----:B0-----:R-:W-:Y:S01]  /*321a0*/  IADD3 R26, P6, PT, R4, R2, RZ ;  /* 0x00000002041a7210 */ /* 0x001fe20007fde0ff */
[----:B------:R-:W2:Y:S01]  /*321b0*/  LDCU UR4, c[0x0][0x39c] ;  /* 0x00007380ff0477ac */ /* 0x000ea20008000800 */
[----:B-1----:R-:W-:Y:S01]  /*321c0*/  PRMT R3, R22, 0x7770, RZ ;  /* 0x0000777016037816 */ /* 0x002fe200000000ff */
[----:B------:R-:W5:Y:S01]  /*321d0*/  LDL.LU R16, [R1+0x2c] ;  /* 0x00002c0001107983 */ /* 0x000f620000300800 */
[----:B------:R-:W-:Y:S01]  /*321e0*/  LEA.HI.X.SX32 R27, R4, R0, 0x1, P6 ;  /* 0x00000000041b7211 */ /* 0x000fe200030f0eff */
[----:B------:R-:W-:Y:S01]  /*321f0*/  IMAD R4, R18, 0x4, R4 ;  /* 0x0000000412047824 */ /* 0x000fe200078e0204 */
[----:B------:R-:W-:Y:S01]  /*32200*/  PRMT R8, R23, 0x7770, RZ ;  /* 0x0000777017087816 */ /* 0x000fe200000000ff */
[----:B------:R-:W3:Y:S02]  /*32210*/  LDCU UR5, c[0x0][0x39c] ;  /* 0x00007380ff0577ac */ /* 0x000ee40008000800 */
[----:B------:R0:W-:Y:S02]  /*32220*/  @P2 STG.E.U8 desc[UR12][R26.64], R3 ;  /* 0x000000031a002986 */ /* 0x0001e4000c10110c */
[----:B0-----:R-:W-:-:S04]  /*32230*/  IADD3 R26, P6, PT, R4, R2, RZ ;  /* 0x00000002041a7210 */ /* 0x001fc80007fde0ff */
[----:B------:R-:W-:Y:S02]  /*32240*/  LEA.HI.X.SX32 R27, R4, R0, 0x1, P6 ;  /* 0x00000000041b7211 */ /* 0x000fe400030f0eff */
[----:B----4-:R-:W-:Y:S01]  /*32250*/  ISETP.LT.AND P2, PT, R28, UR6, !P0 ;  /* 0x000000061c007c0c */ /* 0x010fe2000c741270 */
[----:B------:R-:W-:Y:S01]  /*32260*/  IMAD R6, R18, 0x4, R4 ;  /* 0x0000000412067824 */ /* 0x000fe200078e0204 */
[----:B------:R-:W4:Y:S01]  /*32270*/  LDL.LU R28, [R1+0x14] ;  /* 0x00001400011c7983 */ /* 0x000f220000300800 */
[----:B------:R-:W-:Y:S01]  /*32280*/  PRMT R3, R29, 0x7770, RZ ;  /* 0x000077701d037816 */ /* 0x000fe200000000ff */
[----:B------:R-:W0:Y:S02]  /*32290*/  LDCU UR6, c[0x0][0x39c] ;  /* 0x00007380ff0677ac */ /* 0x000e240008000800 */
[----:B------:R1:W-:Y:S04]  /*322a0*/  @P3 STG.E.U8 desc[UR12][R26.64], R8 ;  /* 0x000000081a003986 */ /* 0x0003e8000c10110c */
[----:B-1----:R-:W0:Y:S01]  /*322b0*/  LDL.LU R8, [R1+0xda4] ;  /* 0x000da40001087983 */ /* 0x002e220000300800 */
[----:B------:R-:W-:-:S04]  /*322c0*/  IADD3 R24, P6, PT, R6, R2, RZ ;  /* 0x0000000206187210 */ /* 0x000fc80007fde0ff */
[----:B------:R-:W-:-:S05]  /*322d0*/  LEA.HI.X.SX32 R25, R6, R0, 0x1, P6 ;  /* 0x0000000006197211 */ /* 0x000fca00030f0eff */
[----:B------:R1:W-:Y:S01]  /*322e0*/  @P5 STG.E.U8 desc[UR12][R24.64], R3 ;  /* 0x0000000318005986 */ /* 0x0003e2000c10110c */
[----:B------:R-:W-:-:S05]  /*322f0*/  IMAD R4, R18, 0x4, R6 ;  /* 0x0000000412047824 */ /* 0x000fca00078e0206 */
[----:B------:R-:W-:Y:S02]  /*32300*/  IADD3 R26, P6, PT, R4, R2, RZ ;  /* 0x00000002041a7210 */ /* 0x000fe40007fde0ff */
[----:B--2---:R-:W-:Y:S01]  /*32310*/  ISETP.LT.AND P3, PT, R14, UR4, !P0 ;  /* 0x000000040e007c0c */ /* 0x004fe2000c761270 */
[----:B------:R-:W2:Y:S01]  /*32320*/  LDCU UR4, c[0x0][0x39c] ;  /* 0x00007380ff0477ac */ /* 0x000ea20008000800 */
[----:B------:R-:W2:Y:S01]  /*32330*/  LDL.LU R14, [R1+0xdac] ;  /* 0x000dac00010e7983 */ /* 0x000ea20000300800 */
[----:B---3--:R-:W-:Y:S01]  /*32340*/  ISETP.LT.AND P5, PT, R12, UR5, !P0 ;  /* 0x000000050c007c0c */ /* 0x008fe2000c7a1270 */
[----:B------:R-:W3:Y:S02]  /*32350*/  LDCU UR5, c[0x0][0x39c] ;  /* 0x00007380ff0577ac */ /* 0x000ee40008000800 */
[----:B------:R-:W3:Y:S01]  /*32360*/  LDL.LU R12, [R1+0xda8] ;  /* 0x000da800010c7983 */ /* 0x000ee20000300800 */
[----:B------:R-:W-:Y:S01]  /*32370*/  LEA.HI.X.SX32 R27, R4, R0, 0x1, P6 ;  /* 0x00000000041b7211 */ /* 0x000fe200030f0eff */
[----:B------:R-:W-:Y:S01]  /*32380*/  IMAD R4, R18, 0x4, R4 ;  /* 0x0000000412047824 */ /* 0x000fe200078e0204 */
[----:B-1----:R-:W-:-:S05]  /*32390*/  PRMT R3, R21, 0x7770, RZ ;  /* 0x0000777015037816 */ /* 0x002fca00000000ff */
[----:B------:R1:W-:Y:S02]  /*323a0*/  @P4 STG.E.U8 desc[UR12][R26.64], R3 ;  /* 0x000000031a004986 */ /* 0x0003e4000c10110c */
[----:B-1----:R-:W-:-:S04]  /*323b0*/  IADD3 R26, P6, PT, R4, R2, RZ ;  /* 0x00000002041a7210 */ /* 0x002fc80007fde0ff */
[----:B------:R-:W-:Y:S02]  /*323c0*/  LEA.HI.X.SX32 R27, R4, R0, 0x1, P6 ;  /* 0x00000000041b7211 */ /* 0x000fe400030f0eff */
[----:B0-----:R-:W-:Y:S01]  /*323d0*/  ISETP.LT.AND P4, PT, R8, UR6, !P0 ;  /* 0x0000000608007c0c */ /* 0x001fe2000c781270 */
[----:B------:R-:W-:Y:S01]  /*323e0*/  IMAD R6, R18, 0x4, R4 ;  /* 0x0000000412067824 */ /* 0x000fe200078e0204 */
[----:B-----5:R-:W-:Y:S01]  /*323f0*/  PRMT R8, R16, 0x7770, RZ ;  /* 0x0000777010087816 */ /* 0x020fe200000000ff */
[----:B------:R-:W0:Y:S04]  /*32400*/  LDCU UR6, c[0x0][0x39c] ;  /* 0x00007380ff0677ac */ /* 0x000e280008000800 */
[----:B------:R1:W-:Y:S04]  /*32410*/  @P2 STG.E.U8 desc[UR12][R26.64], R8 ;  /* 0x000000081a002986 */ /* 0x0003e8000c10110c */
[----:B-1----:R-:W0:Y:S01]  /*32420*/  LDL.LU R8, [R1+0xdb0] ;  /* 0x000db00001087983 */ /* 0x002e220000300800 */
[----:B------:R-:W-:-:S02]  /*32430*/  IADD3 R24, P6, PT, R6, R2, RZ ;  /* 0x0000000206187210 */ /* 0x000fc40007fde0ff */
[----:B------:R-:W-:Y:S02]  /*32440*/  PRMT R3, R19, 0x7770, RZ ;  /* 0x0000777013037816 */ /* 0x000fe400000000ff */
[----:B------:R-:W-:-:S05]  /*32450*/  LEA.HI.X.SX32 R25, R6, R0, 0x1, P6 ;  /* 0x0000000006197211 */ /* 0x000fca00030f0eff */
[----:B------:R4:W-:Y:S01]  /*32460*/  @P3 STG.E.U8 desc[UR12][R24.64], R3 ;  /* 0x0000000318003986 */ /* 0x0009e2000c10110c */
[----:B--2---:R-:W-:Y:S01]  /*32470*/  ISETP.LT.AND P2, PT, R14, UR4, !P0 ;  /* 0x000000040e007c0c */ /* 0x004fe2000c741270 */
[----:B------:R-:W-:Y:S02]  /*32480*/  IMAD R4, R18, 0x4, R6 ;  /* 0x0000000412047824 */ /* 0x000fe400078e0206 */
[----:B------:R-:W2:Y:S01]  /*32490*/  LDL.LU R14, [R1+0xdb8] ;  /* 0x000db800010e7983 */ /* 0x000ea20000300800 */
[----:B----4-:R-:W-:Y:S01]  /*324a0*/  PRMT R3, R28, 0x7770, RZ ;  /* 0x000077701c037816 */ /* 0x010fe200000000ff */
[----:B------:R-:W2:Y:S01]  /*324b0*/  LDCU UR4, c[0x0][0x39c] ;  /* 0x00007380ff0477ac */ /* 0x000ea20008000800 */
[----:B---3--:R-:W-:Y:S02]  /*324c0*/  ISETP.LT.AND P3, PT, R12, UR5, !P0 ;  /* 0x000000050c007c0c */ /* 0x008fe4000c761270 */
[----:B------:R-:W3:Y:S01]  /*324d0*/  LDL.LU R12, [R1+0xdb4] ;  /* 0x000db400010c7983 */ /* 0x000ee20000300800 */
[C---:B------:R-:W-:Y:S01]  /*324e0*/  IADD3 R26, P6, PT, R4.reuse, R2, RZ ;  /* 0x00000002041a7210 */ /* 0x040fe20007fde0ff */
[----:B------:R-:W3:Y:S03]  /*324f0*/  LDCU UR5, c[0x0][0x39c] ;  /* 0x00007380ff0577ac */ /* 0x000ee60008000800 */
[----:B------:R-:W-:Y:S01]  /*32500*/  LEA.HI.X.SX32 R27, R4, R0, 0x1, P6 ;  /* 0x00000000041b7211 */ /* 0x000fe200030f0eff */
[----:B------:R-:W-:-:S04]  /*32510*/  IMAD R4, R18, 0x4, R4 ;  /* 0x0000000412047824 */ /* 0x000fc800078e0204 */
[----:B------:R1:W-:Y:S02]  /*32520*/  @P5 STG.E.U8 desc[UR12][R26.64], R3 ;  /* 0x000000031a005986 */ /* 0x0003e4000c10110c */
[----:B-1----:R-:W-:-:S04]  /*32530*/  IADD3 R26, P6, PT, R4, R2, RZ ;  /* 0x00000002041a7210 */ /* 0x002fc80007fde0ff */
[----:B------:R-:W-:Y:S02]  /*32540*/  LEA.HI.X.SX32 R27, R4, R0, 0x1, P6 ;  /* 0x00000000041b7211 */ /* 0x000fe400030f0eff */
[----:B0-----:R-:W-:Y:S01]  /*32550*/  ISETP.LT.AND P5, PT, R8, UR6, !P0 ;  /* 0x0000000608007c0c */ /* 0x001fe2000c7a1270 */
[----:B------:R-:W-:Y:S01]  /*32560*/  IMAD R6, R18, 0x4, R4 ;  /* 0x0000000412067824 */ /* 0x000fe200078e0204 */
[----:B------:R-:W-:Y:S01]  /*32570*/  PRMT R8, R17, 0x7770, RZ ;  /* 0x0000777011087816 */ /* 0x000fe200000000ff */
        /* <DEDUP_REMOVED lines=10> */
[----:B-1----:R-:W-:Y:S01]  /*32620*/  PRMT R3, R15, 0x7770, RZ ;  /* 0x000077700f037816 */ /* 0x002fe200000000ff */
        /* <DEDUP_REMOVED lines=9> */
[----:B------:R-:W-:Y:S01]  /*326c0*/  LEA.HI.X.SX32 R27, R4, R0, 0x1, P6 ;  /* 0x00000000041b7211 */ /* 0x000fe200030f0eff */
[----:B------:R-:W-:Y:S01]  /*326d0*/  IMAD R6, R18, 0x4, R4 ;  /* 0x0000000412067824 */ /* 0x000fe200078e0204 */
[----:B------:R-:W-:-:S04]  /*326e0*/  PRMT R3, R7, 0x7770, RZ ;  /* 0x0000777007037816 */ /* 0x000fc800000000ff */
[----:B------:R-:W-:Y:S02]  /*326f0*/  IADD3 R24, P6, PT, R6, R2, RZ ;  /* 0x0000000206187210 */ /* 0x000fe40007fde0ff */
[----:B0-----:R-:W-:Y:S01]  /*32700*/  ISETP.LT.AND P3, PT, R8, UR6, !P0 ;  /* 0x0000000608007c0c */ /* 0x001fe2000c761270 */
[----:B------:R-:W0:Y:S01]  /*32710*/  LDCU UR6, c[0x0][0x39c] ;  /* 0x00007380ff0677ac */ /* 0x000e220008000800 */
[----:B------:R-:W-:-:S05]  /*32720*/  PRMT R8, R11, 0x7770, RZ ;  /* 0x000077700b087816 */ /* 0x000fca00000000ff */
[----:B------:R1:W-:Y:S04]  /*32730*/  @P5 STG.E.U8 desc[UR12][R26.64], R8 ;  /* 0x000000081a005986 */ /* 0x0003e8000c10110c */
[----:B-1----:R-:W0:Y:S01]  /*32740*/  LDL.LU R8, [R1+0xdc8] ;  /* 0x000dc80001087983 */ /* 0x002e220000300800 */
        /* <DEDUP_REMOVED lines=18> */
[----:B------:R-:W-:-:S04]  /*32870*/  IADD3 R24, P6, PT, R6, R2, RZ ;  /* 0x0000000206187210 */ /* 0x000fc80007fde0ff */
[----:B------:R-:W-:Y:S02]  /*32880*/  LEA.HI.X.SX32 R25, R6, R0, 0x1, P6 ;  /* 0x0000000006197211 */ /* 0x000fe400030f0eff */
[----:B0-----:R-:W-:Y:S01]  /*32890*/  ISETP.LT.AND P2, PT, R8, UR6, !P0 ;  /* 0x0000000608007c0c */ /* 0x001fe2000c741270 */
[----:B------:R-:W0:Y:S01]  /*328a0*/  LDCU UR6, c[0x0][0x39c] ;  /* 0x00007380ff0677ac */ /* 0x000e220008000800 */
[----:B------:R-:W-:-:S05]  /*328b0*/  PRMT R8, R5, 0x7770, RZ ;  /* 0x0000777005087816 */ /* 0x000fca00000000ff */
[----:B------:R1:W-:Y:S04]  /*328c0*/  @P3 STG.E.U8 desc[UR12][R26.64], R8 ;  /* 0x000000081a003986 */ /* 0x0003e8000c10110c */
[----:B-1----:R-:W0:Y:S04]  /*328d0*/  LDL.LU R8, [R1+0xdd4] ;  /* 0x000dd40001087983 */ /* 0x002e280000300800 */
[----:B------:R1:W-:Y:S01]  /*328e0*/  @P5 STG.E.U8 desc[UR12][R24.64], R3 ;  /* 0x0000000318005986 */ /* 0x0003e2000c10110c */
[----:B--2---:R-:W-:Y:S01]  /*328f0*/  ISETP.LT.AND P3, PT, R14, UR4, !P0 ;  /* 0x000000040e007c0c */ /* 0x004fe2000c761270 */
[----:B------:R-:W-:-:S02]  /*32900*/  IMAD R4, R18, 0x4, R6 ;  /* 0x0000000412047824 */ /* 0x000fc400078e0206 */
        /* <DEDUP_REMOVED lines=81> */
[----:B------:R1:W-:Y:S01]  /*32e20*/  @P2 STG.E.U8 desc[UR12][R26.64], R3 ;  /* 0x000000031a002986 */ /* 0x0003e2000c10110c */
[----:B------:R-:W-:Y:S01]  /*32e30*/  IMAD R6, R18, 0x4, R4 ;  /* 0x0000000412067824 */ /* 0x000fe200078e0204 */
[----:B-1----:R-:W-:-:S04]  /*32e40*/  IADD3 R26, P6, PT, R4, R2, RZ ;  /* 0x00000002041a7210 */ /* 0x002fc80007fde0ff */
[----:B------:R-:W-:Y:S02]  /*32e50*/  LEA.HI.X.SX32 R27, R4, R0, 0x1, P6 ;  /* 0x00000000041b7211 */ /* 0x000fe400030f0eff */
[C---:B------:R-:W-:Y:S02]  /*32e60*/  IADD3 R24, P6, PT, R6.reuse, R2, RZ ;  /* 0x0000000206187210 */ /* 0x040fe40007fde0ff */
[----:B------:R-:W-:Y:S02]  /*32e70*/  PRMT R3, R11, 0x7771, RZ ;  /* 0x000077710b037816 */ /* 0x000fe400000000ff */
        /* <DEDUP_REMOVED lines=26> */
[----:B------:R-:W-:Y:S01]  /*33020*/  IMAD R4, R18, 0x4, R6 ;  /* 0x0000000412047824 */ /* 0x000fe200078e0206 */
[----:B------:R-:W-:Y:S01]  /*33030*/  PRMT R8, R9, 0x7771, RZ ;  /* 0x0000777109087816 */ /* 0x000fe200000000ff */
[----:B------:R-:W0:Y:S04]  /*33040*/  LDCU UR6, c[0x0][0x39c] ;  /* 0x00007380ff0677ac */ /* 0x000e280008000800 */
[----:B------:R1:W-:Y:S04]  /*33050*/  @P2 STG.E.U8 desc[UR12][R26.64], R8 ;  /* 0x000000081a002986 */ /* 0x0003e8000c10110c */
[----:B------:R4:W-:Y:S04]  /*33060*/  @P3 STG.E.U8 desc[UR12][R24.64], R3 ;  /* 0x0000000318003986 */ /* 0x0009e8000c10110c */
[----:B-1----:R-:W0:Y:S01]  /*33070*/  LDL.LU R8, [R1+0xe10] ;  /* 0x000e100001087983 */ /* 0x002e220000300800 */
[----:B--2---:R-:W-:Y:S01]  /*33080*/  ISETP.LT.AND P2, PT, R14, UR4, !P0 ;  /* 0x000000040e007c0c */ /* 0x004fe2000c741270 */
[----:B------:R-:W1:Y:S02]  /*33090*/  LDCU UR4, c[0x0][0x39c] ;  /* 0x00007380ff0477ac */ /* 0x000e640008000800 */
[----:B------:R-:W1:Y:S01]  /*330a0*/  LDL.LU R14, [R1+0xe18] ;  /* 0x000e1800010e7983 */ /* 0x000e620000300800 */
[----:B---3--:R-:W-:Y:S01]  /*330b0*/  ISETP.LT.AND P3, PT, R12, UR5, !P0 ;  /* 0x000000050c007c0c */ /* 0x008fe2000c761270 */
[----:B------:R-:W2:Y:S02]  /*330c0*/  LDCU UR5, c[0x0][0x39c] ;  /* 0x00007380ff0577ac */ /* 0x000ea40008000800 */
[----:B------:R-:W2:Y:S01]  /*330d0*/  LDL.LU R12, [R1+0xe14] ;  /* 0x000e1400010c7983 */ /* 0x000ea20000300800 */
[----:B------:R-:W-:-:S02]  /*330e0*/  IADD3 R26, P6, PT, R4, R2, RZ ;  /* 0x00000002041a7210 */ /* 0x000fc40007fde0ff */
[----:B----4-:R-:W-:Y:S02]  /*330f0*/  PRMT R3, R20, 0x7772, RZ ;  /* 0x0000777214037816 */ /* 0x010fe400000000ff */
[----:B------:R-:W-:Y:S01]  /*33100*/  LEA.HI.X.SX32 R27, R4, R0, 0x1, P6 ;  /* 0x00000000041b7211 */ /* 0x000fe200030f0eff */
[----:B------:R-:W-:-:S04]  /*33110*/  IMAD R4, R18, 0x4, R4 ;  /* 0x0000000412047824 */ /* 0x000fc800078e0204 */
[----:B------:R3:W-:Y:S01]  /*33120*/  @P5 STG.E.U8 desc[UR12][R26.64], R3 ;  /* 0x000000031a005986 */ /* 0x0007e2000c10110c */
[----:B------:R-:W-:Y:S01]  /*33130*/  IMAD R6, R18, 0x4, R4 ;  /* 0x0000000412067824 */ /* 0x000fe200078e0204 */
[----:B---3--:R-:W-:-:S04]  /*33140*/  IADD3 R26, P6, PT, R4, R2, RZ ;  /* 0x00000002041a7210 */ /* 0x008fc80007fde0ff */
[----:B------:R-:W-:Y:S02]  /*33150*/  LEA.HI.X.SX32 R27, R4, R0, 0x1, P6 ;  /* 0x00000000041b7211 */ /* 0x000fe400030f0eff */
[----:B------:R-:W-:Y:S02]  /*33160*/  IADD3 R24, P6, PT, R6, R2, RZ ;  /* 0x0000000206187210 */ /* 0x000fe40007fde0ff */
[----:B------:R-:W-:Y:S02]  /*33170*/  PRMT R3, R22, 0x7772, RZ ;  /* 0x0000777216037816 */ /* 0x000fe400000000ff */
[----:B------:R-:W-:Y:S02]  /*33180*/  LEA.HI.X.SX32 R25, R6, R0, 0x1, P6 ;  /* 0x0000000006197211 */ /* 0x000fe400030f0eff */
[----:B0-----:R-:W-:Y:S01]  /*33190*/  ISETP.LT.AND P5, PT, R8, UR6, !P0 ;  /* 0x0000000608007c0c */ /* 0x001fe2000c7a1270 */
[----:B------:R-:W-:Y:S01]  /*331a0*/  IMAD R4, R18, 0x4, R6 ;  /* 0x0000000412047824 */ /* 0x000fe200078e0206 */
[----:B------:R-:W-:Y:S01]  /*331b0*/  PRMT R8, R10, 0x7772, RZ ;  /* 0x000077720a087816 */ /* 0x000fe200000000ff */
[----:B------:R-:W0:Y:S01]  /*331c0*/  LDCU UR6, c[0x0][0x39c] ;  /* 0x00007380ff0677ac */ /* 0x000e220008000800 */
[----:B------:R-:W0:Y:S04]  /*331d0*/  LDL.LU R10, [R1+0xe1c] ;  /* 0x000e1c00010a7983 */ /* 0x000e280000300800 */
[----:B------:R3:W-:Y:S04]  /*331e0*/  @P4 STG.E.U8 desc[UR12][R26.64], R8 ;  /* 0x000000081a004986 */ /* 0x0007e8000c10110c */
[----:B------:R4:W-:Y:S01]  /*331f0*/  @P2 STG.E.U8 desc[UR12][R24.64], R3 ;  /* 0x0000000318002986 */ /* 0x0009e2000c10110c */
[----:B-1----:R-:W-:Y:S01]  /*33200*/  ISETP.LT.AND P4, PT, R14, UR4, !P0 ;  /* 0x000000040e007c0c */ /* 0x002fe2000c781270 */
[----:B------:R-:W1:Y:S02]  /*33210*/  LDCU UR4, c[0x0][0x39c] ;  /* 0x00007380ff0477ac */ /* 0x000e640008000800 */
[----:B------:R-:W1:Y:S01]  /*33220*/  LDL.LU R14, [R1+0xe24] ;  /* 0x000e2400010e7983 */ /* 0x000e620000300800 */
[----:B--2---:R-:W-:Y:S01]  /*33230*/  ISETP.LT.AND P2, PT, R12, UR5, !P0 ;  /* 0x000000050c007c0c */ /* 0x004fe2000c741270 */
[----:B------:R-:W2:Y:S02]  /*33240*/  LDCU UR5, c[0x0][0x39c] ;  /* 0x00007380ff0577ac */ /* 0x000ea40008000800 */
[----:B------:R-:W2:Y:S01]  /*33250*/  LDL.LU R12, [R1+0xe20] ;  /* 0x000e2000010c7983 */ /* 0x000ea20000300800 */
[----:B---3--:R-:W-:-:S02]  /*33260*/  IADD3 R26, P6, PT, R4, R2, RZ ;  /* 0x00000002041a7210 */ /* 0x008fc40007fde0ff */
[----:B----4-:R-:W-:Y:S02]  /*33270*/  PRMT R3, R23, 0x7772, RZ ;  /* 0x0000777217037816 */ /* 0x010fe400000000ff */
[----:B------:R-:W-:Y:S01]  /*33280*/  LEA.HI.X.SX32 R27, R4, R0, 0x1, P6 ;  /* 0x00000000041b7211 */ /* 0x000fe200030f0eff */
[----:B------:R-:W-:-:S04]  /*33290*/  IMAD R4, R18, 0x4, R4 ;  /* 0x0000000412047824 */ /* 0x000fc800078e0204 */
[----:B------:R3:W-:Y:S01]  /*332a0*/  @P3 STG.E.U8 desc[UR12][R26.64], R3 ;  /* 0x000000031a003986 */ /* 0x0007e2000c10110c */
[----:B------:R-:W-:Y:S01]  /*332b0*/  IMAD R6, R18, 0x4, R4 ;  /* 0x0000000412067824 */ /* 0x000fe200078e0204 */
[----:B------:R-:W-:Y:S02]  /*332c0*/  PRMT R8, R29, 0x7772, RZ ;  /* 0x000077721d087816 */ /* 0x000fe400000000ff */
[----:B---3--:R-:W-:-:S04]  /*332d0*/  IADD3 R26, P6, PT, R4, R2, RZ ;  /* 0x00000002041a7210 */ /* 0x008fc80007fde0ff */
[----:B------:R-:W-:Y:S02]  /*332e0*/  LEA.HI.X.SX32 R27, R4, R0, 0x1, P6 ;  /* 0x00000000041b7211 */ /* 0x000fe400030f0eff */
[C---:B------:R-:W-:Y:S02]  /*332f0*/  IADD3 R24, P6, PT, R6.reuse, R2, RZ ;  /* 0x0000000206187210 */ /* 0x040fe40007fde0ff */
[----:B------:R-:W-:Y:S02]  /*33300*/  PRMT R3, R21, 0x7772, RZ ;  /* 0x0000777215037816 */ /* 0x000fe400000000ff */
[----:B------:R-:W-:Y:S01]  /*33310*/  LEA.HI.X.SX32 R25, R6, R0, 0x1, P6 ;  /* 0x0000000006197211 */ /* 0x000fe200030f0eff */
[----:B------:R3:W-:Y:S04]  /*33320*/  @P5 STG.E.U8 desc[UR12][R26.64], R8 ;  /* 0x000000081a005986 */ /* 0x0007e8000c10110c */
[----:B------:R4:W-:Y:S01]  /*33330*/  @P4 STG.E.U8 desc[UR12][R24.64], R3 ;  /* 0x0000000318004986 */ /* 0x0009e2000c10110c */
[----:B0-----:R-:W-:Y:S01]  /*33340*/  ISETP.LT.AND P3, PT, R10, UR6, !P0 ;  /* 0x000000060a007c0c */ /* 0x001fe2000c761270 */
[----:B------:R-:W-:-:S02]  /*33350*/  IMAD R4, R18, 0x4, R6 ;  /* 0x0000000412047824 */ /* 0x000fc400078e0206 */
[----:B------:R-:W5:Y:S01]  /*33360*/  LDL.LU R10, [R1+0xe28] ;  /* 0x000e2800010a7983 */ /* 0x000f620000300800 */
[----:B-1----:R-:W-:Y:S01]  /*33370*/  ISETP.LT.AND P5, PT, R14, UR4, !P0 ;  /* 0x000000040e007c0c */ /* 0x002fe2000c7a1270 */
[----:B------:R-:W5:Y:S02]  /*33380*/  LDCU UR6, c[0x0][0x39c] ;  /* 0x00007380ff0677ac */ /* 0x000f640008000800 */
[----:B------:R-:W5:Y:S01]  /*33390*/  LDL.LU R14, [R1+0xe30] ;  /* 0x000e3000010e7983 */ /* 0x000f620000300800 */
[----:B--2---:R-:W-:Y:S01]  /*333a0*/  ISETP.LT.AND P4, PT, R12, UR5, !P0 ;  /* 0x000000050c007c0c */ /* 0x004fe2000c781270 */
[----:B------:R-:W0:Y:S02]  /*333b0*/  LDCU UR4, c[0x0][0x39c] ;  /* 0x00007380ff0477ac */ /* 0x000e240008000800 */
[----:B------:R-:W2:Y:S01]  /*333c0*/  LDL.LU R12, [R1+0xe2c] ;  /* 0x000e2c00010c7983 */ /* 0x000ea20000300800 */
[----:B---3--:R-:W-:Y:S02]  /*333d0*/  IADD3 R26, P6, PT, R4, R2, RZ ;  /* 0x00000002041a7210 */ /* 0x008fe40007fde0ff */
[----:B----4-:R-:W-:Y:S01]  /*333e0*/  PRMT R3, R16, 0x7772, RZ ;  /* 0x0000777210037816 */ /* 0x010fe200000000ff */
[----:B------:R-:W2:Y:S01]  /*333f0*/  LDCU UR5, c[0x0][0x39c] ;  /* 0x00007380ff0577ac */ /* 0x000ea20008000800 */
[----:B------:R-:W-:Y:S01]  /*33400*/  LEA.HI.X.SX32 R27, R4, R0, 0x1, P6 ;  /* 0x00000000041b7211 */ /* 0x000fe200030f0eff */
[----:B------:R-:W-:-:S04]  /*33410*/  IMAD R4, R18, 0x4, R4 ;  /* 0x0000000412047824 */ /* 0x000fc800078e0204 */
[----:B------:R1:W-:Y:S01]  /*33420*/  @P2 STG.E.U8 desc[UR12][R26.64], R3 ;  /* 0x000000031a002986 */ /* 0x0003e2000c10110c */
[----:B------:R-:W-:Y:S01]  /*33430*/  IMAD R6, R18, 0x4, R4 ;  /* 0x0000000412067824 */ /* 0x000fe200078e0204 */
[----:B------:R-:W-:Y:S02]  /*33440*/  PRMT R8, R19, 0x7772, RZ ;  /* 0x0000777213087816 */ /* 0x000fe400000000ff */
[----:B-1----:R-:W-:-:S04]  /*33450*/  IADD3 R26, P6, PT, R4, R2, RZ ;  /* 0x00000002041a7210 */ /* 0x002fc80007fde0ff */
[----:B------:R-:W-:Y:S02]  /*33460*/  LEA.HI.X.SX32 R27, R4, R0, 0x1, P6 ;  /* 0x00000000041b7211 */ /* 0x000fe400030f0eff */
[----:B------:R-:W-:Y:S02]  /*33470*/  IADD3 R24, P6, PT, R6, R2, RZ ;  /* 0x0000000206187210 */ /* 0x000fe40007fde0ff */
[----:B------:R-:W-:Y:S02]  /*33480*/  PRMT R3, R28, 0x7772, RZ ;  /* 0x000077721c037816 */ /* 0x000fe400000000ff */
[----:B------:R-:W-:Y:S01]  /*33490*/  LEA.HI.X.SX32 R25, R6, R0, 0x1, P6 ;  /* 0x0000000006197211 */ /* 0x000fe200030f0eff */
[----:B------:R1:W-:Y:S04]  /*334a0*/  @P3 STG.E.U8 desc[UR12][R26.64], R8 ;  /* 0x000000081a003986 */ /* 0x0003e8000c10110c */
[----:B------:R3:W-:Y:S01]  /*334b0*/  @P5 STG.E.U8 desc[UR12][R24.64], R3 ;  /* 0x0000000318005986 */ /* 0x0007e2000c10110c */
[----:B-----5:R-:W-:Y:S01]  /*334c0*/  ISETP.LT.AND P2, PT, R10, UR6, !P0 ;  /* 0x000000060a007c0c */ /* 0x020fe2000c741270 */
[----:B------:R-:W-:-:S02]  /*334d0*/  IMAD R4, R18, 0x4, R6 ;  /* 0x0000000412047824 */ /* 0x000fc400078e0206 */
[----:B------:R-:W4:Y:S01]  /*334e0*/  LDL.LU R10, [R1+0xe34] ;  /* 0x000e3400010a7983 */ /* 0x000f220000300800 */
[----:B0-----:R-:W-:Y:S01]  /*334f0*/  ISETP.LT.AND P3, PT, R14, UR4, !P0 ;  /* 0x000000040e007c0c */ /* 0x001fe2000c761270 */
[----:B------:R-:W4:Y:S02]  /*33500*/  LDCU UR6, c[0x0][0x39c] ;  /* 0x00007380ff0677ac */ /* 0x000f240008000800 */
[----:B------:R-:W5:Y:S01]  /*33510*/  LDL.LU R14, [R1+0xe38] ;  /* 0x000e3800010e7983 */ /* 0x000f620000300800 */
[----:B--2---:R-:W-:Y:S01]  /*33520*/  ISETP.LT.AND P5, PT, R12, UR5, !P0 ;  /* 0x000000050c007c0c */ /* 0x004fe2000c7a1270 */
[----:B------:R-:W0:Y:S02]  /*33530*/  LDCU UR5, c[0x0][0x39c] ;  /* 0x00007380ff0577ac */ /* 0x000e240008000800 */
[----:B------:R-:W0:Y:S01]  /*33540*/  LDL.LU R12, [R1+0xe3c] ;  /* 0x000e3c00010c7983 */ /* 0x000e220000300800 */
[C---:B-1----:R-:W-:Y:S02]  /*33550*/  IADD3 R26, P6, PT, R4.reuse, R2, RZ ;  /* 0x00000002041a7210 */ /* 0x042fe40007fde0ff */
[----:B---3--:R-:W-:Y:S01]  /*33560*/  PRMT R3, R17, 0x7772, RZ ;  /* 0x0000777211037816 */ /* 0x008fe200000000ff */
[----:B------:R-:W5:Y:S01]  /*33570*/  LDCU UR4, c[0x0][0x39c] ;  /* 0x00007380ff0477ac */ /* 0x000f620008000800 */
[----:B------:R-:W-:Y:S01]  /*33580*/  LEA.HI.X.SX32 R27, R4, R0, 0x1, P6 ;  /* 0x00000000041b7211 */ /* 0x000fe200030f0eff */
[----:B------:R-:W-:-:S04]  /*33590*/  IMAD R4, R18, 0x4, R4 ;  /* 0x0000000412047824 */ /* 0x000fc800078e0204 */
[----:B------:R1:W-:Y:S01]  /*335a0*/  @P4 STG.E.U8 desc[UR12][R26.64], R3 ;  /* 0x000000031a004986 */ /* 0x0003e2000c10110c */
[----:B------:R-:W-:Y:S01]  /*335b0*/  IMAD R6, R18, 0x4, R4 ;  /* 0x0000000412067824 */ /* 0x000fe200078e0204 */
[----:B------:R-:W-:Y:S02]  /*335c0*/  PRMT R8, R13, 0x7772, RZ ;  /* 0x000077720d087816 */ /* 0x000fe400000000ff */
[----:B-1----:R-:W-:-:S04]  /*335d0*/  IADD3 R26, P6, PT, R4, R2, RZ ;  /* 0x00000002041a7210 */ /* 0x002fc80007fde0ff */
[----:B------:R-:W-:Y:S02]  /*335e0*/  LEA.HI.X.SX32 R27, R4, R0, 0x1, P6 ;  /* 0x00000000041b7211 */ /* 0x000fe400030f0eff */
[C---:B------:R-:W-:Y:S02]  /*335f0*/  IADD3 R24, P6, PT, R6.reuse, R2, RZ ;  /* 0x0000000206187210 */ /* 0x040fe40007fde0ff */
[----:B------:R-:W-:Y:S02]  /*33600*/  PRMT R3, R15, 0x7772, RZ ;  /* 0x000077720f037816 */ /* 0x000fe400000000ff */
[----:B------:R-:W-:Y:S01]  /*33610*/  LEA.HI.X.SX32 R25, R6, R0, 0x1, P6 ;  /* 0x0000000006197211 */ /* 0x000fe200030f0eff */
[----:B------:R1:W-:Y:S04]  /*33620*/  @P2 STG.E.U8 desc[UR12][R26.64], R8 ;  /* 0x000000081a002986 */ /* 0x0003e8000c10110c */
[----:B------:R2:W-:Y:S01]  /*33630*/  @P3 STG.E.U8 desc[UR12][R24.64], R3 ;  /* 0x0000000318003986 */ /* 0x0005e2000c10110c */
[----:B----4-:R-:W-:Y:S01]  /*33640*/  ISETP.LT.AND P4, PT, R10, UR6, !P0 ;  /* 0x000000060a007c0c */ /* 0x010fe2000c781270 */
[----:B------:R-:W-:-:S02]  /*33650*/  IMAD R4, R18, 0x4, R6 ;  /* 0x0000000412047824 */ /* 0x000fc400078e0206 */
[----:B------:R-:W3:Y:S01]  /*33660*/  LDL.LU R10, [R1+0xe40] ;  /* 0x000e4000010a7983 */ /* 0x000ee20000300800 */
[----:B------:R-:W3:Y:S01]  /*33670*/  LDCU UR6, c[0x0][0x39c] ;  /* 0x00007380ff0677ac */ /* 0x000ee20008000800 */
[----:B------:R-:W4:Y:S08]  /*33680*/  LDC R6, c[0x0][0x3b8] ;  /* 0x0000ee00ff067b82 */ /* 0x000f300000000800 */
[----:B-1----:R-:W1:Y:S01]  /*33690*/  LDC R8, c[0x0][0x3b8] ;  /* 0x0000ee00ff087b82 */ /* 0x002e620000000800 */
[----:B-----5:R-:W-:-:S02]  /*336a0*/  ISETP.LT.AND P2, PT, R14, UR4, !P0 ;  /* 0x000000040e007c0c */ /* 0x020fc4000c741270 */
[----:B0-----:R-:W-:Y:S01]  /*336b0*/  ISETP.LT.AND P3, PT, R12, UR5, !P0 ;  /* 0x000000050c007c0c */ /* 0x001fe2000c761270 */
[----:B--2---:R-:W-:Y:S01]  /*336c0*/  IMAD R3, R18, 0x4, R4 ;  /* 0x0000000412037824 */ /* 0x004fe200078e0204 */
[----:B------:R-:W2:Y:S01]  /*336d0*/  LDL.LU R12, [R1+0xe44] ;  /* 0x000e4400010c7983 */ /* 0x000ea20000300800 */
[C---:B------:R-:W-:Y:S01]  /*336e0*/  IADD3 R26, P6, PT, R4.reuse, R2, RZ ;  /* 0x00000002041a7210 */ /* 0x040fe20007fde0ff */
[----:B------:R-:W0:Y:S02]  /*336f0*/  LDCU UR5, c[0x0][0x39c] ;  /* 0x00007380ff0577ac */ /* 0x000e240008000800 */
[----:B------:R-:W0:Y:S01]  /*33700*/  LDL.LU R14, [R1+0xe48] ;  /* 0x000e4800010e7983 */ /* 0x000e220000300800 */
[----:B------:R-:W-:Y:S01]  /*33710*/  LEA.HI.X.SX32 R27, R4, R0, 0x1, P6 ;  /* 0x00000000041b7211 */ /* 0x000fe200030f0eff */
[----:B------:R-:W2:Y:S01]  /*33720*/  LDCU UR4, c[0x0][0x39c] ;  /* 0x00007380ff0477ac */ /* 0x000ea20008000800 */
[----:B------:R-:W-:Y:S02]  /*33730*/  PRMT R4, R11, 0x7772, RZ ;  /* 0x000077720b047816 */ /* 0x000fe400000000ff */
[----:B------:R-:W-:-:S03]  /*33740*/  IADD3 R24, P6, PT, R3, R2, RZ ;  /* 0x0000000203187210 */ /* 0x000fc60007fde0ff */
[----:B------:R5:W-:Y:S01]  /*33750*/  @P5 STG.E.U8 desc[UR12][R26.64], R4 ;  /* 0x000000041a005986 */ /* 0x000be2000c10110c */
[----:B------:R-:W-:Y:S01]  /*33760*/  LEA.HI.X.SX32 R25, R3, R0, 0x1, P6 ;  /* 0x0000000003197211 */ /* 0x000fe200030f0eff */
[----:B-----5:R-:W-:Y:S01]  /*33770*/  IMAD R4, R18, 0x4, R3 ;  /* 0x0000000412047824 */ /* 0x020fe200078e0203 */
[----:B------:R-:W-:-:S04]  /*33780*/  PRMT R3, R7, 0x7772, RZ ;  /* 0x0000777207037816 */ /* 0x000fc800000000ff */
[C---:B------:R-:W-:Y:S01]  /*33790*/  IADD3 R26, P6, PT, R4.reuse, R2, RZ ;  /* 0x00000002041a7210 */ /* 0x040fe20007fde0ff */
[----:B------:R5:W-:Y:S03]  /*337a0*/  @P4 STG.E.U8 desc[UR12][R24.64], R3 ;  /* 0x0000000318004986 */ /* 0x000be6000c10110c */
[----:B------:R-:W-:Y:S01]  /*337b0*/  LEA.HI.X.SX32 R27, R4, R0, 0x1, P6 ;  /* 0x00000000041b7211 */ /* 0x000fe200030f0eff */
[----:B-----5:R-:W-:Y:S01]  /*337c0*/  IMAD R3, R18, 0x4, R4 ;  /* 0x0000000412037824 */ /* 0x020fe200078e0204 */
[----:B------:R-:W-:-:S05]  /*337d0*/  PRMT R4, R9, 0x7772, RZ ;  /* 0x0000777209047816 */ /* 0x000fca00000000ff */
[----:B------:R5:W-:Y:S01]  /*337e0*/  @P2 STG.E.U8 desc[UR12][R26.64], R4 ;  /* 0x000000041a002986 */ /* 0x000be2000c10110c */
[----:B---3--:R-:W-:Y:S02]  /*337f0*/  ISETP.LT.AND P5, PT, R10, UR6, !P0 ;  /* 0x000000060a007c0c */ /* 0x008fe4000c7a1270 */
[C---:B------:R-:W-:Y:S01]  /*33800*/  IADD3 R24, P6, PT, R3.reuse, R2, RZ ;  /* 0x0000000203187210 */ /* 0x040fe20007fde0ff */
[----:B------:R-:W3:Y:S01]  /*33810*/  LDL.LU R10, [R1+0xe4c] ;  /* 0x000e4c00010a7983 */ /* 0x000ee20000300800 */
[----:B-----5:R-:W-:Y:S01]  /*33820*/  IMAD R4, R18, 0x4, R3 ;  /* 0x0000000412047824 */ /* 0x020fe200078e0203 */
[----:B------:R-:W3:Y:S01]  /*33830*/  LDCU UR6, c[0x0][0x39c] ;  /* 0x00007380ff0677ac */ /* 0x000ee20008000800 */
[----:B0-----:R-:W-:Y:S01]  /*33840*/  ISETP.LT.AND P2, PT, R14, UR5, !P0 ;  /* 0x000000050e007c0c */ /* 0x001fe2000c741270 */
[----:B------:R-:W0:Y:S01]  /*33850*/  LDCU UR5, c[0x0][0x39c] ;  /* 0x00007380ff0577ac */ /* 0x000e220008000800 */
[----:B------:R-:W5:Y:S01]  /*33860*/  LDL.LU R14, [R1+0xe50] ;  /* 0x000e5000010e7983 */ /* 0x000f620000300800 */
[----:B------:R-:W-:-:S02]  /*33870*/  LEA.HI.X.SX32 R25, R3, R0, 0x1, P6 ;  /* 0x0000000003197211 */ /* 0x000fc400030f0eff */
[----:B------:R-:W-:Y:S02]  /*33880*/  PRMT R3, R5, 0x7772, RZ ;  /* 0x0000777205037816 */ /* 0x000fe400000000ff */
[----:B--2---:R-:W-:Y:S01]  /*33890*/  ISETP.LT.AND P4, PT, R12, UR4, !P0 ;  /* 0x000000040c007c0c */ /* 0x004fe2000c781270 */
[----:B------:R-:W5:Y:S01]  /*338a0*/  LDCU UR4, c[0x0][0x39c] ;  /* 0x00007380ff0477ac */ /* 0x000f620008000800 */
[C---:B------:R-:W-:Y:S01]  /*338b0*/  IADD3 R26, P6, PT, R4.reuse, R2, RZ ;  /* 0x00000002041a7210 */ /* 0x040fe20007fde0ff */
[----:B------:R4:W-:Y:S01]  /*338c0*/  @P3 STG.E.U8 desc[UR12][R24.64], R3 ;  /* 0x0000000318003986 */ /* 0x0009e2000c10110c */
[----:B------:R-:W2:Y:S02]  /*338d0*/  LDC R12, c[0x0][0x3b8] ;  /* 0x0000ee00ff0c7b82 */ /* 0x000ea40000000800 */
[----:B------:R-:W-:Y:S01]  /*338e0*/  LEA.HI.X.SX32 R27, R4, R0, 0x1, P6 ;  /* 0x00000000041b7211 */ /* 0x000fe200030f0eff */
[----:B----4-:R-:W-:Y:S02]  /*338f0*/  IMAD R3, R6, 0x4, R4 ;  /* 0x0000000406037824 */ /* 0x010fe400078e0204 */
[----:B------:R-:W4:Y:S01]  /*33900*/  LDL.LU R6, [R1+0xc] ;  /* 0x00000c0001067983 */ /* 0x000f220000300800 */
[----:B------:R-:W-:-:S03]  /*33910*/  PRMT R4, R20, 0x7773, RZ ;  /* 0x0000777314047816 */ /* 0x000fc600000000ff */
[----:B------:R-:W0:Y:S04]  /*33920*/  LDL.LU R20, [R1+0xe54] ;  /* 0x000e540001147983 */ /* 0x000e280000300800 */
[----:B------:R1:W-:Y:S04]  /*33930*/  @P5 STG.E.U8 desc[UR12][R26.64], R4 ;  /* 0x000000041a005986 */ /* 0x0003e8000c10110c */
[----:B------:R-:W2:Y:S01]  /*33940*/  LDL.LU R18, [R1+0xe58] ;  /* 0x000e580001127983 */ /* 0x000ea20000300800 */
[----:B-----5:R-:W-:Y:S02]  /*33950*/  ISETP.LT.AND P5, PT, R14, UR4, !P0 ;  /* 0x000000040e007c0c */ /* 0x020fe4000c7a1270 */
[C---:B------:R-:W-:Y:S01]  /*33960*/  IADD3 R24, P6, PT, R3.reuse, R2, RZ ;  /* 0x0000000203187210 */ /* 0x040fe20007fde0ff */
[----:B------:R-:W5:Y:S01]  /*33970*/  LDL.LU R14, [R1+0xe5c] ;  /* 0x000e5c00010e7983 */ /* 0x000f620000300800 */
[----:B-1----:R-:W-:Y:S01]  /*33980*/  IMAD R4, R8, 0x4, R3 ;  /* 0x0000000408047824 */ /* 0x002fe200078e0203 */
[----:B------:R-:W5:Y:S01]  /*33990*/  LDCU UR4, c[0x0][0x39c] ;  /* 0x00007380ff0477ac */ /* 0x000f620008000800 */
[----:B------:R-:W-:Y:S01]  /*339a0*/  LEA.HI.X.SX32 R25, R3, R0, 0x1, P6 ;  /* 0x0000000003197211 */ /* 0x000fe200030f0eff */
[----:B------:R-:W1:Y:S01]  /*339b0*/  LDC R8, c[0x0][0x3b8] ;  /* 0x0000ee00ff087b82 */ /* 0x000e620000000800 */
[----:B---3--:R-:W-:Y:S01]  /*339c0*/  ISETP.LT.AND P3, PT, R10, UR6, !P0 ;  /* 0x000000060a007c0c */ /* 0x008fe2000c761270 */
[----:B------:R-:W3:Y:S01]  /*339d0*/  LDCU UR6, c[0x0][0x39c] ;  /* 0x00007380ff0677ac */ /* 0x000ee20008000800 */
[----:B------:R-:W-:-:S02]  /*339e0*/  IADD3 R26, P6, PT, R4, R2, RZ ;  /* 0x00000002041a7210 */ /* 0x000fc40007fde0ff */
[----:B----4-:R-:W-:-:S03]  /*339f0*/  PRMT R3, R6, 0x7773, RZ ;  /* 0x0000777306037816 */ /* 0x010fc600000000ff */
[----:B------:R-:W4:Y:S02]  /*33a00*/  LDC R10, c[0x0][0x3b8] ;  /* 0x0000ee00ff0a7b82 */ /* 0x000f240000000800 */
[----:B------:R2:W-:Y:S01]  /*33a10*/  @P4 STG.E.U8 desc[UR12][R24.64], R3 ;  /* 0x0000000318004986 */ /* 0x0005e2000c10110c */
[----:B0-----:R-:W-:Y:S01]  /*33a20*/  ISETP.LT.AND P4, PT, R20, UR5, !P0 ;  /* 0x0000000514007c0c */ /* 0x001fe2000c781270 */
[----:B------:R-:W0:Y:S02]  /*33a30*/  LDCU UR5, c[0x0][0x39c] ;  /* 0x00007380ff0577ac */ /* 0x000e240008000800 */
[----:B------:R-:W0:Y:S01]  /*33a40*/  LDL.LU R20, [R1+0xe60] ;  /* 0x000e600001147983 */ /* 0x000e220000300800 */
[----:B------:R-:W-:Y:S01]  /*33a50*/  LEA.HI.X.SX32 R27, R4, R0, 0x1, P6 ;  /* 0x00000000041b7211 */ /* 0x000fe200030f0eff */
[----:B------:R-:W1:Y:S01]  /*33a60*/  LDC R6, c[0x0][0x3b8] ;  /* 0x0000ee00ff067b82 */ /* 0x000e620000000800 */
[----:B--2---:R-:W-:Y:S01]  /*33a70*/  IMAD R3, R12, 0x4, R4 ;  /* 0x000000040c037824 */ /* 0x004fe200078e0204 */
[----:B------:R-:W-:-:S04]  /*33a80*/  PRMT R4, R22, 0x7773, RZ ;  /* 0x0000777316047816 */ /* 0x000fc800000000ff */
[----:B------:R-:W-:Y:S02]  /*33a90*/  IADD3 R24, P6, PT, R3, R2, RZ ;  /* 0x0000000203187210 */ /* 0x000fe40007fde0ff */
[----:B------:R-:W-:Y:S02]  /*33aa0*/  PRMT R23, R23, 0x7773, RZ ;  /* 0x0000777317177816 */ /* 0x000fe400000000ff */
[----:B------:R-:W-:Y:S01]  /*33ab0*/  LEA.HI.X.SX32 R25, R3, R0, 0x1, P6 ;  /* 0x0000000003197211 */ /* 0x000fe200030f0eff */
[----:B------:R4:W-:Y:S04]  /*33ac0*/  @P2 STG.E.U8 desc[UR12][R26.64], R4 ;  /* 0x000000041a002986 */ /* 0x0009e8000c10110c */
[----:B------:R2:W-:Y:S01]  /*33ad0*/  @P3 STG.E.U8 desc[UR12][R24.64], R23 ;  /* 0x0000001718003986 */ /* 0x0005e2000c10110c */
[----:B-----5:R-:W-:Y:S01]  /*33ae0*/  ISETP.LT.AND P3, PT, R14, UR4, !P0 ;  /* 0x000000040e007c0c */ /* 0x020fe2000c761270 */
[----:B----4-:R-:W-:-:S02]  /*33af0*/  IMAD R4, R10, 0x4, R3 ;  /* 0x000000040a047824 */ /* 0x010fc400078e0203 */
[----:B------:R-:W4:Y:S01]  /*33b00*/  LDL.LU R14, [R1+0xe68] ;  /* 0x000e6800010e7983 */ /* 0x000f220000300800 */
[----:B------:R-:W5:Y:S01]  /*33b10*/  LDC R3, c[0x0][0x3b8] ;  /* 0x0000ee00ff037b82 */ /* 0x000f620000000800 */
[----:B---3--:R-:W-:Y:S01]  /*33b20*/  ISETP.LT.AND P2, PT, R18, UR6, !P0 ;  /* 0x0000000612007c0c */ /* 0x008fe2000c741270 */
[----:B-1----:R-:W-:Y:S01]  /*33b30*/  IMAD R6, R6, 0x4, R4 ;  /* 0x0000000406067824 */ /* 0x002fe200078e0204 */
[----:B------:R-:W3:Y:S01]  /*33b40*/  LDL.LU R12, [R1+0xe78] ;  /* 0x000e7800010c7983 */ /* 0x000ee20000300800 */
[C---:B------:R-:W-:Y:S01]  /*33b50*/  IADD3 R22, P6, PT, R4.reuse, R2, RZ ;  /* 0x0000000204167210 */ /* 0x040fe20007fde0ff */
[----:B------:R-:W4:Y:S01]  /*33b60*/  LDCU UR4, c[0x0][0x39c] ;  /* 0x00007380ff0477ac */ /* 0x000f220008000800 */
[----:B------:R-:W-:Y:S01]  /*33b70*/  PRMT R10, R29, 0x7773, RZ ;  /* 0x000077731d0a7816 */ /* 0x000fe200000000ff */
[----:B------:R-:W3:Y:S01]  /*33b80*/  LDL.LU R18, [R1+0xe74] ;  /* 0x000e740001127983 */ /* 0x000ee20000300800 */
[----:B--2---:R-:W-:Y:S01]  /*33b90*/  LEA.HI.X.SX32 R23, R4, R0, 0x1, P6 ;  /* 0x0000000004177211 */ /* 0x004fe200030f0eff */
[----:B------:R-:W-:Y:S01]  /*33ba0*/  IMAD R27, R8, 0x4, R6 ;  /* 0x00000004081b7824 */ /* 0x000fe200078e0206 */
[C---:B------:R-:W-:Y:S01]  /*33bb0*/  IADD3 R24, P6, PT, R6.reuse, R2, RZ ;  /* 0x0000000206187210 */ /* 0x040fe20007fde0ff */
[----:B------:R-:W3:Y:S01]  /*33bc0*/  LDCU UR6, c[0x0][0x39c] ;  /* 0x00007380ff0677ac */ /* 0x000ee20008000800 */
[----:B------:R-:W1:Y:S01]  /*33bd0*/  LDC R4, c[0x0][0x3b8] ;  /* 0x0000ee00ff047b82 */ /* 0x000e620000000800 */
[----:B------:R2:W-:Y:S01]  /*33be0*/  @P5 STG.E.U8 desc[UR12][R22.64], R10 ;  /* 0x0000000a16005986 */ /* 0x0005e2000c10110c */
[----:B------:R-:W-:-:S02]  /*33bf0*/  LEA.HI.X.SX32 R25, R6, R0, 0x1, P6 ;  /* 0x0000000006197211 */ /* 0x000fc400030f0eff */
[----:B------:R-:W-:-:S04]  /*33c00*/  PRMT R8, R21, 0x7773, RZ ;  /* 0x0000777315087816 */ /* 0x000fc800000000ff */
[----:B------:R-:W1:Y:S01]  /*33c10*/  LDC R6, c[0x0][0x3b8] ;  /* 0x0000ee00ff067b82 */ /* 0x000e620000000800 */
[----:B0-----:R-:W-:Y:S01]  /*33c20*/  ISETP.LT.AND P6, PT, R20, UR5, !P0 ;  /* 0x0000000514007c0c */ /* 0x001fe2000c7c1270 */
[----:B-----5:R-:W-:Y:S01]  /*33c30*/  IMAD R29, R3, 0x4, R27 ;  /* 0x00000004031d7824 */ /* 0x020fe200078e021b */
[C---:B------:R-:W-:Y:S01]  /*33c40*/  IADD3 R20, P5, PT, R27.reuse, R2, RZ ;  /* 0x000000021b147210 */ /* 0x040fe20007fbe0ff */
[----:B------:R0:W-:Y:S04]  /*33c50*/  @P4 STG.E.U8 desc[UR12][R24.64], R8 ;  /* 0x0000000818004986 */ /* 0x0001e8000c10110c */
[----:B------:R-:W5:Y:S01]  /*33c60*/  LDC R3, c[0x0][0x3b8] ;  /* 0x0000ee00ff037b82 */ /* 0x000f620000000800 */
[----:B------:R-:W1:Y:S01]  /*33c70*/  LDCU UR5, c[0x0][0x39c] ;  /* 0x00007380ff0577ac */ /* 0x000e620008000800 */
[----:B------:R-:W-:-:S02]  /*33c80*/  LEA.HI.X.SX32 R21, R27, R0, 0x1, P5 ;  /* 0x000000001b157211 */ /* 0x000fc400028f0eff */
[----:B------:R-:W-:Y:S02]  /*33c90*/  PRMT R27, R16, 0x7773, RZ ;  /* 0x00007773101b7816 */ /* 0x000fe400000000ff */
[----:B------:R-:W5:Y:S02]  /*33ca0*/  LDL.LU R16, [R1+0xe70] ;  /* 0x000e700001107983 */ /* 0x000f640000300800 */
[----:B--2---:R-:W2:Y:S02]  /*33cb0*/  LDC R10, c[0x0][0x3b8] ;  /* 0x0000ee00ff0a7b82 */ /* 0x004ea40000000800 */
[----:B------:R1:W-:Y:S06]  /*33cc0*/  @P2 STG.E.U8 desc[UR12][R20.64], R27 ;  /* 0x0000001b14002986 */ /* 0x0003ec000c10110c */
[----:B0-----:R-:W0:Y:S01]  /*33cd0*/  LDC R8, c[0x0][0x3b8] ;  /* 0x0000ee00ff087b82 */ /* 0x001e220000000800 */
[----:B----4-:R-:W-:Y:S01]  /*33ce0*/  ISETP.LT.AND P5, PT, R14, UR4, !P0 ;  /* 0x000000040e007c0c */ /* 0x010fe2000c7a1270 */
[----:B------:R-:W4:Y:S01]  /*33cf0*/  LDCU UR4, c[0x0][0x39c] ;  /* 0x00007380ff0477ac */ /* 0x000f220008000800 */
[----:B------:R-:W2:Y:S01]  /*33d00*/  LDL.LU R14, [R1+0xe6c] ;  /* 0x000e6c00010e7983 */ /* 0x000ea20000300800 */
[----:B---3--:R-:W-:Y:S01]  /*33d10*/  ISETP.LT.AND P2, PT, R12, UR6, !P0 ;  /* 0x000000060c007c0c */ /* 0x008fe2000c741270 */
[----:B------:R-:W3:Y:S02]  /*33d20*/  LDCU UR6, c[0x0][0x39c] ;  /* 0x00007380ff0677ac */ /* 0x000ee40008000800 */
[----:B------:R-:W3:Y:S01]  /*33d30*/  LDL.LU R12, [R1+0xe64] ;  /* 0x000e6400010c7983 */ /* 0x000ee20000300800 */
[----:B------:R-:W-:-:S04]  /*33d40*/  IADD3 R22, P4, PT, R29, R2, RZ ;  /* 0x000000021d167210 */ /* 0x000fc80007f9e0ff */
[----:B------:R-:W-:Y:S01]  /*33d50*/  LEA.HI.X.SX32 R23, R29, R0, 0x1, P4 ;  /* 0x000000001d177211 */ /* 0x000fe200020f0eff */
[----:B-1----:R-:W-:Y:S01]  /*33d60*/  IMAD R29, R4, 0x4, R29 ;  /* 0x00000004041d7824 */ /* 0x002fe200078e021d */
[----:B------:R-:W-:Y:S01]  /*33d70*/  PRMT R25, R19, 0x7773, RZ ;  /* 0x0000777313197816 */ /* 0x000fe200000000ff */
[----:B------:R-:W1:Y:S01]  /*33d80*/  LDC R4, c[0x0][0x3b8] ;  /* 0x0000ee00ff047b82 */ /* 0x000e620000000800 */
[----:B------:R-:W-:Y:S01]  /*33d90*/  ISETP.LT.AND P4, PT, R18, UR7, !P0 ;  /* 0x0000000712007c0c */ /* 0x000fe2000c781270 */
[----:B------:R-:W-:Y:S02]  /*33da0*/  IMAD R21, R6, 0x4, R29 ;  /* 0x0000000406157824 */ /* 0x000fe400078e021d */
[----:B------:R5:W-:Y:S01]  /*33db0*/  @P3 STG.E.U8 desc[UR12][R22.64], R25 ;  /* 0x0000001916003986 */ /* 0x000be2000c10110c */
[----:B------:R-:W-:-:S03]  /*33dc0*/  IADD3 R18, P3, PT, R29, R2, RZ ;  /* 0x000000021d127210 */ /* 0x000fc60007f7e0ff */
[----:B------:R-:W1:Y:S01]  /*33dd0*/  LDC R6, c[0x0][0x3b8] ;  /* 0x0000ee00ff067b82 */ /* 0x000e620000000800 */
[----:B------:R-:W-:Y:S02]  /*33de0*/  LEA.HI.X.SX32 R19, R29, R0, 0x1, P3 ;  /* 0x000000001d137211 */ /* 0x000fe400018f0eff */
[----:B------:R-:W-:Y:S02]  /*33df0*/  PRMT R27, R28, 0x7773, RZ ;  /* 0x000077731c1b7816 */ /* 0x000fe400000000ff */
[----:B------:R-:W-:Y:S01]  /*33e00*/  IADD3 R20, P3, PT, R21, R2, RZ ;  /* 0x0000000215147210 */ /* 0x000fe20007f7e0ff */
[----:B-----5:R-:W-:-:S03]  /*33e10*/  IMAD R23, R3, 0x4, R21 ;  /* 0x0000000403177824 */ /* 0x020fc600078e0215 */
[----:B------:R-:W-:Y:S01]  /*33e20*/  LEA.HI.X.SX32 R21, R21, R0, 0x1, P3 ;  /* 0x0000000015157211 */ /* 0x000fe200018f0eff */
[----:B------:R1:W-:Y:S01]  /*33e30*/  @P6 STG.E.U8 desc[UR12][R18.64], R27 ;  /* 0x0000001b12006986 */ /* 0x0003e2000c10110c */
[----:B------:R-:W5:Y:S01]  /*33e40*/  LDC R3, c[0x0][0x3b8] ;  /* 0x0000ee00ff037b82 */ /* 0x000f620000000800 */
[----:B------:R-:W-:Y:S02]  /*33e50*/  PRMT R29, R17, 0x7773, RZ ;  /* 0x00007773111d7816 */ /* 0x000fe400000000ff */
[----:B----4-:R-:W-:Y:S02]  /*33e60*/  ISETP.LT.AND P3, PT, R16, UR4, !P0 ;  /* 0x0000000410007c0c */ /* 0x010fe4000c761270 */
[C---:B------:R-:W-:Y:S01]  /*33e70*/  IADD3 R16, P6, PT, R23.reuse, R2, RZ ;  /* 0x0000000217107210 */ /* 0x040fe20007fde0ff */
[----:B0-----:R-:W-:Y:S01]  /*33e80*/  IMAD R25, R8, 0x4, R23 ;  /* 0x0000000408197824 */ /* 0x001fe200078e0217 */
[----:B------:R0:W-:Y:S02]  /*33e90*/  @P5 STG.E.U8 desc[UR12][R20.64], R29 ;  /* 0x0000001d14005986 */ /* 0x0001e4000c10110c */
[----:B------:R-:W-:-:S02]  /*33ea0*/  LEA.HI.X.SX32 R17, R23, R0, 0x1, P6 ;  /* 0x0000000017117211 */ /* 0x000fc400030f0eff */
[----:B------:R-:W-:Y:S01]  /*33eb0*/  PRMT R23, R13, 0x7773, RZ ;  /* 0x000077730d177816 */ /* 0x000fe200000000ff */
[----:B-1----:R-:W-:-:S04]  /*33ec0*/  IMAD R19, R4, 0x4, R25 ;  /* 0x0000000404137824 */ /* 0x002fc800078e0219 */
[----:B------:R1:W-:Y:S01]  /*33ed0*/  @P2 STG.E.U8 desc[UR12][R16.64], R23 ;  /* 0x0000001710002986 */ /* 0x0003e2000c10110c */
[----:B0-----:R-:W-:Y:S01]  /*33ee0*/  PRMT R21, R11, 0x7773, RZ ;  /* 0x000077730b157816 */ /* 0x001fe200000000ff */
[----:B------:R-:W-:Y:S01]  /*33ef0*/  IMAD R11, R6, 0x4, R19 ;  /* 0x00000004060b7824 */ /* 0x000fe200078e0213 */
[----:B------:R-:W-:Y:S02]  /*33f00*/  PRMT R9, R9, 0x7773, RZ ;  /* 0x0000777309097816 */ /* 0x000fe400000000ff */
[----:B-1----:R-:W-:Y:S02]  /*33f10*/  PRMT R17, R7, 0x7773, RZ ;  /* 0x0000777307117816 */ /* 0x002fe400000000ff */
[----:B------:R-:W-:Y:S02]  /*33f20*/  PRMT R5, R5, 0x7773, RZ ;  /* 0x0000777305057816 */ /* 0x000fe400000000ff */
[----:B--2---:R-:W-:Y:S02]  /*33f30*/  ISETP.LT.AND P5, PT, R14, UR5, !P0 ;  /* 0x000000050e007c0c */ /* 0x004fe4000c7a1270 */
[----:B---3--:R-:W-:-:S02]  /*33f40*/  ISETP.LT.AND P0, PT, R12, UR6, !P0 ;  /* 0x000000060c007c0c */ /* 0x008fc4000c701270 */
[-C--:B------:R-:W-:Y:S02]  /*33f50*/  IADD3 R12, P6, PT, R25, R2.reuse, RZ ;  /* 0x00000002190c7210 */ /* 0x080fe40007fde0ff */
[----:B------:R-:W-:Y:S02]  /*33f60*/  IADD3 R14, P2, PT, R19, R2, RZ ;  /* 0x00000002130e7210 */ /* 0x000fe40007f5e0ff */
[-C--:B------:R-:W-:Y:S02]  /*33f70*/  LEA.HI.X.SX32 R13, R25, R0.reuse, 0x1, P6 ;  /* 0x00000000190d7211 */ /* 0x080fe400030f0eff */
[----:B------:R-:W-:Y:S02]  /*33f80*/  PRMT R25, R15, 0x7773, RZ ;  /* 0x000077730f197816 */ /* 0x000fe400000000ff */
[----:B------:R-:W-:Y:S01]  /*33f90*/  LEA.HI.X.SX32 R15, R19, R0, 0x1, P2 ;  /* 0x00000000130f7211 */ /* 0x000fe200010f0eff */
[----:B------:R-:W-:Y:S01]  /*33fa0*/  IMAD R19, R10, 0x4, R11 ;  /* 0x000000040a137824 */ /* 0x000fe200078e020b */
[-C--:B------:R-:W-:Y:S01]  /*33fb0*/  IADD3 R10, P2, PT, R11, R2.reuse, RZ ;  /* 0x000000020b0a7210 */ /* 0x080fe20007f5e0ff */
[----:B------:R0:W-:Y:S04]  /*33fc0*/  @P4 STG.E.U8 desc[UR12][R12.64], R25 ;  /* 0x000000190c004986 */ /* 0x0001e8000c10110c */
[----:B------:R0:W-:Y:S01]  /*33fd0*/  @P3 STG.E.U8 desc[UR12][R14.64], R21 ;  /* 0x000000150e003986 */ /* 0x0001e2000c10110c */
[----:B------:R-:W-:Y:S01]  /*33fe0*/  IADD3 R6, P3, PT, R19, R2, RZ ;  /* 0x0000000213067210 */ /* 0x000fe20007f7e0ff */
[----:B-----5:R-:W-:Y:S01]  /*33ff0*/  IMAD R3, R3, 0x4, R19 ;  /* 0x0000000403037824 */ /* 0x020fe200078e0213 */
[----:B------:R-:W-:-:S02]  /*34000*/  LEA.HI.X.SX32 R11, R11, R0, 0x1, P2 ;  /* 0x000000000b0b7211 */ /* 0x000fc400010f0eff */
[----:B------:R-:W-:Y:S02]  /*34010*/  LEA.HI.X.SX32 R7, R19, R0, 0x1, P3 ;  /* 0x0000000013077211 */ /* 0x000fe400018f0eff */
[C---:B------:R-:W-:Y:S01]  /*34020*/  IADD3 R2, P2, PT, R3.reuse, R2, RZ ;  /* 0x0000000203027210 */ /* 0x040fe20007f5e0ff */
[----:B------:R0:W-:Y:S04]  /*34030*/  @P5 STG.E.U8 desc[UR12][R10.64], R17 ;  /* 0x000000110a005986 */ /* 0x0001e8000c10110c */
[----:B------:R0:W-:Y:S01]  /*34040*/  @P0 STG.E.U8 desc[UR12][R6.64], R9 ;  /* 0x0000000906000986 */ /* 0x0001e2000c10110c */
[----:B------:R-:W-:Y:S01]  /*34050*/  LEA.HI.X.SX32 R3, R3, R0, 0x1, P2 ;  /* 0x0000000003037211 */ /* 0x000fe200010f0eff */
[----:B------:R-:W-:Y:S06]  /*34060*/  @!P1 EXIT ;  /* 0x000000000000994d */ /* 0x000fec0003800000 */
[----:B------:R-:W-:Y:S01]  /*34070*/  STG.E.U8 desc[UR12][R2.64], R5 ;  /* 0x0000000502007986 */ /* 0x000fe2000c10110c */
[----:B------:R-:W-:Y:S05]  /*34080*/  EXIT ;  /* 0x000000000000794d */ /* 0x000fea0003800000 */
.L_x_2:
[----:B------:R-:W-:-:S00]  /*34090*/  BRA `(.L_x_2) ;  /* 0xfffffffc00fc7947 */ /* 0x000fc0000383ffff */
[----:B------:R-:W-:-:S00]  /*340a0*/  NOP ;  /* 0x0000000000007918 */ /* 0x000fc00000000000 */
        /* <DEDUP_REMOVED lines=13> */
.L_x_3:


//--------------------- .nv.shared.matmul_kernel  --------------------------
	.section	.nv.shared.matmul_kernel,"aw",@nobits
	.sectionflags	@""
	.align	16
	.zero		1024


//--------------------- .nv.shared.reserved.0     --------------------------
	.section	.nv.shared.reserved.0,"aw",@nobits
	.weak		__nv_reservedSMEM_offset_0_alias
	.size		__nv_reservedSMEM_offset_0_alias, 0, 64
	.other		__nv_reservedSMEM_offset_0_alias,@"STO_CUDA_RESERVED_SHARED STV_DEFAULT"
__nv_reservedSMEM_offset_0_alias:
	.zero		0
	.zero		64


//--------------------- .nv.constant0.matmul_kernel --------------------------
	.section	.nv.constant0.matmul_kernel,"a",@progbits
	.sectionflags	@""
	.align	4
.nv.constant0.matmul_kernel:
	.zero		976


//--------------------- SYMBOLS --------------------------

	.type		.nv.reservedSmem.offset0,@object
	.size		.nv.reservedSmem.offset0,0x4
	.type		.nv.reservedSmem.cap,@object
	.size		.nv.reservedSmem.cap,0x4
